// auto-generated by cutlass_sweep.epilogue — config: {"arch": "sm_90", "cluster_m": 2, "cluster_n": 1, "dtype": "e4m3", "fusion": "silu", "tile_k": 64, "tile_m": 256, "tile_n": 64}
#include "cutlass/cutlass.h"
#include "cutlass/gemm/collective/collective_builder.hpp"
#include "cutlass/gemm/device/gemm_universal_adapter.h"
#include "cutlass/gemm/kernel/gemm_universal.hpp"
#include "cutlass/epilogue/collective/collective_builder.hpp"
#include "cutlass/epilogue/fusion/operations.hpp"
#include "cutlass/epilogue/thread/activation.h"

using Elem = cutlass::float_e4m3_t;
using Acc  = float;
using TileShape    = cute::Shape<cute::_256, cute::_64, cute::_64>;
using ClusterShape = cute::Shape<cute::_2, cute::_1, cute::_1>;
using FusionOp     = cutlass::epilogue::fusion::LinCombEltAct<cutlass::epilogue::thread::SiLu, Elem, Acc>;

using CollectiveEpilogue = typename cutlass::epilogue::collective::CollectiveBuilder<
    cutlass::arch::Sm90, cutlass::arch::OpClassTensorOp,
    TileShape, ClusterShape,
    cutlass::epilogue::collective::EpilogueTileAuto,
    Acc, Acc,
    Elem, cutlass::layout::RowMajor, 128 / cutlass::sizeof_bits<Elem>::value,
    Elem, cutlass::layout::RowMajor, 128 / cutlass::sizeof_bits<Elem>::value,
    cutlass::epilogue::TmaWarpSpecializedCooperative,
    FusionOp
  >::CollectiveOp;

using CollectiveMainloop = typename cutlass::gemm::collective::CollectiveBuilder<
    cutlass::arch::Sm90, cutlass::arch::OpClassTensorOp,
    Elem, cutlass::layout::RowMajor, 128 / cutlass::sizeof_bits<Elem>::value,
    Elem, cutlass::layout::ColumnMajor, 128 / cutlass::sizeof_bits<Elem>::value,
    Acc,
    TileShape, ClusterShape,
    cutlass::gemm::collective::StageCountAutoCarveout<
        static_cast<int>(sizeof(typename CollectiveEpilogue::SharedStorage))>,
    cutlass::gemm::KernelTmaWarpSpecializedCooperative
  >::CollectiveOp;

using GemmKernel = cutlass::gemm::kernel::GemmUniversal<
    cute::Shape<int,int,int,int>, CollectiveMainloop, CollectiveEpilogue>;
using Gemm = cutlass::gemm::device::GemmUniversalAdapter<GemmKernel>;

auto* _anchor = &cutlass::device_kernel<GemmKernel>;


// ===== COMPILED SASS (sm_90a) =====

	.target	sm_90a

	.elftype	@"ET_EXEC"


//--------------------- .note.nv.tkinfo           --------------------------
	.section	.note.nv.tkinfo,"",@"SHT_NOTE"
	.sectionflags	@"SHF_NOTE_NV_TKINFO"
	.tkinfo
        /*0018*/ 	.word	0x00000002
        /*0030*/ 	.string	""
        /*0030*/ 	.string	"ptxas"
        /*0030*/ 	.string	"Cuda compilation tools, release 13.0, V13.0.88"
        /*0030*/ 	.string	"Build cuda_13.0.r13.0/compiler.36424714_0"
        /*0030*/ 	.string	"-arch sm_90a -m 64 "



//--------------------- .note.nv.cuinfo           --------------------------
	.section	.note.nv.cuinfo,"",@"SHT_NOTE"
	.sectionflags	@"SHF_NOTE_NV_CUINFO"
        /*0018*/ 	.short	0x0002
        /*001a*/ 	.short	0x005a
        /*001c*/ 	.short	0x0082
	.zero		2


//--------------------- .nv.info                  --------------------------
	.section	.nv.info,"",@"SHT_CUDA_INFO"
	.align	4


	//----- nvinfo : EIATTR_REGCOUNT
	.align		4
        /*0000*/ 	.byte	0x04, 0x2f
        /*0002*/ 	.short	(.L_16 - .L_15)
	.align		4
.L_15:
        /*0004*/ 	.word	index@(_ZN7cutlass13device_kernelINS_4gemm6kernel13GemmUniversalIN4cute5tupleIJiiiiEEENS1_10collective13CollectiveMmaINS1_37MainloopSm90TmaGmmaWarpSpecializedFP8ILi10ENS5_IJNS4_1CILi2EEENSA_ILi1EEESC_EEENS1_35KernelTmaWarpSpecializedCooperativeEEENS5_IJNSA_ILi256EEENSA_ILi64EEESH_EEENS_12float_e4m3_tENS5_IJlSC_lEEESJ_SK_NS4_8TiledMMAINS4_8MMA_AtomIJNS4_4SM904GMMA30MMA_64x64x32_F32E4M3E4M3_SS_TNILNSO_7ScaleInE1ELSQ_1EEEEEENS4_6LayoutISD_NS5_IJSC_NSA_ILi0EEESU_EEEEENS5_IJNS4_10UnderscoreESX_SX_EEEEENS4_13SM90_TMA_LOADENS4_14ComposedLayoutINS4_7SwizzleILi2ELi4ELi3EEENS4_18smem_ptr_flag_bitsILi8EEENST_INS5_IJNSA_ILi8EEESH_EEENS5_IJSH_SC_EEEEEEEvNS4_8identityENS4_23SM90_TMA_LOAD_MULTICASTES1A_vS1B_EENS_8epilogue10collective18CollectiveEpilogueINS1E_22Sm90TmaWarpSpecializedILi4ELi2ELi16ELb0ELb0EEEJSI_NS5_IJNSA_ILi128EEENSA_ILi32EEEEEESJ_SK_SJ_SK_NS1E_6fusion15FusionCallbacksIS1I_NS1M_13LinCombEltActINS1E_6thread4SiLuESJ_fSJ_fLNS_15FloatRoundStyleE2EEESI_S1L_JEEES10_NS11_INS12_ILi1ELi4ELi3EEES15_NST_INS5_IJS16_S1K_EEENS5_IJS1K_SC_EEEEEEENS4_39AutoVectorizingCopyWithAssumedAlignmentILi128EEENS4_14SM90_TMA_STOREES1Y_S20_NS4_9Copy_AtomIJNS4_17SM90_U32x4_STSM_NENS_6half_tEEEEvEEEvvEEEEvNT_6ParamsE)
        /*0008*/ 	.word	0x000000a8


	//----- nvinfo : EIATTR_FRAME_SIZE
	.align		4
.L_16:
        /*000c*/ 	.byte	0x04, 0x11
        /*000e*/ 	.short	(.L_18 - .L_17)
	.align		4
.L_17:
        /*0010*/ 	.word	index@($__internal_0_$__cuda_sm20_rcp_rn_f32_slowpath)
        /*0014*/ 	.word	0x00000000


	//----- nvinfo : EIATTR_FRAME_SIZE
	.align		4
.L_18:
        /*0018*/ 	.byte	0x04, 0x11
        /*001a*/ 	.short	(.L_20 - .L_19)
	.align		4
.L_19:
        /*001c*/ 	.word	index@(_ZN7cutlass13device_kernelINS_4gemm6kernel13GemmUniversalIN4cute5tupleIJiiiiEEENS1_10collective13CollectiveMmaINS1_37MainloopSm90TmaGmmaWarpSpecializedFP8ILi10ENS5_IJNS4_1CILi2EEENSA_ILi1EEESC_EEENS1_35KernelTmaWarpSpecializedCooperativeEEENS5_IJNSA_ILi256EEENSA_ILi64EEESH_EEENS_12float_e4m3_tENS5_IJlSC_lEEESJ_SK_NS4_8TiledMMAINS4_8MMA_AtomIJNS4_4SM904GMMA30MMA_64x64x32_F32E4M3E4M3_SS_TNILNSO_7ScaleInE1ELSQ_1EEEEEENS4_6LayoutISD_NS5_IJSC_NSA_ILi0EEESU_EEEEENS5_IJNS4_10UnderscoreESX_SX_EEEEENS4_13SM90_TMA_LOADENS4_14ComposedLayoutINS4_7SwizzleILi2ELi4ELi3EEENS4_18smem_ptr_flag_bitsILi8EEENST_INS5_IJNSA_ILi8EEESH_EEENS5_IJSH_SC_EEEEEEEvNS4_8identityENS4_23SM90_TMA_LOAD_MULTICASTES1A_vS1B_EENS_8epilogue10collective18CollectiveEpilogueINS1E_22Sm90TmaWarpSpecializedILi4ELi2ELi16ELb0ELb0EEEJSI_NS5_IJNSA_ILi128EEENSA_ILi32EEEEEESJ_SK_SJ_SK_NS1E_6fusion15FusionCallbacksIS1I_NS1M_13LinCombEltActINS1E_6thread4SiLuESJ_fSJ_fLNS_15FloatRoundStyleE2EEESI_S1L_JEEES10_NS11_INS12_ILi1ELi4ELi3EEES15_NST_INS5_IJS16_S1K_EEENS5_IJS1K_SC_EEEEEEENS4_39AutoVectorizingCopyWithAssumedAlignmentILi128EEENS4_14SM90_TMA_STOREES1Y_S20_NS4_9Copy_AtomIJNS4_17SM90_U32x4_STSM_NENS_6half_tEEEEvEEEvvEEEEvNT_6ParamsE)
        /*0020*/ 	.word	0x00000000


	//----- nvinfo : EIATTR_MIN_STACK_SIZE
	.align		4
.L_20:
        /*0024*/ 	.byte	0x04, 0x12
        /*0026*/ 	.short	(.L_22 - .L_21)
	.align		4
.L_21:
        /*0028*/ 	.word	index@(_ZN7cutlass13device_kernelINS_4gemm6kernel13GemmUniversalIN4cute5tupleIJiiiiEEENS1_10collective13CollectiveMmaINS1_37MainloopSm90TmaGmmaWarpSpecializedFP8ILi10ENS5_IJNS4_1CILi2EEENSA_ILi1EEESC_EEENS1_35KernelTmaWarpSpecializedCooperativeEEENS5_IJNSA_ILi256EEENSA_ILi64EEESH_EEENS_12float_e4m3_tENS5_IJlSC_lEEESJ_SK_NS4_8TiledMMAINS4_8MMA_AtomIJNS4_4SM904GMMA30MMA_64x64x32_F32E4M3E4M3_SS_TNILNSO_7ScaleInE1ELSQ_1EEEEEENS4_6LayoutISD_NS5_IJSC_NSA_ILi0EEESU_EEEEENS5_IJNS4_10UnderscoreESX_SX_EEEEENS4_13SM90_TMA_LOADENS4_14ComposedLayoutINS4_7SwizzleILi2ELi4ELi3EEENS4_18smem_ptr_flag_bitsILi8EEENST_INS5_IJNSA_ILi8EEESH_EEENS5_IJSH_SC_EEEEEEEvNS4_8identityENS4_23SM90_TMA_LOAD_MULTICASTES1A_vS1B_EENS_8epilogue10collective18CollectiveEpilogueINS1E_22Sm90TmaWarpSpecializedILi4ELi2ELi16ELb0ELb0EEEJSI_NS5_IJNSA_ILi128EEENSA_ILi32EEEEEESJ_SK_SJ_SK_NS1E_6fusion15FusionCallbacksIS1I_NS1M_13LinCombEltActINS1E_6thread4SiLuESJ_fSJ_fLNS_15FloatRoundStyleE2EEESI_S1L_JEEES10_NS11_INS12_ILi1ELi4ELi3EEES15_NST_INS5_IJS16_S1K_EEENS5_IJS1K_SC_EEEEEEENS4_39AutoVectorizingCopyWithAssumedAlignmentILi128EEENS4_14SM90_TMA_STOREES1Y_S20_NS4_9Copy_AtomIJNS4_17SM90_U32x4_STSM_NENS_6half_tEEEEvEEEvvEEEEvNT_6ParamsE)
        /*002c*/ 	.word	0x00000000
.L_22:


//--------------------- .nv.compat                --------------------------
	.section	.nv.compat,"",@"SHT_CUDA_COMPAT_INFO"
	.align	4
        /*0000*/ 	.byte	0x02, 0x09, 0x01, 0x00, 0x02, 0x02, 0x04, 0x00, 0x02, 0x05, 0x05, 0x00, 0x03, 0x07, 0x01, 0x01
        /*0010*/ 	.byte	0x02, 0x03, 0x01, 0x00, 0x02, 0x06, 0x01, 0x00, 0x04, 0x0b, 0x08, 0x00, 0x00, 0x00, 0x00, 0x00
        /*0020*/ 	.byte	0x00, 0x00, 0x00, 0x00


//--------------------- .nv.info._ZN7cutlass13device_kernelINS_4gemm6kernel13GemmUniversalIN4cute5tupleIJiiiiEEENS1_10collective13CollectiveMmaINS1_37MainloopSm90TmaGmmaWarpSpecializedFP8ILi10ENS5_IJNS4_1CILi2EEENSA_ILi1EEESC_EEENS1_35KernelTmaWarpSpecializedCooperativeEEENS5_IJNSA_ILi256EEENSA_ILi64EEESH_EEENS_12float_e4m3_tENS5_IJlSC_lEEESJ_SK_NS4_8TiledMMAINS4_8MMA_AtomIJNS4_4SM904GMMA30MMA_64x64x32_F32E4M3E4M3_SS_TNILNSO_7ScaleInE1ELSQ_1EEEEEENS4_6LayoutISD_NS5_IJSC_NSA_ILi0EEESU_EEEEENS5_IJNS4_10UnderscoreESX_SX_EEEEENS4_13SM90_TMA_LOADENS4_14ComposedLayoutINS4_7SwizzleILi2ELi4ELi3EEENS4_18smem_ptr_flag_bitsILi8EEENST_INS5_IJNSA_ILi8EEESH_EEENS5_IJSH_SC_EEEEEEEvNS4_8identityENS4_23SM90_TMA_LOAD_MULTICASTES1A_vS1B_EENS_8epilogue10collective18CollectiveEpilogueINS1E_22Sm90TmaWarpSpecializedILi4ELi2ELi16ELb0ELb0EEEJSI_NS5_IJNSA_ILi128EEENSA_ILi32EEEEEESJ_SK_SJ_SK_NS1E_6fusion15FusionCallbacksIS1I_NS1M_13LinCombEltActINS1E_6thread4SiLuESJ_fSJ_fLNS_15FloatRoundStyleE2EEESI_S1L_JEEES10_NS11_INS12_ILi1ELi4ELi3EEES15_NST_INS5_IJS16_S1K_EEENS5_IJS1K_SC_EEEEEEENS4_39AutoVectorizingCopyWithAssumedAlignmentILi128EEENS4_14SM90_TMA_STOREES1Y_S20_NS4_9Copy_AtomIJNS4_17SM90_U32x4_STSM_NENS_6half_tEEEEvEEEvvEEEEvNT_6ParamsE --------------------------
	.section	.nv.info._ZN7cutlass13device_kernelINS_4gemm6kernel13GemmUniversalIN4cute5tupleIJiiiiEEENS1_10collective13CollectiveMmaINS1_37MainloopSm90TmaGmmaWarpSpecializedFP8ILi10ENS5_IJNS4_1CILi2EEENSA_ILi1EEESC_EEENS1_35KernelTmaWarpSpecializedCooperativeEEENS5_IJNSA_ILi256EEENSA_ILi64EEESH_EEENS_12float_e4m3_tENS5_IJlSC_lEEESJ_SK_NS4_8TiledMMAINS4_8MMA_AtomIJNS4_4SM904GMMA30MMA_64x64x32_F32E4M3E4M3_SS_TNILNSO_7ScaleInE1ELSQ_1EEEEEENS4_6LayoutISD_NS5_IJSC_NSA_ILi0EEESU_EEEEENS5_IJNS4_10UnderscoreESX_SX_EEEEENS4_13SM90_TMA_LOADENS4_14ComposedLayoutINS4_7SwizzleILi2ELi4ELi3EEENS4_18smem_ptr_flag_bitsILi8EEENST_INS5_IJNSA_ILi8EEESH_EEENS5_IJSH_SC_EEEEEEEvNS4_8identityENS4_23SM90_TMA_LOAD_MULTICASTES1A_vS1B_EENS_8epilogue10collective18CollectiveEpilogueINS1E_22Sm90TmaWarpSpecializedILi4ELi2ELi16ELb0ELb0EEEJSI_NS5_IJNSA_ILi128EEENSA_ILi32EEEEEESJ_SK_SJ_SK_NS1E_6fusion15FusionCallbacksIS1I_NS1M_13LinCombEltActINS1E_6thread4SiLuESJ_fSJ_fLNS_15FloatRoundStyleE2EEESI_S1L_JEEES10_NS11_INS12_ILi1ELi4ELi3EEES15_NST_INS5_IJS16_S1K_EEENS5_IJS1K_SC_EEEEEEENS4_39AutoVectorizingCopyWithAssumedAlignmentILi128EEENS4_14SM90_TMA_STOREES1Y_S20_NS4_9Copy_AtomIJNS4_17SM90_U32x4_STSM_NENS_6half_tEEEEvEEEvvEEEEvNT_6ParamsE,"",@"SHT_CUDA_INFO"
	.sectionflags	@""
	.align	4


	//----- nvinfo : EIATTR_CUDA_API_VERSION
	.align		4
        /*0000*/ 	.byte	0x04, 0x37
        /*0002*/ 	.short	(.L_24 - .L_23)
.L_23:
        /*0004*/ 	.word	0x00000082


	//----- nvinfo : EIATTR_KPARAM_INFO
	.align		4
.L_24:
        /*0008*/ 	.byte	0x04, 0x17
        /*000a*/ 	.short	(.L_26 - .L_25)
.L_25:
        /*000c*/ 	.word	0x00000000
        /*0010*/ 	.short	0x0000
        /*0012*/ 	.short	0x0070
        /*0014*/ 	.byte	0x00, 0xf0, 0x01, 0x1c


	//----- nvinfo : EIATTR_SPARSE_MMA_MASK
	.align		4
.L_26:
        /*0018*/ 	.byte	0x03, 0x50
        /*001a*/ 	.short	0x0000


	//----- nvinfo : EIATTR_MAXREG_COUNT
	.align		4
        /*001c*/ 	.byte	0x03, 0x1b
        /*001e*/ 	.short	0x00a8


	//----- nvinfo : EIATTR_NUM_BARRIERS
	.align		4
        /*0020*/ 	.byte	0x02, 0x4c
        /*0022*/ 	.byte	0x02
	.zero		1


	//----- nvinfo : EIATTR_EXTERNS
	.align		4
        /*0024*/ 	.byte	0x04, 0x0f
        /*0026*/ 	.short	(.L_28 - .L_27)


	//   ....[0]....
	.align		4
.L_27:
        /*0028*/ 	.word	index@(__assertfail)


	//----- nvinfo : EIATTR_MERCURY_ISA_VERSION
	.align		4
.L_28:
        /*002c*/ 	.byte	0x03, 0x5f
        /*002e*/ 	.short	0x0101


	//----- nvinfo : EIATTR_INT_WARP_WIDE_INSTR_OFFSETS
	.align		4
        /*0030*/ 	.byte	0x04, 0x31
        /*0032*/ 	.short	(.L_30 - .L_29)


	//   ....[0]....
.L_29:
        /*0034*/ 	.word	0x00000b20


	//   ....[1]....
        /*0038*/ 	.word	0x00000b40


	//   ....[2]....
        /*003c*/ 	.word	0x00000c40


	//----- nvinfo : EIATTR_COOP_GROUP_MASK_REGIDS
	.align		4
.L_30:
        /*0040*/ 	.byte	0x04, 0x29
        /*0042*/ 	.short	(.L_32 - .L_31)


	//   ....[0]....
.L_31:
        /*0044*/ 	.word	0xffffffff


	//   ....[1]....
        /*0048*/ 	.word	0xffffffff


	//   ....[2]....
        /*004c*/ 	.word	0xffffffff


	//   ....[3]....
        /*0050*/ 	.word	0xffffffff


	//   ....[4]....
        /*0054*/ 	.word	0xffffffff


	//   ....[5]....
        /*0058*/ 	.word	0xffffffff


	//   ....[6]....
        /*005c*/ 	.word	0xffffffff


	//----- nvinfo : EIATTR_COOP_GROUP_INSTR_OFFSETS
	.align		4
.L_32:
        /*0060*/ 	.byte	0x04, 0x28
        /*0062*/ 	.short	(.L_34 - .L_33)


	//   ....[0]....
.L_33:
        /*0064*/ 	.word	0x00000070


	//   ....[1]....
        /*0068*/ 	.word	0x00000080


	//   ....[2]....
        /*006c*/ 	.word	0x00000440


	//   ....[3]....
        /*0070*/ 	.word	0x00000700


	//   ....[4]....
        /*0074*/ 	.word	0x00000960


	//   ....[5]....
        /*0078*/ 	.word	0x00000d70


	//   ....[6]....
        /*007c*/ 	.word	0x00001800


	//----- nvinfo : EIATTR_REG_RECONFIG
	.align		4
.L_34:
        /*0080*/ 	.byte	0x01, 0x54
	.zero		2


	//----- nvinfo : EIATTR_SYSCALL_OFFSETS
	.align		4
        /*0084*/ 	.byte	0x04, 0x46
        /*0086*/ 	.short	(.L_36 - .L_35)


	//   ....[0]....
.L_35:
        /*0088*/ 	.word	0x000037b0


	//   ....[1]....
        /*008c*/ 	.word	0x000038f0


	//----- nvinfo : EIATTR_MBARRIER_INSTR_OFFSETS
	.align		4
.L_36:
        /*0090*/ 	.byte	0x04, 0x39
        /*0092*/ 	.short	(.L_38 - .L_37)


	//   ....[0]....
.L_37:
        /*0094*/ 	.word	0x00000560
        /*0098*/ 	.word	0x000000ff
        /*009c*/ 	.word	0x00000000
        /*00a0*/ 	.short	0x0100
        /*00a2*/ 	.byte	0x08
	.zero		1


	//   ....[1]....
        /*00a4*/ 	.word	0x00000570
        /*00a8*/ 	.word	0x000000ff
        /*00ac*/ 	.word	0x00000050
        /*00b0*/ 	.short	0x0100
        /*00b2*/ 	.byte	0x08
	.zero		1


	//   ....[2]....
        /*00b4*/ 	.word	0x00000580
        /*00b8*/ 	.word	0x000000ff
        /*00bc*/ 	.word	0x00000008
        /*00c0*/ 	.short	0x0100
        /*00c2*/ 	.byte	0x08
	.zero		1


	//   ....[3]....
        /*00c4*/ 	.word	0x00000590
        /*00c8*/ 	.word	0x000000ff
        /*00cc*/ 	.word	0x00000058
        /*00d0*/ 	.short	0x0100
        /*00d2*/ 	.byte	0x08
	.zero		1


	//   ....[4]....
        /*00d4*/ 	.word	0x000005a0
        /*00d8*/ 	.word	0x000000ff
        /*00dc*/ 	.word	0x00000010
        /*00e0*/ 	.short	0x0100
        /*00e2*/ 	.byte	0x08
	.zero		1


	//   ....[5]....
        /*00e4*/ 	.word	0x000005b0
        /*00e8*/ 	.word	0x000000ff
        /*00ec*/ 	.word	0x00000060
        /*00f0*/ 	.short	0x0100
        /*00f2*/ 	.byte	0x08
	.zero		1


	//   ....[6]....
        /*00f4*/ 	.word	0x000005c0
        /*00f8*/ 	.word	0x000000ff
        /*00fc*/ 	.word	0x00000018
        /*0100*/ 	.short	0x0100
        /*0102*/ 	.byte	0x08
	.zero		1


	//   ....[7]....
        /*0104*/ 	.word	0x000005d0
        /*0108*/ 	.word	0x000000ff
        /*010c*/ 	.word	0x00000068
        /*0110*/ 	.short	0x0100
        /*0112*/ 	.byte	0x08
	.zero		1


	//   ....[8]....
        /*0114*/ 	.word	0x000005e0
        /*0118*/ 	.word	0x000000ff
        /*011c*/ 	.word	0x00000020
        /*0120*/ 	.short	0x0100
        /*0122*/ 	.byte	0x08
	.zero		1


	//   ....[9]....
        /*0124*/ 	.word	0x000005f0
        /*0128*/ 	.word	0x000000ff
        /*012c*/ 	.word	0x00000070
        /*0130*/ 	.short	0x0100
        /*0132*/ 	.byte	0x08
	.zero		1


	//   ....[10]....
        /*0134*/ 	.word	0x00000600
        /*0138*/ 	.word	0x000000ff
        /*013c*/ 	.word	0x00000028
        /*0140*/ 	.short	0x0100
        /*0142*/ 	.byte	0x08
	.zero		1


	//   ....[11]....
        /*0144*/ 	.word	0x00000610
        /*0148*/ 	.word	0x000000ff
        /*014c*/ 	.word	0x00000078
        /*0150*/ 	.short	0x0100
        /*0152*/ 	.byte	0x08
	.zero		1


	//   ....[12]....
        /*0154*/ 	.word	0x00000620
        /*0158*/ 	.word	0x000000ff
        /*015c*/ 	.word	0x00000030
        /*0160*/ 	.short	0x0100
        /*0162*/ 	.byte	0x08
	.zero		1


	//   ....[13]....
        /*0164*/ 	.word	0x00000630
        /*0168*/ 	.word	0x000000ff
        /*016c*/ 	.word	0x00000080
        /*0170*/ 	.short	0x0100
        /*0172*/ 	.byte	0x08
	.zero		1


	//   ....[14]....
        /*0174*/ 	.word	0x00000640
        /*0178*/ 	.word	0x000000ff
        /*017c*/ 	.word	0x00000038
        /*0180*/ 	.short	0x0100
        /*0182*/ 	.byte	0x08
	.zero		1


	//   ....[15]....
        /*0184*/ 	.word	0x00000650
        /*0188*/ 	.word	0x000000ff
        /*018c*/ 	.word	0x00000088
        /*0190*/ 	.short	0x0100
        /*0192*/ 	.byte	0x08
	.zero		1


	//   ....[16]....
        /*0194*/ 	.word	0x00000660
        /*0198*/ 	.word	0x000000ff
        /*019c*/ 	.word	0x00000040
        /*01a0*/ 	.short	0x0100
        /*01a2*/ 	.byte	0x08
	.zero		1


	//   ....[17]....
        /*01a4*/ 	.word	0x00000670
        /*01a8*/ 	.word	0x000000ff
        /*01ac*/ 	.word	0x00000090
        /*01b0*/ 	.short	0x0100
        /*01b2*/ 	.byte	0x08
	.zero		1


	//   ....[18]....
        /*01b4*/ 	.word	0x00000680
        /*01b8*/ 	.word	0x000000ff
        /*01bc*/ 	.word	0x00000048
        /*01c0*/ 	.short	0x0100
        /*01c2*/ 	.byte	0x08
	.zero		1


	//   ....[19]....
        /*01c4*/ 	.word	0x00000690
        /*01c8*/ 	.word	0x000000ff
        /*01cc*/ 	.word	0x00000098
        /*01d0*/ 	.short	0x0100
        /*01d2*/ 	.byte	0x08
	.zero		1


	//   ....[20]....
        /*01d4*/ 	.word	0x000008c0
        /*01d8*/ 	.word	0x000000ff
        /*01dc*/ 	.word	0x000000a0
        /*01e0*/ 	.short	0x0100
        /*01e2*/ 	.byte	0x08
	.zero		1


	//   ....[21]....
        /*01e4*/ 	.word	0x000008d0
        /*01e8*/ 	.word	0x000000ff
        /*01ec*/ 	.word	0x000000c0
        /*01f0*/ 	.short	0x0100
        /*01f2*/ 	.byte	0x08
	.zero		1


	//   ....[22]....
        /*01f4*/ 	.word	0x000008e0
        /*01f8*/ 	.word	0x000000ff
        /*01fc*/ 	.word	0x000000a8
        /*0200*/ 	.short	0x0100
        /*0202*/ 	.byte	0x08
	.zero		1


	//   ....[23]....
        /*0204*/ 	.word	0x000008f0
        /*0208*/ 	.word	0x000000ff
        /*020c*/ 	.word	0x000000c8
        /*0210*/ 	.short	0x0100
        /*0212*/ 	.byte	0x08
	.zero		1


	//   ....[24]....
        /*0214*/ 	.word	0x00000900
        /*0218*/ 	.word	0x000000ff
        /*021c*/ 	.word	0x000000b0
        /*0220*/ 	.short	0x0100
        /*0222*/ 	.byte	0x08
	.zero		1


	//   ....[25]....
        /*0224*/ 	.word	0x00000910
        /*0228*/ 	.word	0x000000ff
        /*022c*/ 	.word	0x000000d0
        /*0230*/ 	.short	0x0100
        /*0232*/ 	.byte	0x08
	.zero		1


	//   ....[26]....
        /*0234*/ 	.word	0x00000920
        /*0238*/ 	.word	0x000000ff
        /*023c*/ 	.word	0x000000b8
        /*0240*/ 	.short	0x0100
        /*0242*/ 	.byte	0x08
	.zero		1


	//   ....[27]....
        /*0244*/ 	.word	0x00000930
        /*0248*/ 	.word	0x000000ff
        /*024c*/ 	.word	0x000000d8
        /*0250*/ 	.short	0x0100
        /*0252*/ 	.byte	0x08
	.zero		1


	//   ....[28]....
        /*0254*/ 	.word	0x00000cb0
        /*0258*/ 	.word	0x000000ff
        /*025c*/ 	.word	0x000000e0
        /*0260*/ 	.short	0x0100
        /*0262*/ 	.byte	0x06
	.zero		1


	//   ....[29]....
        /*0264*/ 	.word	0x00000d20
        /*0268*/ 	.word	0x000000ff
        /*026c*/ 	.word	0x000000e8
        /*0270*/ 	.short	0x0100
        /*0272*/ 	.byte	0x06
	.zero		1


	//   ....[30]....
        /*0274*/ 	.word	0x00001d40
        /*0278*/ 	.word	0x000000ff
        /*027c*/ 	.word	0x00000000
        /*0280*/ 	.short	0x010a
        /*0282*/ 	.byte	0x05
	.zero		1


	//   ....[31]....
        /*0284*/ 	.word	0x00001d80
        /*0288*/ 	.word	0x000000ff
        /*028c*/ 	.word	0x00000000
        /*0290*/ 	.short	0x010a
        /*0292*/ 	.byte	0x05
	.zero		1


	//   ....[32]....
        /*0294*/ 	.word	0x00002790
        /*0298*/ 	.word	0x000000ff
        /*029c*/ 	.word	0x00000000
        /*02a0*/ 	.short	0x010a
        /*02a2*/ 	.byte	0x08
	.zero		1


	//   ....[33]....
        /*02a4*/ 	.word	0x000027d0
        /*02a8*/ 	.word	0x000000ff
        /*02ac*/ 	.word	0x00000000
        /*02b0*/ 	.short	0x010a
        /*02b2*/ 	.byte	0x08
	.zero		1


	//   ....[34]....
        /*02b4*/ 	.word	0x00002ef0
        /*02b8*/ 	.word	0x00000006
        /*02bc*/ 	.word	0x00000000
        /*02c0*/ 	.short	0x0101
        /*02c2*/ 	.byte	0x3f
	.zero		1


	//   ....[35]....
        /*02c4*/ 	.word	0x00003570
        /*02c8*/ 	.word	0x00000000
        /*02cc*/ 	.word	0x00000000
        /*02d0*/ 	.short	0x0101
        /*02d2*/ 	.byte	0x3f
	.zero		1


	//   ....[36]....
        /*02d4*/ 	.word	0x00003d70
        /*02d8*/ 	.word	0x0000000d
        /*02dc*/ 	.word	0x000000a0
        /*02e0*/ 	.short	0x010a
        /*02e2*/ 	.byte	0x3f
	.zero		1


	//   ....[37]....
        /*02e4*/ 	.word	0x00004090
        /*02e8*/ 	.word	0x00000000
        /*02ec*/ 	.word	0x00000000
        /*02f0*/ 	.short	0x0101
        /*02f2*/ 	.byte	0x3f
	.zero		1


	//   ....[38]....
        /*02f4*/ 	.word	0x00006020
        /*02f8*/ 	.word	0x0000000e
        /*02fc*/ 	.word	0x000000a0
        /*0300*/ 	.short	0x010a
        /*0302*/ 	.byte	0x3f
	.zero		1


	//   ....[39]....
        /*0304*/ 	.word	0x00006260
        /*0308*/ 	.word	0x00000000
        /*030c*/ 	.word	0x00000000
        /*0310*/ 	.short	0x0101
        /*0312*/ 	.byte	0x3f
	.zero		1


	//   ....[40]....
        /*0314*/ 	.word	0x00008100
        /*0318*/ 	.word	0x0000000d
        /*031c*/ 	.word	0x000000a0
        /*0320*/ 	.short	0x010a
        /*0322*/ 	.byte	0x3f
	.zero		1


	//   ....[41]....
        /*0324*/ 	.word	0x00008340
        /*0328*/ 	.word	0x00000000
        /*032c*/ 	.word	0x00000000
        /*0330*/ 	.short	0x0101
        /*0332*/ 	.byte	0x3f
	.zero		1


	//   ....[42]....
        /*0334*/ 	.word	0x0000a1e0
        /*0338*/ 	.word	0x00000003
        /*033c*/ 	.word	0x000000a0
        /*0340*/ 	.short	0x010a
        /*0342*/ 	.byte	0x3f
	.zero		1


	//   ....[43]....
        /*0344*/ 	.word	0x0000a430
        /*0348*/ 	.word	0x00000000
        /*034c*/ 	.word	0x00000000
        /*0350*/ 	.short	0x0101
        /*0352*/ 	.byte	0x3f
	.zero		1


	//   ....[44]....
        /*0354*/ 	.word	0x0000cef0
        /*0358*/ 	.word	0x000000ff
        /*035c*/ 	.word	0x000000e8
        /*0360*/ 	.short	0x010a
        /*0362*/ 	.byte	0x04
	.zero		1


	//   ....[45]....
        /*0364*/ 	.word	0x0000d300
        /*0368*/ 	.word	0x000000ff
        /*036c*/ 	.word	0x000000c0
        /*0370*/ 	.short	0x010a
        /*0372*/ 	.byte	0x05
	.zero		1


	//   ....[46]....
        /*0374*/ 	.word	0x0000d3f0
        /*0378*/ 	.word	0x000000ff
        /*037c*/ 	.word	0x000000a0
        /*0380*/ 	.short	0x010b
        /*0382*/ 	.byte	0x05
	.zero		1


	//   ....[47]....
        /*0384*/ 	.word	0x0000d450
        /*0388*/ 	.word	0x000000ff
        /*038c*/ 	.word	0x00000000
        /*0390*/ 	.short	0x0101
        /*0392*/ 	.byte	0x04
	.zero		1


	//   ....[48]....
        /*0394*/ 	.word	0x0000d480
        /*0398*/ 	.word	0x000000ff
        /*039c*/ 	.word	0x000000c8
        /*03a0*/ 	.short	0x010a
        /*03a2*/ 	.byte	0x05
	.zero		1


	//   ....[49]....
        /*03a4*/ 	.word	0x0000d590
        /*03a8*/ 	.word	0x000000ff
        /*03ac*/ 	.word	0x000000a8
        /*03b0*/ 	.short	0x010b
        /*03b2*/ 	.byte	0x05
	.zero		1


	//   ....[50]....
        /*03b4*/ 	.word	0x0000d600
        /*03b8*/ 	.word	0x000000ff
        /*03bc*/ 	.word	0x00000000
        /*03c0*/ 	.short	0x0101
        /*03c2*/ 	.byte	0x04
	.zero		1


	//   ....[51]....
        /*03c4*/ 	.word	0x0000d630
        /*03c8*/ 	.word	0x000000ff
        /*03cc*/ 	.word	0x000000d0
        /*03d0*/ 	.short	0x010a
        /*03d2*/ 	.byte	0x05
	.zero		1


	//   ....[52]....
        /*03d4*/ 	.word	0x0000d720
        /*03d8*/ 	.word	0x000000ff
        /*03dc*/ 	.word	0x000000b0
        /*03e0*/ 	.short	0x010b
        /*03e2*/ 	.byte	0x05
	.zero		1


	//   ....[53]....
        /*03e4*/ 	.word	0x0000d780
        /*03e8*/ 	.word	0x000000ff
        /*03ec*/ 	.word	0x00000000
        /*03f0*/ 	.short	0x0101
        /*03f2*/ 	.byte	0x04
	.zero		1


	//   ....[54]....
        /*03f4*/ 	.word	0x0000d7b0
        /*03f8*/ 	.word	0x000000ff
        /*03fc*/ 	.word	0x000000d8
        /*0400*/ 	.short	0x010a
        /*0402*/ 	.byte	0x05
	.zero		1


	//   ....[55]....
        /*0404*/ 	.word	0x0000d8c0
        /*0408*/ 	.word	0x000000ff
        /*040c*/ 	.word	0x000000b8
        /*0410*/ 	.short	0x010b
        /*0412*/ 	.byte	0x05
	.zero		1


	//   ....[56]....
        /*0414*/ 	.word	0x0000d9a0
        /*0418*/ 	.word	0x000000ff
        /*041c*/ 	.word	0x00000000
        /*0420*/ 	.short	0x0101
        /*0422*/ 	.byte	0x04
	.zero		1


	//   ....[57]....
        /*0424*/ 	.word	0x0000e000
        /*0428*/ 	.word	0x00000003
        /*042c*/ 	.word	0x000000c0
        /*0430*/ 	.short	0x010a
        /*0432*/ 	.byte	0x3f
	.zero		1


	//   ....[58]....
        /*0434*/ 	.word	0x0000e040
        /*0438*/ 	.word	0x00000003
        /*043c*/ 	.word	0x000000c8
        /*0440*/ 	.short	0x010a
        /*0442*/ 	.byte	0x3f
	.zero		1


	//   ....[59]....
        /*0444*/ 	.word	0x0000e080
        /*0448*/ 	.word	0x00000003
        /*044c*/ 	.word	0x000000d0
        /*0450*/ 	.short	0x010a
        /*0452*/ 	.byte	0x3f
	.zero		1


	//   ....[60]....
        /*0454*/ 	.word	0x0000e0d0
        /*0458*/ 	.word	0x00000003
        /*045c*/ 	.word	0x000000d8
        /*0460*/ 	.short	0x010a
        /*0462*/ 	.byte	0x3f
	.zero		1


	//   ....[61]....
        /*0464*/ 	.word	0x0000e430
        /*0468*/ 	.word	0x0000000e
        /*046c*/ 	.word	0x00000050
        /*0470*/ 	.short	0x010a
        /*0472*/ 	.byte	0x3f
	.zero		1


	//   ....[62]....
        /*0474*/ 	.word	0x0000e790
        /*0478*/ 	.word	0x00000006
        /*047c*/ 	.word	0x000000e8
        /*0480*/ 	.short	0x0101
        /*0482*/ 	.byte	0x3f
	.zero		1


	//   ....[63]....
        /*0484*/ 	.word	0x0000eef0
        /*0488*/ 	.word	0x00000007
        /*048c*/ 	.word	0x00000000
        /*0490*/ 	.short	0x010a
        /*0492*/ 	.byte	0x3f
	.zero		1


	//   ....[64]....
        /*0494*/ 	.word	0x0000ef70
        /*0498*/ 	.word	0x00000009
        /*049c*/ 	.word	0x00000000
        /*04a0*/ 	.short	0x010a
        /*04a2*/ 	.byte	0x3f
	.zero		1


	//   ....[65]....
        /*04a4*/ 	.word	0x0000f000
        /*04a8*/ 	.word	0x00000006
        /*04ac*/ 	.word	0x00000000
        /*04b0*/ 	.short	0x010a
        /*04b2*/ 	.byte	0x3f
	.zero		1


	//   ....[66]....
        /*04b4*/ 	.word	0x0000f090
        /*04b8*/ 	.word	0x00000009
        /*04bc*/ 	.word	0x00000000
        /*04c0*/ 	.short	0x010a
        /*04c2*/ 	.byte	0x3f
	.zero		1


	//   ....[67]....
        /*04c4*/ 	.word	0x0000f120
        /*04c8*/ 	.word	0x00000006
        /*04cc*/ 	.word	0x00000000
        /*04d0*/ 	.short	0x010a
        /*04d2*/ 	.byte	0x3f
	.zero		1


	//   ....[68]....
        /*04d4*/ 	.word	0x0000f1b0
        /*04d8*/ 	.word	0x00000009
        /*04dc*/ 	.word	0x00000000
        /*04e0*/ 	.short	0x010a
        /*04e2*/ 	.byte	0x3f
	.zero		1


	//   ....[69]....
        /*04e4*/ 	.word	0x0000f240
        /*04e8*/ 	.word	0x00000006
        /*04ec*/ 	.word	0x00000000
        /*04f0*/ 	.short	0x010a
        /*04f2*/ 	.byte	0x3f
	.zero		1


	//   ....[70]....
        /*04f4*/ 	.word	0x0000f2d0
        /*04f8*/ 	.word	0x00000009
        /*04fc*/ 	.word	0x00000000
        /*0500*/ 	.short	0x010a
        /*0502*/ 	.byte	0x3f
	.zero		1


	//   ....[71]....
        /*0504*/ 	.word	0x0000f360
        /*0508*/ 	.word	0x00000006
        /*050c*/ 	.word	0x00000000
        /*0510*/ 	.short	0x010a
        /*0512*/ 	.byte	0x3f
	.zero		1


	//   ....[72]....
        /*0514*/ 	.word	0x0000f3f0
        /*0518*/ 	.word	0x00000003
        /*051c*/ 	.word	0x00000000
        /*0520*/ 	.short	0x010a
        /*0522*/ 	.byte	0x3f
	.zero		1


	//   ....[73]....
        /*0524*/ 	.word	0x0000f460
        /*0528*/ 	.word	0x00000005
        /*052c*/ 	.word	0x00000000
        /*0530*/ 	.short	0x010a
        /*0532*/ 	.byte	0x3f
	.zero		1


	//   ....[74]....
        /*0534*/ 	.word	0x0000f4c0
        /*0538*/ 	.word	0x00000006
        /*053c*/ 	.word	0x00000000
        /*0540*/ 	.short	0x010a
        /*0542*/ 	.byte	0x3f
	.zero		1


	//   ....[75]....
        /*0544*/ 	.word	0x0000f510
        /*0548*/ 	.word	0x0000000d
        /*054c*/ 	.word	0x000000a0
        /*0550*/ 	.short	0x010a
        /*0552*/ 	.byte	0x3f
	.zero		1


	//   ....[76]....
        /*0554*/ 	.word	0x0000f560
        /*0558*/ 	.word	0x0000000e
        /*055c*/ 	.word	0x000000a0
        /*0560*/ 	.short	0x010a
        /*0562*/ 	.byte	0x3f
	.zero		1


	//   ....[77]....
        /*0564*/ 	.word	0x0000f5b0
        /*0568*/ 	.word	0x0000000d
        /*056c*/ 	.word	0x000000a0
        /*0570*/ 	.short	0x010a
        /*0572*/ 	.byte	0x3f
	.zero		1


	//   ....[78]....
        /*0574*/ 	.word	0x0000f600
        /*0578*/ 	.word	0x00000003
        /*057c*/ 	.word	0x000000a0
        /*0580*/ 	.short	0x010a
        /*0582*/ 	.byte	0x3f
	.zero		1


	//   ....[79]....
        /*0584*/ 	.word	0x0000f660
        /*0588*/ 	.word	0x00000004
        /*058c*/ 	.word	0x000000e8
        /*0590*/ 	.short	0x010a
        /*0592*/ 	.byte	0x3f
	.zero		1


	//   ....[80]....
        /*0594*/ 	.word	0x0000f6c0
        /*0598*/ 	.word	0x00000005
        /*059c*/ 	.word	0x000000c0
        /*05a0*/ 	.short	0x010a
        /*05a2*/ 	.byte	0x3f
	.zero		1


	//   ....[81]....
        /*05a4*/ 	.word	0x0000f720
        /*05a8*/ 	.word	0x00000005
        /*05ac*/ 	.word	0x000000c8
        /*05b0*/ 	.short	0x010a
        /*05b2*/ 	.byte	0x3f
	.zero		1


	//   ....[82]....
        /*05b4*/ 	.word	0x0000f780
        /*05b8*/ 	.word	0x00000005
        /*05bc*/ 	.word	0x000000d0
        /*05c0*/ 	.short	0x010a
        /*05c2*/ 	.byte	0x3f
	.zero		1


	//   ....[83]....
        /*05c4*/ 	.word	0x0000f7e0
        /*05c8*/ 	.word	0x00000005
        /*05cc*/ 	.word	0x000000d8
        /*05d0*/ 	.short	0x010a
        /*05d2*/ 	.byte	0x3f
	.zero		1


	//   ....[84]....
        /*05d4*/ 	.word	0x0000f830
        /*05d8*/ 	.word	0x00000003
        /*05dc*/ 	.word	0x000000c0
        /*05e0*/ 	.short	0x010a
        /*05e2*/ 	.byte	0x3f
	.zero		1


	//   ....[85]....
        /*05e4*/ 	.word	0x0000f880
        /*05e8*/ 	.word	0x00000003
        /*05ec*/ 	.word	0x000000c8
        /*05f0*/ 	.short	0x010a
        /*05f2*/ 	.byte	0x3f
	.zero		1


	//   ....[86]....
        /*05f4*/ 	.word	0x0000f8d0
        /*05f8*/ 	.word	0x00000003
        /*05fc*/ 	.word	0x000000d0
        /*0600*/ 	.short	0x010a
        /*0602*/ 	.byte	0x3f
	.zero		1


	//   ....[87]....
        /*0604*/ 	.word	0x0000f9a0
        /*0608*/ 	.word	0x0000000e
        /*060c*/ 	.word	0x00000050
        /*0610*/ 	.short	0x010a
        /*0612*/ 	.byte	0x3f
	.zero		1


	//   ....[88]....
        /*0614*/ 	.word	0x0000fa70
        /*0618*/ 	.word	0x00000007
        /*061c*/ 	.word	0x00000000
        /*0620*/ 	.short	0x010a
        /*0622*/ 	.byte	0x3f
	.zero		1


	//   ....[89]....
        /*0624*/ 	.word	0x0000fac0
        /*0628*/ 	.word	0x00000009
        /*062c*/ 	.word	0x00000000
        /*0630*/ 	.short	0x010a
        /*0632*/ 	.byte	0x3f
	.zero		1


	//   ....[90]....
        /*0634*/ 	.word	0x0000fb10
        /*0638*/ 	.word	0x00000006
        /*063c*/ 	.word	0x00000000
        /*0640*/ 	.short	0x010a
        /*0642*/ 	.byte	0x3f
	.zero		1


	//   ....[91]....
        /*0644*/ 	.word	0x0000fb60
        /*0648*/ 	.word	0x00000009
        /*064c*/ 	.word	0x00000000
        /*0650*/ 	.short	0x010a
        /*0652*/ 	.byte	0x3f
	.zero		1


	//   ....[92]....
        /*0654*/ 	.word	0x0000fbb0
        /*0658*/ 	.word	0x00000006
        /*065c*/ 	.word	0x00000000
        /*0660*/ 	.short	0x010a
        /*0662*/ 	.byte	0x3f
	.zero		1


	//   ....[93]....
        /*0664*/ 	.word	0x0000fc00
        /*0668*/ 	.word	0x00000009
        /*066c*/ 	.word	0x00000000
        /*0670*/ 	.short	0x010a
        /*0672*/ 	.byte	0x3f
	.zero		1


	//   ....[94]....
        /*0674*/ 	.word	0x0000fc50
        /*0678*/ 	.word	0x00000006
        /*067c*/ 	.word	0x00000000
        /*0680*/ 	.short	0x010a
        /*0682*/ 	.byte	0x3f
	.zero		1


	//   ....[95]....
        /*0684*/ 	.word	0x0000fca0
        /*0688*/ 	.word	0x00000009
        /*068c*/ 	.word	0x00000000
        /*0690*/ 	.short	0x010a
        /*0692*/ 	.byte	0x3f
	.zero		1


	//   ....[96]....
        /*0694*/ 	.word	0x0000fcf0
        /*0698*/ 	.word	0x00000006
        /*069c*/ 	.word	0x00000000
        /*06a0*/ 	.short	0x010a
        /*06a2*/ 	.byte	0x3f
	.zero		1


	//----- nvinfo : EIATTR_NUM_MBARRIERS
	.align		4
.L_38:
        /*06a4*/ 	.byte	0x03, 0x38
        /*06a6*/ 	.short	0x001e


	//----- nvinfo : EIATTR_EXIT_INSTR_OFFSETS
	.align		4
        /*06a8*/ 	.byte	0x04, 0x1c
        /*06aa*/ 	.short	(.L_40 - .L_39)


	//   ....[0]....
.L_39:
        /*06ac*/ 	.word	0x00000f50


	//   ....[1]....
        /*06b0*/ 	.word	0x000016a0


	//   ....[2]....
        /*06b4*/ 	.word	0x0000c8f0


	//   ....[3]....
        /*06b8*/ 	.word	0x0000ce50


	//   ....[4]....
        /*06bc*/ 	.word	0x0000ce80


	//   ....[5]....
        /*06c0*/ 	.word	0x0000e120


	//   ....[6]....
        /*06c4*/ 	.word	0x0000f440


	//----- nvinfo : EIATTR_MAX_THREADS
	.align		4
.L_40:
        /*06c8*/ 	.byte	0x04, 0x05
        /*06ca*/ 	.short	(.L_42 - .L_41)
.L_41:
        /*06cc*/ 	.word	0x00000180
        /*06d0*/ 	.word	0x00000001
        /*06d4*/ 	.word	0x00000001


	//----- nvinfo : EIATTR_CRS_STACK_SIZE
	.align		4
.L_42:
        /*06d8*/ 	.byte	0x04, 0x1e
        /*06da*/ 	.short	(.L_44 - .L_43)
.L_43:
        /*06dc*/ 	.word	0x00000000


	//----- nvinfo : EIATTR_CBANK_PARAM_SIZE
	.align		4
.L_44:
        /*06e0*/ 	.byte	0x03, 0x19
        /*06e2*/ 	.short	0x0770


	//----- nvinfo : EIATTR_PARAM_CBANK
	.align		4
        /*06e4*/ 	.byte	0x04, 0x0a
        /*06e6*/ 	.short	(.L_46 - .L_45)
	.align		4
.L_45:
        /*06e8*/ 	.word	index@(.nv.constant0._ZN7cutlass13device_kernelINS_4gemm6kernel13GemmUniversalIN4cute5tupleIJiiiiEEENS1_10collective13CollectiveMmaINS1_37MainloopSm90TmaGmmaWarpSpecializedFP8ILi10ENS5_IJNS4_1CILi2EEENSA_ILi1EEESC_EEENS1_35KernelTmaWarpSpecializedCooperativeEEENS5_IJNSA_ILi256EEENSA_ILi64EEESH_EEENS_12float_e4m3_tENS5_IJlSC_lEEESJ_SK_NS4_8TiledMMAINS4_8MMA_AtomIJNS4_4SM904GMMA30MMA_64x64x32_F32E4M3E4M3_SS_TNILNSO_7ScaleInE1ELSQ_1EEEEEENS4_6LayoutISD_NS5_IJSC_NSA_ILi0EEESU_EEEEENS5_IJNS4_10UnderscoreESX_SX_EEEEENS4_13SM90_TMA_LOADENS4_14ComposedLayoutINS4_7SwizzleILi2ELi4ELi3EEENS4_18smem_ptr_flag_bitsILi8EEENST_INS5_IJNSA_ILi8EEESH_EEENS5_IJSH_SC_EEEEEEEvNS4_8identityENS4_23SM90_TMA_LOAD_MULTICASTES1A_vS1B_EENS_8epilogue10collective18CollectiveEpilogueINS1E_22Sm90TmaWarpSpecializedILi4ELi2ELi16ELb0ELb0EEEJSI_NS5_IJNSA_ILi128EEENSA_ILi32EEEEEESJ_SK_SJ_SK_NS1E_6fusion15FusionCallbacksIS1I_NS1M_13LinCombEltActINS1E_6thread4SiLuESJ_fSJ_fLNS_15FloatRoundStyleE2EEESI_S1L_JEEES10_NS11_INS12_ILi1ELi4ELi3EEES15_NST_INS5_IJS16_S1K_EEENS5_IJS1K_SC_EEEEEEENS4_39AutoVectorizingCopyWithAssumedAlignmentILi128EEENS4_14SM90_TMA_STOREES1Y_S20_NS4_9Copy_AtomIJNS4_17SM90_U32x4_STSM_NENS_6half_tEEEEvEEEvvEEEEvNT_6ParamsE)
        /*06ec*/ 	.short	0x0210
        /*06ee*/ 	.short	0x0770


	//----- nvinfo : EIATTR_SW_WAR
	.align		4
.L_46:
        /*06f0*/ 	.byte	0x04, 0x36
        /*06f2*/ 	.short	(.L_48 - .L_47)
.L_47:
        /*06f4*/ 	.word	0x00000008
.L_48:


//--------------------- .nv.callgraph             --------------------------
	.section	.nv.callgraph,"",@"SHT_CUDA_CALLGRAPH"
	.align	4
	.sectionentsize	8
	.align		4
        /*0000*/ 	.word	0x00000000
	.align		4
        /*0004*/ 	.word	0xffffffff
	.align		4
        /*0008*/ 	.word	index@(_ZN7cutlass13device_kernelINS_4gemm6kernel13GemmUniversalIN4cute5tupleIJiiiiEEENS1_10collective13CollectiveMmaINS1_37MainloopSm90TmaGmmaWarpSpecializedFP8ILi10ENS5_IJNS4_1CILi2EEENSA_ILi1EEESC_EEENS1_35KernelTmaWarpSpecializedCooperativeEEENS5_IJNSA_ILi256EEENSA_ILi64EEESH_EEENS_12float_e4m3_tENS5_IJlSC_lEEESJ_SK_NS4_8TiledMMAINS4_8MMA_AtomIJNS4_4SM904GMMA30MMA_64x64x32_F32E4M3E4M3_SS_TNILNSO_7ScaleInE1ELSQ_1EEEEEENS4_6LayoutISD_NS5_IJSC_NSA_ILi0EEESU_EEEEENS5_IJNS4_10UnderscoreESX_SX_EEEEENS4_13SM90_TMA_LOADENS4_14ComposedLayoutINS4_7SwizzleILi2ELi4ELi3EEENS4_18smem_ptr_flag_bitsILi8EEENST_INS5_IJNSA_ILi8EEESH_EEENS5_IJSH_SC_EEEEEEEvNS4_8identityENS4_23SM90_TMA_LOAD_MULTICASTES1A_vS1B_EENS_8epilogue10collective18CollectiveEpilogueINS1E_22Sm90TmaWarpSpecializedILi4ELi2ELi16ELb0ELb0EEEJSI_NS5_IJNSA_ILi128EEENSA_ILi32EEEEEESJ_SK_SJ_SK_NS1E_6fusion15FusionCallbacksIS1I_NS1M_13LinCombEltActINS1E_6thread4SiLuESJ_fSJ_fLNS_15FloatRoundStyleE2EEESI_S1L_JEEES10_NS11_INS12_ILi1ELi4ELi3EEES15_NST_INS5_IJS16_S1K_EEENS5_IJS1K_SC_EEEEEEENS4_39AutoVectorizingCopyWithAssumedAlignmentILi128EEENS4_14SM90_TMA_STOREES1Y_S20_NS4_9Copy_AtomIJNS4_17SM90_U32x4_STSM_NENS_6half_tEEEEvEEEvvEEEEvNT_6ParamsE)
	.align		4
        /*000c*/ 	.word	index@(__assertfail)
	.align		4
        /*0010*/ 	.word	0x00000000
	.align		4
        /*0014*/ 	.word	0xfffffffe
	.align		4
        /*0018*/ 	.word	0x00000000
	.align		4
        /*001c*/ 	.word	0xfffffffd
	.align		4
        /*0020*/ 	.word	0x00000000
	.align		4
        /*0024*/ 	.word	0xfffffffc


//--------------------- .nv.constant4             --------------------------
	.section	.nv.constant4,"a",@progbits
	.align	8
	.align		8
.nv.constant4:
        /*0000*/ 	.dword	__assertfail
	.align		8
        /*0008*/ 	.dword	__unnamed_1
	.align		8
        /*0010*/ 	.dword	__unnamed_2
	.align		8
        /*0018*/ 	.dword	_ZN39_INTERNAL_ce260471_4_k_cu_c767ad7f_31514cuda3std3__45__cpo5beginE
	.align		8
        /*0020*/ 	.dword	_ZN39_INTERNAL_ce260471_4_k_cu_c767ad7f_31514cuda3std3__45__cpo3endE
	.align		8
        /*0028*/ 	.dword	_ZN39_INTERNAL_ce260471_4_k_cu_c767ad7f_31514cuda3std3__45__cpo6cbeginE
	.align		8
        /*0030*/ 	.dword	_ZN39_INTERNAL_ce260471_4_k_cu_c767ad7f_31514cuda3std3__45__cpo4cendE
	.align		8
        /*0038*/ 	.dword	_ZN39_INTERNAL_ce260471_4_k_cu_c767ad7f_31514cuda3std3__441_GLOBAL__N__ce260471_4_k_cu_c767ad7f_31516ignoreE
	.align		8
        /*0040*/ 	.dword	_ZN39_INTERNAL_ce260471_4_k_cu_c767ad7f_31514cuda3std3__419piecewise_constructE
	.align		8
        /*0048*/ 	.dword	_ZN39_INTERNAL_ce260471_4_k_cu_c767ad7f_31514cuda3std3__48in_placeE
	.align		8
        /*0050*/ 	.dword	_ZN39_INTERNAL_ce260471_4_k_cu_c767ad7f_31514cuda3std6ranges3__45__cpo4swapE
	.align		8
        /*0058*/ 	.dword	_ZN39_INTERNAL_ce260471_4_k_cu_c767ad7f_31514cuda3std6ranges3__45__cpo9iter_moveE
	.align		8
        /*0060*/ 	.dword	_ZN39_INTERNAL_ce260471_4_k_cu_c767ad7f_31514cute7productE
	.align		8
        /*0068*/ 	.dword	_ZN39_INTERNAL_ce260471_4_k_cu_c767ad7f_31514cute1_E
	.align		8
        /*0070*/ 	.dword	$str$24
	.align		8
        /*0078*/ 	.dword	$str$25


//--------------------- .text._ZN7cutlass13device_kernelINS_4gemm6kernel13GemmUniversalIN4cute5tupleIJiiiiEEENS1_10collective13CollectiveMmaINS1_37MainloopSm90TmaGmmaWarpSpecializedFP8ILi10ENS5_IJNS4_1CILi2EEENSA_ILi1EEESC_EEENS1_35KernelTmaWarpSpecializedCooperativeEEENS5_IJNSA_ILi256EEENSA_ILi64EEESH_EEENS_12float_e4m3_tENS5_IJlSC_lEEESJ_SK_NS4_8TiledMMAINS4_8MMA_AtomIJNS4_4SM904GMMA30MMA_64x64x32_F32E4M3E4M3_SS_TNILNSO_7ScaleInE1ELSQ_1EEEEEENS4_6LayoutISD_NS5_IJSC_NSA_ILi0EEESU_EEEEENS5_IJNS4_10UnderscoreESX_SX_EEEEENS4_13SM90_TMA_LOADENS4_14ComposedLayoutINS4_7SwizzleILi2ELi4ELi3EEENS4_18smem_ptr_flag_bitsILi8EEENST_INS5_IJNSA_ILi8EEESH_EEENS5_IJSH_SC_EEEEEEEvNS4_8identityENS4_23SM90_TMA_LOAD_MULTICASTES1A_vS1B_EENS_8epilogue10collective18CollectiveEpilogueINS1E_22Sm90TmaWarpSpecializedILi4ELi2ELi16ELb0ELb0EEEJSI_NS5_IJNSA_ILi128EEENSA_ILi32EEEEEESJ_SK_SJ_SK_NS1E_6fusion15FusionCallbacksIS1I_NS1M_13LinCombEltActINS1E_6thread4SiLuESJ_fSJ_fLNS_15FloatRoundStyleE2EEESI_S1L_JEEES10_NS11_INS12_ILi1ELi4ELi3EEES15_NST_INS5_IJS16_S1K_EEENS5_IJS1K_SC_EEEEEEENS4_39AutoVectorizingCopyWithAssumedAlignmentILi128EEENS4_14SM90_TMA_STOREES1Y_S20_NS4_9Copy_AtomIJNS4_17SM90_U32x4_STSM_NENS_6half_tEEEEvEEEvvEEEEvNT_6ParamsE --------------------------
	.section	.text._ZN7cutlass13device_kernelINS_4gemm6kernel13GemmUniversalIN4cute5tupleIJiiiiEEENS1_10collective13CollectiveMmaINS1_37MainloopSm90TmaGmmaWarpSpecializedFP8ILi10ENS5_IJNS4_1CILi2EEENSA_ILi1EEESC_EEENS1_35KernelTmaWarpSpecializedCooperativeEEENS5_IJNSA_ILi256EEENSA_ILi64EEESH_EEENS_12float_e4m3_tENS5_IJlSC_lEEESJ_SK_NS4_8TiledMMAINS4_8MMA_AtomIJNS4_4SM904GMMA30MMA_64x64x32_F32E4M3E4M3_SS_TNILNSO_7ScaleInE1ELSQ_1EEEEEENS4_6LayoutISD_NS5_IJSC_NSA_ILi0EEESU_EEEEENS5_IJNS4_10UnderscoreESX_SX_EEEEENS4_13SM90_TMA_LOADENS4_14ComposedLayoutINS4_7SwizzleILi2ELi4ELi3EEENS4_18smem_ptr_flag_bitsILi8EEENST_INS5_IJNSA_ILi8EEESH_EEENS5_IJSH_SC_EEEEEEEvNS4_8identityENS4_23SM90_TMA_LOAD_MULTICASTES1A_vS1B_EENS_8epilogue10collective18CollectiveEpilogueINS1E_22Sm90TmaWarpSpecializedILi4ELi2ELi16ELb0ELb0EEEJSI_NS5_IJNSA_ILi128EEENSA_ILi32EEEEEESJ_SK_SJ_SK_NS1E_6fusion15FusionCallbacksIS1I_NS1M_13LinCombEltActINS1E_6thread4SiLuESJ_fSJ_fLNS_15FloatRoundStyleE2EEESI_S1L_JEEES10_NS11_INS12_ILi1ELi4ELi3EEES15_NST_INS5_IJS16_S1K_EEENS5_IJS1K_SC_EEEEEEENS4_39AutoVectorizingCopyWithAssumedAlignmentILi128EEENS4_14SM90_TMA_STOREES1Y_S20_NS4_9Copy_AtomIJNS4_17SM90_U32x4_STSM_NENS_6half_tEEEEvEEEvvEEEEvNT_6ParamsE,"ax",@progbits
	.align	128
.text._ZN7cutlass13device_kernelINS_4gemm6kernel13GemmUniversalIN4cute5tupleIJiiiiEEENS1_10collective13CollectiveMmaINS1_37MainloopSm90TmaGmmaWarpSpecializedFP8ILi10ENS5_IJNS4_1CILi2EEENSA_ILi1EEESC_EEENS1_35KernelTmaWarpSpecializedCooperativeEEENS5_IJNSA_ILi256EEENSA_ILi64EEESH_EEENS_12float_e4m3_tENS5_IJlSC_lEEESJ_SK_NS4_8TiledMMAINS4_8MMA_AtomIJNS4_4SM904GMMA30MMA_64x64x32_F32E4M3E4M3_SS_TNILNSO_7ScaleInE1ELSQ_1EEEEEENS4_6LayoutISD_NS5_IJSC_NSA_ILi0EEESU_EEEEENS5_IJNS4_10UnderscoreESX_SX_EEEEENS4_13SM90_TMA_LOADENS4_14ComposedLayoutINS4_7SwizzleILi2ELi4ELi3EEENS4_18smem_ptr_flag_bitsILi8EEENST_INS5_IJNSA_ILi8EEESH_EEENS5_IJSH_SC_EEEEEEEvNS4_8identityENS4_23SM90_TMA_LOAD_MULTICASTES1A_vS1B_EENS_8epilogue10collective18CollectiveEpilogueINS1E_22Sm90TmaWarpSpecializedILi4ELi2ELi16ELb0ELb0EEEJSI_NS5_IJNSA_ILi128EEENSA_ILi32EEEEEESJ_SK_SJ_SK_NS1E_6fusion15FusionCallbacksIS1I_NS1M_13LinCombEltActINS1E_6thread4SiLuESJ_fSJ_fLNS_15FloatRoundStyleE2EEESI_S1L_JEEES10_NS11_INS12_ILi1ELi4ELi3EEES15_NST_INS5_IJS16_S1K_EEENS5_IJS1K_SC_EEEEEEENS4_39AutoVectorizingCopyWithAssumedAlignmentILi128EEENS4_14SM90_TMA_STOREES1Y_S20_NS4_9Copy_AtomIJNS4_17SM90_U32x4_STSM_NENS_6half_tEEEEvEEEvvEEEEvNT_6ParamsE:
        .type           _ZN7cutlass13device_kernelINS_4gemm6kernel13GemmUniversalIN4cute5tupleIJiiiiEEENS1_10collective13CollectiveMmaINS1_37MainloopSm90TmaGmmaWarpSpecializedFP8ILi10ENS5_IJNS4_1CILi2EEENSA_ILi1EEESC_EEENS1_35KernelTmaWarpSpecializedCooperativeEEENS5_IJNSA_ILi256EEENSA_ILi64EEESH_EEENS_12float_e4m3_tENS5_IJlSC_lEEESJ_SK_NS4_8TiledMMAINS4_8MMA_AtomIJNS4_4SM904GMMA30MMA_64x64x32_F32E4M3E4M3_SS_TNILNSO_7ScaleInE1ELSQ_1EEEEEENS4_6LayoutISD_NS5_IJSC_NSA_ILi0EEESU_EEEEENS5_IJNS4_10UnderscoreESX_SX_EEEEENS4_13SM90_TMA_LOADENS4_14ComposedLayoutINS4_7SwizzleILi2ELi4ELi3EEENS4_18smem_ptr_flag_bitsILi8EEENST_INS5_IJNSA_ILi8EEESH_EEENS5_IJSH_SC_EEEEEEEvNS4_8identityENS4_23SM90_TMA_LOAD_MULTICASTES1A_vS1B_EENS_8epilogue10collective18CollectiveEpilogueINS1E_22Sm90TmaWarpSpecializedILi4ELi2ELi16ELb0ELb0EEEJSI_NS5_IJNSA_ILi128EEENSA_ILi32EEEEEESJ_SK_SJ_SK_NS1E_6fusion15FusionCallbacksIS1I_NS1M_13LinCombEltActINS1E_6thread4SiLuESJ_fSJ_fLNS_15FloatRoundStyleE2EEESI_S1L_JEEES10_NS11_INS12_ILi1ELi4ELi3EEES15_NST_INS5_IJS16_S1K_EEENS5_IJS1K_SC_EEEEEEENS4_39AutoVectorizingCopyWithAssumedAlignmentILi128EEENS4_14SM90_TMA_STOREES1Y_S20_NS4_9Copy_AtomIJNS4_17SM90_U32x4_STSM_NENS_6half_tEEEEvEEEvvEEEEvNT_6ParamsE,@function
        .size           _ZN7cutlass13device_kernelINS_4gemm6kernel13GemmUniversalIN4cute5tupleIJiiiiEEENS1_10collective13CollectiveMmaINS1_37MainloopSm90TmaGmmaWarpSpecializedFP8ILi10ENS5_IJNS4_1CILi2EEENSA_ILi1EEESC_EEENS1_35KernelTmaWarpSpecializedCooperativeEEENS5_IJNSA_ILi256EEENSA_ILi64EEESH_EEENS_12float_e4m3_tENS5_IJlSC_lEEESJ_SK_NS4_8TiledMMAINS4_8MMA_AtomIJNS4_4SM904GMMA30MMA_64x64x32_F32E4M3E4M3_SS_TNILNSO_7ScaleInE1ELSQ_1EEEEEENS4_6LayoutISD_NS5_IJSC_NSA_ILi0EEESU_EEEEENS5_IJNS4_10UnderscoreESX_SX_EEEEENS4_13SM90_TMA_LOADENS4_14ComposedLayoutINS4_7SwizzleILi2ELi4ELi3EEENS4_18smem_ptr_flag_bitsILi8EEENST_INS5_IJNSA_ILi8EEESH_EEENS5_IJSH_SC_EEEEEEEvNS4_8identityENS4_23SM90_TMA_LOAD_MULTICASTES1A_vS1B_EENS_8epilogue10collective18CollectiveEpilogueINS1E_22Sm90TmaWarpSpecializedILi4ELi2ELi16ELb0ELb0EEEJSI_NS5_IJNSA_ILi128EEENSA_ILi32EEEEEESJ_SK_SJ_SK_NS1E_6fusion15FusionCallbacksIS1I_NS1M_13LinCombEltActINS1E_6thread4SiLuESJ_fSJ_fLNS_15FloatRoundStyleE2EEESI_S1L_JEEES10_NS11_INS12_ILi1ELi4ELi3EEES15_NST_INS5_IJS16_S1K_EEENS5_IJS1K_SC_EEEEEEENS4_39AutoVectorizingCopyWithAssumedAlignmentILi128EEENS4_14SM90_TMA_STOREES1Y_S20_NS4_9Copy_AtomIJNS4_17SM90_U32x4_STSM_NENS_6half_tEEEEvEEEvvEEEEvNT_6ParamsE,(.L_x_402 - _ZN7cutlass13device_kernelINS_4gemm6kernel13GemmUniversalIN4cute5tupleIJiiiiEEENS1_10collective13CollectiveMmaINS1_37MainloopSm90TmaGmmaWarpSpecializedFP8ILi10ENS5_IJNS4_1CILi2EEENSA_ILi1EEESC_EEENS1_35KernelTmaWarpSpecializedCooperativeEEENS5_IJNSA_ILi256EEENSA_ILi64EEESH_EEENS_12float_e4m3_tENS5_IJlSC_lEEESJ_SK_NS4_8TiledMMAINS4_8MMA_AtomIJNS4_4SM904GMMA30MMA_64x64x32_F32E4M3E4M3_SS_TNILNSO_7ScaleInE1ELSQ_1EEEEEENS4_6LayoutISD_NS5_IJSC_NSA_ILi0EEESU_EEEEENS5_IJNS4_10UnderscoreESX_SX_EEEEENS4_13SM90_TMA_LOADENS4_14ComposedLayoutINS4_7SwizzleILi2ELi4ELi3EEENS4_18smem_ptr_flag_bitsILi8EEENST_INS5_IJNSA_ILi8EEESH_EEENS5_IJSH_SC_EEEEEEEvNS4_8identityENS4_23SM90_TMA_LOAD_MULTICASTES1A_vS1B_EENS_8epilogue10collective18CollectiveEpilogueINS1E_22Sm90TmaWarpSpecializedILi4ELi2ELi16ELb0ELb0EEEJSI_NS5_IJNSA_ILi128EEENSA_ILi32EEEEEESJ_SK_SJ_SK_NS1E_6fusion15FusionCallbacksIS1I_NS1M_13LinCombEltActINS1E_6thread4SiLuESJ_fSJ_fLNS_15FloatRoundStyleE2EEESI_S1L_JEEES10_NS11_INS12_ILi1ELi4ELi3EEES15_NST_INS5_IJS16_S1K_EEENS5_IJS1K_SC_EEEEEEENS4_39AutoVectorizingCopyWithAssumedAlignmentILi128EEENS4_14SM90_TMA_STOREES1Y_S20_NS4_9Copy_AtomIJNS4_17SM90_U32x4_STSM_NENS_6half_tEEEEvEEEvvEEEEvNT_6ParamsE)
        .other          _ZN7cutlass13device_kernelINS_4gemm6kernel13GemmUniversalIN4cute5tupleIJiiiiEEENS1_10collective13CollectiveMmaINS1_37MainloopSm90TmaGmmaWarpSpecializedFP8ILi10ENS5_IJNS4_1CILi2EEENSA_ILi1EEESC_EEENS1_35KernelTmaWarpSpecializedCooperativeEEENS5_IJNSA_ILi256EEENSA_ILi64EEESH_EEENS_12float_e4m3_tENS5_IJlSC_lEEESJ_SK_NS4_8TiledMMAINS4_8MMA_AtomIJNS4_4SM904GMMA30MMA_64x64x32_F32E4M3E4M3_SS_TNILNSO_7ScaleInE1ELSQ_1EEEEEENS4_6LayoutISD_NS5_IJSC_NSA_ILi0EEESU_EEEEENS5_IJNS4_10UnderscoreESX_SX_EEEEENS4_13SM90_TMA_LOADENS4_14ComposedLayoutINS4_7SwizzleILi2ELi4ELi3EEENS4_18smem_ptr_flag_bitsILi8EEENST_INS5_IJNSA_ILi8EEESH_EEENS5_IJSH_SC_EEEEEEEvNS4_8identityENS4_23SM90_TMA_LOAD_MULTICASTES1A_vS1B_EENS_8epilogue10collective18CollectiveEpilogueINS1E_22Sm90TmaWarpSpecializedILi4ELi2ELi16ELb0ELb0EEEJSI_NS5_IJNSA_ILi128EEENSA_ILi32EEEEEESJ_SK_SJ_SK_NS1E_6fusion15FusionCallbacksIS1I_NS1M_13LinCombEltActINS1E_6thread4SiLuESJ_fSJ_fLNS_15FloatRoundStyleE2EEESI_S1L_JEEES10_NS11_INS12_ILi1ELi4ELi3EEES15_NST_INS5_IJS16_S1K_EEENS5_IJS1K_SC_EEEEEEENS4_39AutoVectorizingCopyWithAssumedAlignmentILi128EEENS4_14SM90_TMA_STOREES1Y_S20_NS4_9Copy_AtomIJNS4_17SM90_U32x4_STSM_NENS_6half_tEEEEvEEEvvEEEEvNT_6ParamsE,@"STO_CUDA_ENTRY STV_DEFAULT"
_ZN7cutlass13device_kernelINS_4gemm6kernel13GemmUniversalIN4cute5tupleIJiiiiEEENS1_10collective13CollectiveMmaINS1_37MainloopSm90TmaGmmaWarpSpecializedFP8ILi10ENS5_IJNS4_1CILi2EEENSA_ILi1EEESC_EEENS1_35KernelTmaWarpSpecializedCooperativeEEENS5_IJNSA_ILi256EEENSA_ILi64EEESH_EEENS_12float_e4m3_tENS5_IJlSC_lEEESJ_SK_NS4_8TiledMMAINS4_8MMA_AtomIJNS4_4SM904GMMA30MMA_64x64x32_F32E4M3E4M3_SS_TNILNSO_7ScaleInE1ELSQ_1EEEEEENS4_6LayoutISD_NS5_IJSC_NSA_ILi0EEESU_EEEEENS5_IJNS4_10UnderscoreESX_SX_EEEEENS4_13SM90_TMA_LOADENS4_14ComposedLayoutINS4_7SwizzleILi2ELi4ELi3EEENS4_18smem_ptr_flag_bitsILi8EEENST_INS5_IJNSA_ILi8EEESH_EEENS5_IJSH_SC_EEEEEEEvNS4_8identityENS4_23SM90_TMA_LOAD_MULTICASTES1A_vS1B_EENS_8epilogue10collective18CollectiveEpilogueINS1E_22Sm90TmaWarpSpecializedILi4ELi2ELi16ELb0ELb0EEEJSI_NS5_IJNSA_ILi128EEENSA_ILi32EEEEEESJ_SK_SJ_SK_NS1E_6fusion15FusionCallbacksIS1I_NS1M_13LinCombEltActINS1E_6thread4SiLuESJ_fSJ_fLNS_15FloatRoundStyleE2EEESI_S1L_JEEES10_NS11_INS12_ILi1ELi4ELi3EEES15_NST_INS5_IJS16_S1K_EEENS5_IJS1K_SC_EEEEEEENS4_39AutoVectorizingCopyWithAssumedAlignmentILi128EEENS4_14SM90_TMA_STOREES1Y_S20_NS4_9Copy_AtomIJNS4_17SM90_U32x4_STSM_NENS_6half_tEEEEvEEEvvEEEEvNT_6ParamsE:
[----:B------:R-:W1:Y:S01]  /*0000*/  LDC R1, c[0x0][0x28] ;  /* 0x00000a00ff017b82 */ /* 0x000e620000000800 */
[----:B------:R-:W2:Y:S07]  /*0010*/  S2R R18, SR_TID.X ;  /* 0x0000000000127919 */ /* 0x000eae0000002100 */
[----:B------:R-:W3:Y:S01]  /*0020*/  LDC.64 R8, c[0x0][0x588] ;  /* 0x00016200ff087b82 */ /* 0x000ee20000000a00 */
[----:B------:R-:W-:Y:S01]  /*0030*/  ELECT P0, URZ, PT ;  /* 0x00000000003f782f */ /* 0x000fe20003800000 */
[----:B------:R-:W-:Y:S01]  /*0040*/  BSSY B0, `(.L_x_0) ;  /* 0x0000016000007945 */ /* 0x000fe20003800000 */
[----:B--2---:R-:W-:-:S02]  /*0050*/  SHF.R.U32.HI R0, RZ, 0x5, R18 ;  /* 0x00000005ff007819 */ /* 0x004fc40000011612 */
[----:B------:R-:W-:-:S03]  /*0060*/  SHF.R.U32.HI R4, RZ, 0x7, R18 ;  /* 0x00000007ff047819 */ /* 0x000fc60000011612 */
[----:B------:R-:W2:Y:S04]  /*0070*/  SHFL.IDX PT, R3, R0, RZ, 0x1f ;  /* 0x00001fff00037589 */ /* 0x000ea800000e0000 */
[----:B------:R4:W1:Y:S01]  /*0080*/  SHFL.IDX PT, R6, R4, RZ, 0x1f ;  /* 0x00001fff04067589 */ /* 0x00086200000e0000 */
[----:B--2---:R-:W-:Y:S02]  /*0090*/  ISETP.NE.OR P0, PT, R3, RZ, !P0 ;  /* 0x000000ff0300720c */ /* 0x004fe40004705670 */
[----:B------:R-:W-:-:S11]  /*00a0*/  SHF.R.S32.HI R2, RZ, 0x1f, R3 ;  /* 0x0000001fff027819 */ /* 0x000fd60000011403 */
[----:B-1-34-:R-:W-:Y:S05]  /*00b0*/  @P0 BRA `(.L_x_1) ;  /* 0x0000000000380947 */ /* 0x01afea0003800000 */
[----:B------:R-:W-:Y:S02]  /*00c0*/  ULDC.64 UR4, c[0x0][0x198] ;  /* 0x0000660000047ab9 */ /* 0x000fe40000000a00 */
[----:B------:R-:W-:Y:S02]  /*00d0*/  UIADD3 UR6, UP0, UR4, 0xf0, URZ ;  /* 0x000000f004067890 */ /* 0x000fe4000ff1e03f */
[----:B------:R-:W-:Y:S02]  /*00e0*/  UIADD3 UR8, UP1, UR4, 0x1f0, URZ ;  /* 0x000001f004087890 */ /* 0x000fe4000ff3e03f */
[----:B------:R-:W-:Y:S02]  /*00f0*/  UIADD3 UR10, UP2, UR4, 0x3f0, URZ ;  /* 0x000003f0040a7890 */ /* 0x000fe4000ff5e03f */
[----:B------:R-:W-:Y:S02]  /*0100*/  UIADD3 UR4, UP3, UR4, 0x4f0, URZ ;  /* 0x000004f004047890 */ /* 0x000fe4000ff7e03f */
[----:B------:R-:W-:-:S02]  /*0110*/  UIADD3.X UR7, URZ, UR5, URZ, UP0, !UPT ;  /* 0x000000053f077290 */ /* 0x000fc400087fe43f */
[----:B------:R-:W-:Y:S02]  /*0120*/  UIADD3.X UR9, URZ, UR5, URZ, UP1, !UPT ;  /* 0x000000053f097290 */ /* 0x000fe40008ffe43f */
[----:B------:R-:W-:Y:S02]  /*0130*/  UIADD3.X UR11, URZ, UR5, URZ, UP2, !UPT ;  /* 0x000000053f0b7290 */ /* 0x000fe400097fe43f */
[----:B------:R-:W-:-:S03]  /*0140*/  UIADD3.X UR5, URZ, UR5, URZ, UP3, !UPT ;  /* 0x000000053f057290 */ /* 0x000fc60009ffe43f */
[----:B------:R1:W-:Y:S02]  /*0150*/  UTMACCTL.PF [UR6] ;  /* 0x00000000060079b9 */ /* 0x0003e40008040000 */
[----:B------:R1:W-:Y:S02]  /*0160*/  UTMACCTL.PF [UR8] ;  /* 0x00000000080079b9 */ /* 0x0003e40008040000 */
[----:B------:R1:W-:Y:S02]  /*0170*/  UTMACCTL.PF [UR10] ;  /* 0x000000000a0079b9 */ /* 0x0003e40008040000 */
[----:B------:R1:W-:Y:S02]  /*0180*/  UTMACCTL.PF [UR4] ;  /* 0x00000000040079b9 */ /* 0x0003e40008040000 */
[----:B-1----:R-:W-:Y:S01]  /*0190*/  NOP ;  /* 0x0000000000007918 */ /* 0x002fe20000000000 */
.L_x_1:
[----:B------:R-:W-:Y:S05]  /*01a0*/  BSYNC B0 ;  /* 0x0000000000007941 */ /* 0x000fea0003800000 */
.L_x_0:
[----:B------:R-:W-:Y:S01]  /*01b0*/  ULDC.64 UR4, c[0x0][0x590] ;  /* 0x0001640000047ab9 */ /* 0x000fe20000000a00 */
[----:B------:R-:W-:Y:S01]  /*01c0*/  LEA.HI R2, R2, R3, RZ, 0x2 ;  /* 0x0000000302027211 */ /* 0x000fe200078f10ff */
[----:B------:R-:W-:Y:S01]  /*01d0*/  ULDC.64 UR40, c[0x0][0x208] ;  /* 0x0000820000287ab9 */ /* 0x000fe20000000a00 */
[----:B------:R-:W-:Y:S01]  /*01e0*/  ISETP.NE.U32.AND P2, PT, RZ, UR4, PT ;  /* 0x00000004ff007c0c */ /* 0x000fe2000bf45070 */
[----:B------:R-:W-:Y:S01]  /*01f0*/  IMAD.MOV.U32 R5, RZ, RZ, R9 ;  /* 0x000000ffff057224 */ /* 0x000fe200078e0009 */
[----:B------:R-:W-:Y:S02]  /*0200*/  LOP3.LUT R2, R2, 0xfffffffc, RZ, 0xc0, !PT ;  /* 0xfffffffc02027812 */ /* 0x000fe400078ec0ff */
[----:B------:R-:W-:Y:S02]  /*0210*/  ISETP.NE.AND.EX P3, PT, RZ, UR5, PT, P2 ;  /* 0x00000005ff007c0c */ /* 0x000fe4000bf65320 */
[----:B------:R-:W-:Y:S02]  /*0220*/  IADD3 R3, R3, -R2, RZ ;  /* 0x8000000203037210 */ /* 0x000fe40007ffe0ff */
[----:B------:R-:W-:-:S02]  /*0230*/  PRMT R2, RZ, 0x7610, R2 ;  /* 0x00007610ff027816 */ /* 0x000fc40000000002 */
[----:B------:R-:W-:-:S07]  /*0240*/  MOV R4, R8 ;  /* 0x0000000800047202 */ /* 0x000fce0000000f00 */
[----:B------:R-:W-:Y:S05]  /*0250*/  @P3 BRA `(.L_x_2) ;  /* 0x0000000000303947 */ /* 0x000fea0003800000 */
[----:B------:R-:W-:Y:S02]  /*0260*/  ULDC.64 UR6, c[0x0][0x588] ;  /* 0x0001620000067ab9 */ /* 0x000fe40000000a00 */
[----:B------:R-:W-:-:S04]  /*0270*/  ISETP.NE.U32.AND P0, PT, RZ, UR6, PT ;  /* 0x00000006ff007c0c */ /* 0x000fc8000bf05070 */
[----:B------:R-:W-:-:S13]  /*0280*/  ISETP.NE.AND.EX P0, PT, RZ, UR7, PT, P0 ;  /* 0x00000007ff007c0c */ /* 0x000fda000bf05300 */
[----:B------:R-:W-:Y:S05]  /*0290*/  @!P0 BRA `(.L_x_3) ;  /* 0x0000000000108947 */ /* 0x000fea0003800000 */
[----:B------:R-:W2:Y:S02]  /*02a0*/  LDG.E R2, desc[UR40][R4.64] ;  /* 0x0000002804027981 */ /* 0x000ea4000c1e1900 */
[----:B--2---:R-:W-:Y:S02]  /*02b0*/  FSETP.NEU.AND P1, PT, R2, RZ, PT ;  /* 0x000000ff0200720b */ /* 0x004fe40003f2d000 */
[----:B------:R-:W-:Y:S01]  /*02c0*/  MOV R2, 0x1 ;  /* 0x0000000100027802 */ /* 0x000fe20000000f00 */
[----:B------:R-:W-:Y:S10]  /*02d0*/  BRA `(.L_x_2) ;  /* 0x0000000000107947 */ /* 0x000ff40003800000 */
.L_x_3:
[----:B------:R-:W-:Y:S01]  /*02e0*/  ULDC UR6, c[0x0][0x580] ;  /* 0x0001600000067ab9 */ /* 0x000fe20000000800 */
[----:B------:R-:W-:Y:S02]  /*02f0*/  MOV R2, 0x1 ;  /* 0x0000000100027802 */ /* 0x000fe40000000f00 */
[----:B------:R-:W-:Y:S02]  /*0300*/  CS2R R4, SRZ ;  /* 0x0000000000047805 */ /* 0x000fe4000001ff00 */
[----:B------:R-:W-:-:S13]  /*0310*/  FSETP.NEU.AND P1, PT, RZ, UR6, PT ;  /* 0x00000006ff007c0b */ /* 0x000fda000bf2d000 */
.L_x_2:
[----:B------:R-:W-:Y:S02]  /*0320*/  ISETP.NE.U32.AND P4, PT, R4, RZ, PT ;  /* 0x000000ff0400720c */ /* 0x000fe40003f85070 */
[----:B------:R-:W-:Y:S02]  /*0330*/  ISETP.NE.AND.EX P5, PT, RZ, UR5, PT, P2 ;  /* 0x00000005ff007c0c */ /* 0x000fe4000bfa5320 */
[----:B------:R-:W-:Y:S02]  /*0340*/  ISETP.NE.AND.EX P2, PT, R5, RZ, PT, P4 ;  /* 0x000000ff0500720c */ /* 0x000fe40003f45340 */
[----:B------:R-:W-:-:S11]  /*0350*/  PLOP3.LUT P0, PT, PT, PT, PT, 0x8, 0x0 ;  /* 0x000000000000781c */ /* 0x000fd60003f0e170 */
[----:B------:R-:W-:Y:S05]  /*0360*/  @P2 BRA P5, `(.L_x_4) ;  /* 0x0000000000342947 */ /* 0x000fea0002800000 */
[----:B------:R-:W-:-:S04]  /*0370*/  ISETP.NE.U32.AND P0, PT, RZ, UR4, PT ;  /* 0x00000004ff007c0c */ /* 0x000fc8000bf05070 */
[----:B------:R-:W-:-:S13]  /*0380*/  ISETP.NE.AND.EX P0, PT, RZ, UR5, PT, P0 ;  /* 0x00000005ff007c0c */ /* 0x000fda000bf05300 */
[----:B------:R-:W-:Y:S05]  /*0390*/  @!P0 BRA `(.L_x_5) ;  /* 0x0000000000248947 */ /* 0x000fea0003800000 */
[----:B------:R-:W-:Y:S02]  /*03a0*/  PRMT R2, R2, 0x9910, RZ ;  /* 0x0000991002027816 */ /* 0x000fe400000000ff */
[----:B------:R-:W-:Y:S02]  /*03b0*/  ISETP.NE.U32.AND P0, PT, R4, RZ, PT ;  /* 0x000000ff0400720c */ /* 0x000fe40003f05070 */
[----:B------:R-:W-:Y:S02]  /*03c0*/  ISETP.NE.AND P2, PT, R2, RZ, PT ;  /* 0x000000ff0200720c */ /* 0x000fe40003f45270 */
[----:B------:R-:W-:Y:S02]  /*03d0*/  ISETP.NE.AND.EX P0, PT, R5, RZ, PT, P0 ;  /* 0x000000ff0500720c */ /* 0x000fe40003f05300 */
[----:B------:R-:W-:-:S09]  /*03e0*/  SEL R2, RZ, 0xffffffff, P1 ;  /* 0xffffffffff027807 */ /* 0x000fd20000800000 */
[----:B------:R-:W-:-:S04]  /*03f0*/  @!P2 SEL R2, RZ, 0xffffffff, P0 ;  /* 0xffffffffff02a807 */ /* 0x000fc80000000000 */
[----:B------:R-:W-:-:S04]  /*0400*/  LOP3.LUT R2, R2, 0x1, RZ, 0xc0, !PT ;  /* 0x0000000102027812 */ /* 0x000fc800078ec0ff */
[----:B------:R-:W-:Y:S01]  /*0410*/  ISETP.EQ.U32.AND P0, PT, R2, 0x1, PT ;  /* 0x000000010200780c */ /* 0x000fe20003f02070 */
[----:B------:R-:W-:-:S12]  /*0420*/  BRA `(.L_x_4) ;  /* 0x0000000000047947 */ /* 0x000fd80003800000 */
.L_x_5:
[----:B------:R-:W-:-:S13]  /*0430*/  PLOP3.LUT P0, PT, P1, PT, PT, 0x8, 0x0 ;  /* 0x000000000000781c */ /* 0x000fda0000f0e170 */
.L_x_4:
[----:B------:R-:W1:Y:S02]  /*0440*/  SHFL.IDX PT, R2, R0, RZ, 0x1f ;  /* 0x00001fff00027589 */ /* 0x000e6400000e0000 */
[----:B-1----:R-:W-:-:S13]  /*0450*/  ISETP.NE.AND P1, PT, R2, RZ, PT ;  /* 0x000000ff0200720c */ /* 0x002fda0003f25270 */
[----:B------:R-:W-:Y:S05]  /*0460*/  @P1 BRA `(.L_x_6) ;  /* 0x0000000000941947 */ /* 0x000fea0003800000 */
[----:B------:R-:W-:Y:S01]  /*0470*/  ELECT P1, URZ, PT ;  /* 0x00000000003f782f */ /* 0x000fe20003820000 */
[----:B------:R-:W-:-:S12]  /*0480*/  BSSY B0, `(.L_x_6) ;  /* 0x0000023000007945 */ /* 0x000fd80003800000 */
[----:B------:R-:W-:Y:S05]  /*0490*/  @!P1 BRA `(.L_x_7) ;  /* 0x0000000000849947 */ /* 0x000fea0003800000 */
[----:B------:R-:W1:Y:S01]  /*04a0*/  S2UR UR8, SR_CgaCtaId ;  /* 0x00000000000879c3 */ /* 0x000e620000008800 */
[----:B------:R-:W-:Y:S01]  /*04b0*/  UMOV UR4, 0x400 ;  /* 0x0000040000047882 */ /* 0x000fe20000000000 */
[----:B------:R-:W-:Y:S01]  /*04c0*/  UMOV UR5, 0x1 ;  /* 0x0000000100057882 */ /* 0x000fe20000000000 */
[----:B------:R-:W-:Y:S02]  /*04d0*/  UMOV UR6, 0x4 ;  /* 0x0000000400067882 */ /* 0x000fe40000000000 */
[----:B------:R-:W-:-:S04]  /*04e0*/  UIADD3 UR6, -UR6, 0x100000, URZ ;  /* 0x0010000006067890 */ /* 0x000fc8000fffe13f */
[----:B------:R-:W-:Y:S02]  /*04f0*/  USHF.L.U32 UR7, UR6, 0xb, URZ ;  /* 0x0000000b06077899 */ /* 0x000fe4000800063f */
[----:B------:R-:W-:Y:S02]  /*0500*/  USHF.L.U32 UR6, UR6, 0x1, URZ ;  /* 0x0000000106067899 */ /* 0x000fe4000800063f */
[----:B-1----:R-:W-:Y:S02]  /*0510*/  ULEA UR8, UR8, UR4, 0x18 ;  /* 0x0000000408087291 */ /* 0x002fe4000f8ec03f */
[----:B------:R-:W-:-:S04]  /*0520*/  UIADD3 UR4, -UR5, 0x100000, URZ ;  /* 0x0010000005047890 */ /* 0x000fc8000fffe13f */
[----:B------:R-:W-:Y:S02]  /*0530*/  USHF.L.U32 UR5, UR4, 0xb, URZ ;  /* 0x0000000b04057899 */ /* 0x000fe4000800063f */
[----:B------:R-:W-:Y:S01]  /*0540*/  USHF.L.U32 UR4, UR4, 0x1, URZ ;  /* 0x0000000104047899 */ /* 0x000fe2000800063f */
[----:B------:R-:W1:Y:S11]  /*0550*/  FENCE.VIEW.ASYNC.S ;  /* 0x00000000000073c6 */ /* 0x000e760000000000 */
[----:B-1----:R1:W2:Y:S01]  /*0560*/  SYNCS.EXCH.64 URZ, [UR8], UR4 ;  /* 0x00000004083f75b2 */ /* 0x0022a20008000100 */
[----:B------:R1:W3:Y:S01]  /*0570*/  SYNCS.EXCH.64 URZ, [UR8+0x50], UR6 ;  /* 0x00005006083f75b2 */ /* 0x0002e20008000100 */
[----:B------:R1:W4:Y:S01]  /*0580*/  SYNCS.EXCH.64 URZ, [UR8+0x8], UR4 ;  /* 0x00000804083f75b2 */ /* 0x0003220008000100 */
[----:B------:R1:W1:Y:S01]  /*0590*/  SYNCS.EXCH.64 URZ, [UR8+0x58], UR6 ;  /* 0x00005806083f75b2 */ /* 0x0002620008000100 */
        /* <DEDUP_REMOVED lines=16> */
[----:B------:R-:W-:Y:S01]  /*06a0*/  NOP ;  /* 0x0000000000007918 */ /* 0x000fe20000000000 */
.L_x_7:
[----:B-1----:R-:W-:Y:S05]  /*06b0*/  BSYNC B0 ;  /* 0x0000000000007941 */ /* 0x002fea0003800000 */
.L_x_6:
[----:B------:R-:W1:Y:S01]  /*06c0*/  S2UR UR9, SR_CTAID.X ;  /* 0x00000000000979c3 */ /* 0x000e620000002500 */
[----:B------:R-:W5:Y:S01]  /*06d0*/  S2R R4, SR_CTAID.Y ;  /* 0x0000000000047919 */ /* 0x000f620000002600 */
[----:B------:R-:W-:Y:S01]  /*06e0*/  ULDC UR4, c[0x0][0x150] ;  /* 0x0000540000047ab9 */ /* 0x000fe20000000800 */
[----:B------:R-:W-:Y:S01]  /*06f0*/  NOP ;  /* 0x0000000000007918 */ /* 0x000fe20000000000 */
[----:B------:R-:W2:Y:S04]  /*0700*/  SHFL.IDX PT, R12, R0, RZ, 0x1f ;  /* 0x00001fff000c7589 */ /* 0x000ea800000e0000 */
[----:B------:R-:W3:Y:S01]  /*0710*/  LDC R10, c[0x0][0x144] ;  /* 0x00005100ff0a7b82 */ /* 0x000ee20000000800 */
[----:B-1----:R-:W-:-:S05]  /*0720*/  I2FP.F32.U32 R7, UR9 ;  /* 0x0000000900077c45 */ /* 0x002fca0008201000 */
[----:B------:R-:W-:Y:S01]  /*0730*/  FMUL R11, R7, UR4 ;  /* 0x00000004070b7c20 */ /* 0x000fe20008400000 */
[----:B--2---:R-:W-:Y:S01]  /*0740*/  ISETP.NE.AND P1, PT, R12, RZ, PT ;  /* 0x000000ff0c00720c */ /* 0x004fe20003f25270 */
[----:B------:R-:W-:Y:S01]  /*0750*/  ULDC UR4, c[0x0][0x154] ;  /* 0x0000550000047ab9 */ /* 0x000fe20000000800 */
[----:B------:R-:W-:Y:S02]  /*0760*/  SHF.R.S32.HI R7, RZ, 0x1f, R18 ;  /* 0x0000001fff077819 */ /* 0x000fe40000011412 */
[----:B-----5:R-:W-:Y:S01]  /*0770*/  I2FP.F32.U32 R12, R4 ;  /* 0x00000004000c7245 */ /* 0x020fe20000201000 */
[----:B------:R-:W1:Y:S01]  /*0780*/  F2I.U32.TRUNC.NTZ R11, R11 ;  /* 0x0000000b000b7305 */ /* 0x000e62000020f000 */
[----:B------:R-:W-:-:S03]  /*0790*/  LEA.HI R7, R7, R18, RZ, 0x7 ;  /* 0x0000001207077211 */ /* 0x000fc600078f38ff */
[----:B------:R-:W-:Y:S01]  /*07a0*/  FMUL R14, R12, UR4 ;  /* 0x000000040c0e7c20 */ /* 0x000fe20008400000 */
[----:B------:R-:W-:Y:S01]  /*07b0*/  LOP3.LUT R7, R7, 0xffffff80, RZ, 0xc0, !PT ;  /* 0xffffff8007077812 */ /* 0x000fe200078ec0ff */
[----:B-1----:R-:W-:-:S04]  /*07c0*/  IMAD.MOV R13, RZ, RZ, -R11 ;  /* 0x000000ffff0d7224 */ /* 0x002fc800078e0a0b */
[----:B---3--:R-:W-:Y:S01]  /*07d0*/  IMAD R10, R10, R13, UR9 ;  /* 0x000000090a0a7e24 */ /* 0x008fe2000f8e020d */
[----:B------:R-:W-:Y:S06]  /*07e0*/  @P1 BRA `(.L_x_8) ;  /* 0x0000000000581947 */ /* 0x000fec0003800000 */
[----:B------:R-:W1:Y:S01]  /*07f0*/  S2UR UR5, SR_CgaCtaId ;  /* 0x00000000000579c3 */ /* 0x000e620000008800 */
[----:B------:R-:W-:Y:S01]  /*0800*/  UMOV UR4, 0x400 ;  /* 0x0000040000047882 */ /* 0x000fe20000000000 */
[----:B------:R-:W-:Y:S01]  /*0810*/  UMOV UR6, 0x20 ;  /* 0x0000002000067882 */ /* 0x000fe20000000000 */
[----:B------:R-:W-:Y:S01]  /*0820*/  UMOV UR7, 0x100 ;  /* 0x0000010000077882 */ /* 0x000fe20000000000 */
[----:B------:R-:W-:Y:S01]  /*0830*/  ELECT P1, URZ, PT ;  /* 0x00000000003f782f */ /* 0x000fe20003820000 */
[----:B-1----:R-:W-:Y:S02]  /*0840*/  ULEA UR8, UR5, UR4, 0x18 ;  /* 0x0000000405087291 */ /* 0x002fe4000f8ec03f */
[----:B------:R-:W-:-:S04]  /*0850*/  UIADD3 UR4, -UR6, 0x100000, URZ ;  /* 0x0010000006047890 */ /* 0x000fc8000fffe13f */
[----:B------:R-:W-:Y:S02]  /*0860*/  USHF.L.U32 UR5, UR4, 0xb, URZ ;  /* 0x0000000b04057899 */ /* 0x000fe4000800063f */
[----:B------:R-:W-:Y:S02]  /*0870*/  USHF.L.U32 UR4, UR4, 0x1, URZ ;  /* 0x0000000104047899 */ /* 0x000fe4000800063f */
[----:B------:R-:W-:-:S04]  /*0880*/  UIADD3 UR6, -UR7, 0x100000, URZ ;  /* 0x0010000007067890 */ /* 0x000fc8000fffe13f */
[----:B------:R-:W-:Y:S02]  /*0890*/  USHF.L.U32 UR7, UR6, 0xb, URZ ;  /* 0x0000000b06077899 */ /* 0x000fe4000800063f */
[----:B------:R-:W-:Y:S01]  /*08a0*/  USHF.L.U32 UR6, UR6, 0x1, URZ ;  /* 0x0000000106067899 */ /* 0x000fe2000800063f */
[----:B------:R-:W1:Y:S03]  /*08b0*/  FENCE.VIEW.ASYNC.S ;  /* 0x00000000000073c6 */ /* 0x000e660000000000 */
[----:B-1----:R1:W2:Y:S08]  /*08c0*/  SYNCS.EXCH.64 URZ, [UR8+0xa0], UR4 ;  /* 0x0000a004083f75b2 */ /* 0x0022b00008000100 */
[----:B------:R1:W3:Y:S01]  /*08d0*/  SYNCS.EXCH.64 URZ, [UR8+0xc0], UR6 ;  /* 0x0000c006083f75b2 */ /* 0x0002e20008000100 */
[----:B------:R1:W1:Y:S01]  /*08e0*/  SYNCS.EXCH.64 URZ, [UR8+0xa8], UR4 ;  /* 0x0000a804083f75b2 */ /* 0x0002620008000100 */
[----:B------:R1:W1:Y:S01]  /*08f0*/  SYNCS.EXCH.64 URZ, [UR8+0xc8], UR6 ;  /* 0x0000c806083f75b2 */ /* 0x0002620008000100 */
[----:B------:R1:W1:Y:S01]  /*0900*/  SYNCS.EXCH.64 URZ, [UR8+0xb0], UR4 ;  /* 0x0000b004083f75b2 */ /* 0x0002620008000100 */
[----:B------:R1:W1:Y:S01]  /*0910*/  SYNCS.EXCH.64 URZ, [UR8+0xd0], UR6 ;  /* 0x0000d006083f75b2 */ /* 0x0002620008000100 */
[----:B------:R1:W1:Y:S01]  /*0920*/  SYNCS.EXCH.64 URZ, [UR8+0xb8], UR4 ;  /* 0x0000b804083f75b2 */ /* 0x0002620008000100 */
[----:B------:R1:W1:Y:S01]  /*0930*/  SYNCS.EXCH.64 URZ, [UR8+0xd8], UR6 ;  /* 0x0000d806083f75b2 */ /* 0x0002620008000100 */
[----:B------:R-:W-:Y:S01]  /*0940*/  NOP ;  /* 0x0000000000007918 */ /* 0x000fe20000000000 */
.L_x_8:
[----:B------:R-:W-:Y:S01]  /*0950*/  IADD3 R7, -R7, R18, RZ ;  /* 0x0000001207077210 */ /* 0x000fe20007ffe1ff */
[----:B------:R-:W5:Y:S01]  /*0960*/  SHFL.IDX PT, R0, R0, RZ, 0x1f ;  /* 0x00001fff00007589 */ /* 0x000f6200000e0000 */
[----:B------:R-:W-:Y:S02]  /*0970*/  SHF.R.S32.HI R13, RZ, 0x1f, R2 ;  /* 0x0000001fff0d7819 */ /* 0x000fe40000011402 */
[----:B------:R-:W-:Y:S02]  /*0980*/  ELECT P1, URZ, PT ;  /* 0x00000000003f782f */ /* 0x000fe40003820000 */
[----:B------:R-:W-:Y:S01]  /*0990*/  SHF.R.S32.HI R12, RZ, 0x1f, R7 ;  /* 0x0000001fff0c7819 */ /* 0x000fe20000011407 */
[----:B------:R-:W4:Y:S01]  /*09a0*/  F2I.U32.TRUNC.NTZ R14, R14 ;  /* 0x0000000e000e7305 */ /* 0x000f22000020f000 */
[----:B------:R-:W-:Y:S01]  /*09b0*/  LEA.HI R13, R13, R2, RZ, 0x2 ;  /* 0x000000020d0d7211 */ /* 0x000fe200078f10ff */
[----:B-1----:R-:W-:Y:S01]  /*09c0*/  UMOV UR4, 0x20 ;  /* 0x0000002000047882 */ /* 0x002fe20000000000 */
[----:B------:R-:W-:Y:S01]  /*09d0*/  LEA.HI R12, R12, R7, RZ, 0x3 ;  /* 0x000000070c0c7211 */ /* 0x000fe200078f18ff */
[----:B------:R-:W-:Y:S01]  /*09e0*/  NOP ;  /* 0x0000000000007918 */ /* 0x000fe20000000000 */
[----:B------:R-:W-:-:S02]  /*09f0*/  LOP3.LUT R13, R13, 0x3ffffffc, RZ, 0xc0, !PT ;  /* 0x3ffffffc0d0d7812 */ /* 0x000fc400078ec0ff */
[--C-:B------:R-:W-:Y:S02]  /*0a00*/  SHF.R.S32.HI R11, RZ, 0x3, R12.reuse ;  /* 0x00000003ff0b7819 */ /* 0x100fe4000001140c */
[----:B------:R-:W-:Y:S02]  /*0a10*/  SHF.R.S32.HI R12, RZ, 0x1f, R12 ;  /* 0x0000001fff0c7819 */ /* 0x000fe4000001140c */
[----:B------:R-:W-:Y:S02]  /*0a20*/  IADD3 R13, R2, -R13, RZ ;  /* 0x8000000d020d7210 */ /* 0x000fe40007ffe0ff */
[----:B------:R-:W-:Y:S01]  /*0a30*/  LEA.HI R12, R12, R11, RZ, 0x2 ;  /* 0x0000000b0c0c7211 */ /* 0x000fe200078f10ff */
[----:B------:R-:W1:Y:S01]  /*0a40*/  LDC R2, c[0x0][0x140] ;  /* 0x00005000ff027b82 */ /* 0x000e620000000800 */
[----:B------:R-:W-:Y:S02]  /*0a50*/  ISETP.NE.AND P4, PT, R3, RZ, PT ;  /* 0x000000ff0300720c */ /* 0x000fe40003f85270 */
[----:B------:R-:W-:-:S02]  /*0a60*/  LOP3.LUT R12, R12, 0xfffffffc, RZ, 0xc0, !PT ;  /* 0xfffffffc0c0c7812 */ /* 0x000fc400078ec0ff */
[----:B----4-:R-:W-:Y:S02]  /*0a70*/  IADD3 R24, -R14, RZ, RZ ;  /* 0x000000ff0e187210 */ /* 0x010fe40007ffe1ff */
[----:B-----5:R-:W-:Y:S01]  /*0a80*/  ISETP.NE.OR P1, PT, R0, RZ, !P1 ;  /* 0x000000ff0000720c */ /* 0x020fe20004f25670 */
[----:B------:R-:W-:Y:S01]  /*0a90*/  IMAD.IADD R12, R11, 0x1, -R12 ;  /* 0x000000010b0c7824 */ /* 0x000fe200078e0a0c */
[----:B------:R-:W-:Y:S01]  /*0aa0*/  ISETP.EQ.OR P2, PT, R3, 0x3, !P4 ;  /* 0x000000030300780c */ /* 0x000fe20006742670 */
[----:B------:R-:W4:Y:S01]  /*0ab0*/  LDC R11, c[0x0][0x148] ;  /* 0x00005200ff0b7b82 */ /* 0x000f220000000800 */
[----:B------:R-:W-:Y:S02]  /*0ac0*/  MOV R22, 0x1 ;  /* 0x0000000100167802 */ /* 0x000fe40000000f00 */
[----:B------:R-:W-:Y:S02]  /*0ad0*/  LEA R12, R13, R12, 0x2 ;  /* 0x0000000c0d0c7211 */ /* 0x000fe400078e10ff */
[----:B------:R-:W-:-:S02]  /*0ae0*/  ISETP.EQ.AND P2, PT, R6, RZ, P2 ;  /* 0x000000ff0600720c */ /* 0x000fc40001742270 */
[C---:B------:R-:W-:Y:S01]  /*0af0*/  LEA.HI R0, R12.reuse, R12, RZ, 0x1 ;  /* 0x0000000c0c007211 */ /* 0x040fe200078f08ff */
[----:B------:R-:W-:Y:S01]  /*0b00*/  IMAD.SHL.U32 R23, R12, 0x4, RZ ;  /* 0x000000040c177824 */ /* 0x000fe200078e00ff */
[----:B------:R-:W-:Y:S01]  /*0b10*/  SEL R19, RZ, 0x1, !P2 ;  /* 0x00000001ff137807 */ /* 0x000fe20005000000 */
[----:B------:R-:W-:Y:S01]  /*0b20*/  VOTEU.ALL UP0, P1 ;  /* 0x00000000003f7886 */ /* 0x000fe20000800000 */
[----:B------:R-:W-:Y:S01]  /*0b30*/  LOP3.LUT R13, R0, 0xfffffffe, RZ, 0xc0, !PT ;  /* 0xfffffffe000d7812 */ /* 0x000fe200078ec0ff */
[----:B------:R-:W-:Y:S01]  /*0b40*/  VOTEU.ALL UP1, P1 ;  /* 0x00000000003f7886 */ /* 0x000fe20000820000 */
[C---:B------:R-:W-:Y:S02]  /*0b50*/  LOP3.LUT R23, R12.reuse, 0xc, R23, 0x78, !PT ;  /* 0x0000000c0c177812 */ /* 0x040fe400078e7817 */
[----:B------:R-:W-:Y:S01]  /*0b60*/  IADD3 R13, R12, -R13, RZ ;  /* 0x8000000d0c0d7210 */ /* 0x000fe20007ffe0ff */
[----:B------:R-:W5:Y:S01]  /*0b70*/  @!UP0 S2UR UR7, SR_CgaCtaId ;  /* 0x00000000000789c3 */ /* 0x000f620000008800 */
[----:B------:R-:W-:Y:S01]  /*0b80*/  @!UP0 UMOV UR6, 0x400 ;  /* 0x0000040000068882 */ /* 0x000fe20000000000 */
[----:B------:R-:W-:-:S04]  /*0b90*/  @!UP0 UIADD3 UR4, -UR4, 0x100000, URZ ;  /* 0x0010000004048890 */ /* 0x000fc8000fffe13f */
[----:B------:R-:W-:Y:S02]  /*0ba0*/  @!UP0 USHF.L.U32 UR5, UR4, 0xb, URZ ;  /* 0x0000000b04058899 */ /* 0x000fe4000800063f */
[----:B------:R-:W-:Y:S01]  /*0bb0*/  @!UP0 USHF.L.U32 UR4, UR4, 0x1, URZ ;  /* 0x0000000104048899 */ /* 0x000fe2000800063f */
[----:B------:R-:W-:Y:S01]  /*0bc0*/  ISETP.NE.AND P5, PT, R13, R10, PT ;  /* 0x0000000a0d00720c */ /* 0x000fe20003fa5270 */
[----:B------:R-:W-:Y:S01]  /*0bd0*/  VIADD R12, R6, 0xffffffff ;  /* 0xffffffff060c7836 */ /* 0x000fe20000000000 */
[----:B-1----:R-:W-:Y:S01]  /*0be0*/  ISETP.EQ.U32.AND P2, PT, R2, 0x1, PT ;  /* 0x000000010200780c */ /* 0x002fe20003f42070 */
[----:B----4-:R-:W-:-:S10]  /*0bf0*/  IMAD R13, R11, R24, R4 ;  /* 0x000000180b0d7224 */ /* 0x010fd400078e0204 */
[----:B------:R-:W-:-:S04]  /*0c00*/  @P5 LEA.HI R0, R23, R23, RZ, 0x1 ;  /* 0x0000001717005211 */ /* 0x000fc800078f08ff */
[----:B------:R-:W-:-:S04]  /*0c10*/  @P5 SHF.R.S32.HI R0, RZ, 0x1, R0 ;  /* 0x00000001ff005819 */ /* 0x000fc80000011400 */
[----:B------:R-:W-:Y:S01]  /*0c20*/  @P5 ISETP.NE.AND P6, PT, R0, R13, PT ;  /* 0x0000000d0000520c */ /* 0x000fe20003fc5270 */
[----:B-----5:R-:W-:Y:S01]  /*0c30*/  @!UP0 ULEA UR6, UR7, UR6, 0x18 ;  /* 0x0000000607068291 */ /* 0x020fe2000f8ec03f */
[----:B------:R-:W-:Y:S01]  /*0c40*/  VOTEU.ALL UP0, P1 ;  /* 0x00000000003f7886 */ /* 0x000fe20000800000 */
[----:B------:R-:W-:Y:S02]  /*0c50*/  LOP3.LUT P1, RZ, R7, 0x7, RZ, 0xc0, !PT ;  /* 0x0000000707ff7812 */ /* 0x000fe4000782c0ff */
[----:B------:R-:W-:Y:S02]  /*0c60*/  @P5 SEL R22, RZ, 0x1, P6 ;  /* 0x00000001ff165807 */ /* 0x000fe40003000000 */
[----:B------:R-:W-:Y:S02]  /*0c70*/  ISETP.NE.AND P5, PT, R6, RZ, PT ;  /* 0x000000ff0600720c */ /* 0x000fe40003fa5270 */
[----:B------:R-:W-:Y:S02]  /*0c80*/  ISETP.LT.U32.AND P1, PT, R23, 0x2, !P1 ;  /* 0x000000021700780c */ /* 0x000fe40004f21070 */
[----:B------:R-:W-:Y:S01]  /*0c90*/  ISETP.EQ.AND P6, PT, R3, 0x2, !P5 ;  /* 0x000000020300780c */ /* 0x000fe20006fc2270 */
[----:B------:R-:W1:Y:S02]  /*0ca0*/  FENCE.VIEW.ASYNC.S ;  /* 0x00000000000073c6 */ /* 0x000e640000000000 */
[----:B-1----:R1:W4:Y:S01]  /*0cb0*/  @!UP0 SYNCS.EXCH.64 URZ, [UR6+0xe0], UR4 ;  /* 0x0000e004063f85b2 */ /* 0x0023220008000100 */
[----:B------:R-:W-:-:S02]  /*0cc0*/  SEL R7, RZ, 0x1, !P1 ;  /* 0x00000001ff077807 */ /* 0x000fc40004800000 */
[----:B------:R-:W-:Y:S02]  /*0cd0*/  ISETP.GE.U32.AND P1, PT, R12, 0x2, PT ;  /* 0x000000020c00780c */ /* 0x000fe40003f26070 */
[----:B------:R-:W-:Y:S02]  /*0ce0*/  SEL R0, RZ, 0x1, !P6 ;  /* 0x00000001ff007807 */ /* 0x000fe40007000000 */
[----:B------:R-:W-:Y:S02]  /*0cf0*/  LOP3.LUT R22, R22, R7, RZ, 0xc0, !PT ;  /* 0x0000000716167212 */ /* 0x000fe400078ec0ff */
[----:B------:R-:W-:Y:S02]  /*0d00*/  SEL R0, R0, 0x2, P1 ;  /* 0x0000000200007807 */ /* 0x000fe40000800000 */
[----:B------:R-:W-:Y:S01]  /*0d10*/  SEL R19, R19, 0x2, P1 ;  /* 0x0000000213137807 */ /* 0x000fe20000800000 */
[----:B------:R1:W1:Y:S01]  /*0d20*/  @!UP1 SYNCS.EXCH.64 URZ, [UR6+0xe8], UR4 ;  /* 0x0000e804063f95b2 */ /* 0x0002620008000100 */
[----:B------:R-:W-:Y:S01]  /*0d30*/  NOP ;  /* 0x0000000000007918 */ /* 0x000fe20000000000 */
[----:B------:R-:W-:Y:S05]  /*0d40*/  @!P2 BRA `(.L_x_9) ;  /* 0x000000000008a947 */ /* 0x000fea0003800000 */
[----:B-1234-:R-:W-:Y:S01]  /*0d50*/  UCGABAR_ARV ;  /* 0x00000000000079c7 */ /* 0x01efe20008000000 */
[----:B------:R-:W-:Y:S05]  /*0d60*/  BRA `(.L_x_10) ;  /* 0x0000000000047947 */ /* 0x000fea0003800000 */
.L_x_9:
[----:B-1234-:R-:W-:Y:S01]  /*0d70*/  NOP ;  /* 0x0000000000007918 */ /* 0x01efe20000000000 */
.L_x_10:
[----:B------:R-:W1:Y:S01]  /*0d80*/  LDC R2, c[0x0][0x904] ;  /* 0x00024100ff027b82 */ /* 0x000e620000000800 */
[----:B------:R-:W-:Y:S02]  /*0d90*/  MOV R6, UR9 ;  /* 0x0000000900067c02 */ /* 0x000fe40008000f00 */
[----:B------:R-:W-:Y:S02]  /*0da0*/  MOV R7, RZ ;  /* 0x000000ff00077202 */ /* 0x000fe40000000f00 */
[----:B-1----:R-:W-:-:S04]  /*0db0*/  ISETP.NE.AND P1, PT, R2, 0x1, PT ;  /* 0x000000010200780c */ /* 0x002fc80003f25270 */
[----:B------:R-:W-:-:S09]  /*0dc0*/  P2R R5, PR, RZ, 0x2 ;  /* 0x00000002ff057803 */ /* 0x000fd20000000000 */
[----:B------:R-:W1:Y:S01]  /*0dd0*/  @P1 LDC R17, c[0x0][0x10] ;  /* 0x00000400ff111b82 */ /* 0x000e620000000800 */
[----:B------:R-:W-:Y:S01]  /*0de0*/  @P1 MOV R5, RZ ;  /* 0x000000ff00051202 */ /* 0x000fe20000000f00 */
[----:B------:R-:W-:-:S06]  /*0df0*/  @P1 IMAD.MOV.U32 R15, RZ, RZ, RZ ;  /* 0x000000ffff0f1224 */ /* 0x000fcc00078e00ff */
[----:B------:R-:W2:Y:S01]  /*0e00*/  @!P1 LDC R13, c[0x0][0xc] ;  /* 0x00000300ff0d9b82 */ /* 0x000ea20000000800 */
[----:B------:R-:W-:Y:S01]  /*0e10*/  ULDC UR4, c[0x0][0xc] ;  /* 0x0000030000047ab9 */ /* 0x000fe20000000800 */
[----:B------:R-:W-:Y:S01]  /*0e20*/  ULDC UR5, c[0x0][0x10] ;  /* 0x0000040000057ab9 */ /* 0x000fe20000000800 */
[----:B------:R-:W-:Y:S01]  /*0e30*/  ULDC UR6, c[0x0][0x14] ;  /* 0x0000050000067ab9 */ /* 0x000fe20000000800 */
[----:B------:R-:W-:-:S04]  /*0e40*/  UIMAD.WIDE.U32 UR4, UR4, UR5, URZ ;  /* 0x00000005040472a5 */ /* 0x000fc8000f8e003f */
[----:B------:R-:W-:Y:S02]  /*0e50*/  UIMAD.WIDE.U32 UR38, UR4, UR6, URZ ;  /* 0x00000006042672a5 */ /* 0x000fe4000f8e003f */
[----:B------:R-:W-:-:S04]  /*0e60*/  UIMAD UR37, UR5, UR6, URZ ;  /* 0x00000006052572a4 */ /* 0x000fc8000f8e023f */
[----:B------:R-:W-:Y:S01]  /*0e70*/  UIADD3 UR37, UR39, UR37, URZ ;  /* 0x0000002527257290 */ /* 0x000fe2000fffe03f */
[----:B-1----:R-:W-:-:S05]  /*0e80*/  @P1 IMAD.WIDE.U32 R16, R17, UR9, R4 ;  /* 0x0000000911101c25 */ /* 0x002fca000f8e0004 */
[----:B------:R-:W-:Y:S01]  /*0e90*/  @P1 IADD3 R17, R17, R15, RZ ;  /* 0x0000000f11111210 */ /* 0x000fe20007ffe0ff */
[----:B--2---:R-:W-:-:S03]  /*0ea0*/  @!P1 IMAD.WIDE.U32 R6, R4, R13, R6 ;  /* 0x0000000d04069225 */ /* 0x004fc600078e0006 */
[----:B------:R-:W-:Y:S02]  /*0eb0*/  @!P1 MOV R16, R6 ;  /* 0x0000000600109202 */ /* 0x000fe40000000f00 */
[----:B------:R-:W-:Y:S01]  /*0ec0*/  @!P1 MOV R17, R7 ;  /* 0x0000000700119202 */ /* 0x000fe20000000f00 */
[----:B------:R-:W-:Y:S06]  /*0ed0*/  @!P2 BRA `(.L_x_11) ;  /* 0x00000000000ca947 */ /* 0x000fec0003800000 */
[----:B------:R-:W-:Y:S01]  /*0ee0*/  UCGABAR_WAIT ;  /* 0x0000000000007dc7 */ /* 0x000fe20008000000 */
[----:B------:R-:W-:Y:S01]  /*0ef0*/  CCTL.IVALL ;  /* 0x00000000ff00798f */ /* 0x000fe20002000000 */
[----:B------:R-:W-:Y:S05]  /*0f00*/  BRA `(.L_x_12) ;  /* 0x0000000000047947 */ /* 0x000fea0003800000 */
.L_x_11:
[----:B------:R-:W-:Y:S06]  /*0f10*/  BAR.SYNC.DEFER_BLOCKING 0x0 ;  /* 0x0000000000007b1d */ /* 0x000fec0000010000 */
.L_x_12:
[----:B------:R-:W1:Y:S01]  /*0f20*/  S2UR UR36, SR_CgaCtaId ;  /* 0x00000000002479c3 */ /* 0x000e620000008800 */
[----:B------:R-:W-:Y:S05]  /*0f30*/  @!P5 BRA `(.L_x_13) ;  /* 0x000000b80070d947 */ /* 0x000fea0003800000 */
[----:B------:R-:W-:-:S13]  /*0f40*/  ISETP.GT.U32.AND P0, PT, R12, 0x1, PT ;  /* 0x000000010c00780c */ /* 0x000fda0003f04070 */
[----:B-1----:R-:W-:Y:S05]  /*0f50*/  @P0 EXIT ;  /* 0x000000000000094d */ /* 0x002fea0003800000 */
[----:B------:R-:W-:Y:S01]  /*0f60*/  ULDC.64 UR4, c[0x0][0x8f8] ;  /* 0x00023e0000047ab9 */ /* 0x000fe20000000a00 */
[----:B------:R-:W-:Y:S01]  /*0f70*/  UMOV UR47, 0xffffffff ;  /* 0xffffffff002f7882 */ /* 0x000fe20000000000 */
[----:B------:R-:W-:Y:S01]  /*0f80*/  ISETP.GE.U32.AND P0, PT, R16, UR4, PT ;  /* 0x0000000410007c0c */ /* 0x000fe2000bf06070 */
[----:B------:R-:W-:Y:S01]  /*0f90*/  IMAD.MOV.U32 R3, RZ, RZ, -0x1 ;  /* 0xffffffffff037424 */ /* 0x000fe200078e00ff */
[----:B------:R-:W-:Y:S02]  /*0fa0*/  PRMT R88, RZ, 0x7610, R88 ;  /* 0x00007610ff587816 */ /* 0x000fe40000000058 */
[----:B------:R-:W-:Y:S02]  /*0fb0*/  ISETP.GE.U32.AND.EX P0, PT, R17, UR5, PT, P0 ;  /* 0x0000000511007c0c */ /* 0x000fe4000bf06100 */
[----:B------:R-:W-:Y:S02]  /*0fc0*/  MOV R7, 0xffffffff ;  /* 0xffffffff00077802 */ /* 0x000fe40000000f00 */
[----:B------:R-:W-:-:S09]  /*0fd0*/  PRMT R6, RZ, 0x7610, R6 ;  /* 0x00007610ff067816 */ /* 0x000fd20000000006 */
[----:B------:R-:W-:Y:S05]  /*0fe0*/  @P0 BRA `(.L_x_14) ;  /* 0x0000000400280947 */ /* 0x000fea0003800000 */
[----:B------:R-:W1:Y:S01]  /*0ff0*/  LDC.64 R20, c[0x0][0x8d0] ;  /* 0x00023400ff147b82 */ /* 0x000e620000000a00 */
[----:B------:R-:W-:Y:S02]  /*1000*/  MOV R6, R16 ;  /* 0x0000001000067202 */ /* 0x000fe40000000f00 */
[----:B------:R-:W-:-:S05]  /*1010*/  MOV R7, R17 ;  /* 0x0000001100077202 */ /* 0x000fca0000000f00 */
[----:B------:R-:W2:Y:S08]  /*1020*/  LDC R14, c[0x0][0x8d8] ;  /* 0x00023600ff0e7b82 */ /* 0x000eb00000000800 */
[----:B------:R-:W3:Y:S01]  /*1030*/  LDC.64 R26, c[0x0][0x8c8] ;  /* 0x00023200ff1a7b82 */ /* 0x000ee20000000a00 */
[----:B-1----:R-:W-:-:S04]  /*1040*/  ISETP.NE.U32.AND P0, PT, R20, RZ, PT ;  /* 0x000000ff1400720c */ /* 0x002fc80003f05070 */
[----:B------:R-:W-:-:S13]  /*1050*/  ISETP.NE.AND.EX P0, PT, R21, RZ, PT, P0 ;  /* 0x000000ff1500720c */ /* 0x000fda0003f05300 */
[----:B--23--:R-:W-:Y:S05]  /*1060*/  @!P0 BRA `(.L_x_15) ;  /* 0x0000000000288947 */ /* 0x00cfea0003800000 */
[----:B------:R-:W1:Y:S02]  /*1070*/  LDC R3, c[0x0][0x8dc] ;  /* 0x00023700ff037b82 */ /* 0x000e640000000800 */
[----:B-1----:R-:W-:-:S05]  /*1080*/  IADD3 R3, P0, R16, R3, RZ ;  /* 0x0000000310037210 */ /* 0x002fca0007f1e0ff */
[----:B------:R-:W-:-:S04]  /*1090*/  IMAD.X R15, RZ, RZ, R17, P0 ;  /* 0x000000ffff0f7224 */ /* 0x000fc800000e0611 */
[----:B------:R-:W-:-:S04]  /*10a0*/  IMAD.WIDE.U32 R6, R15, R20, RZ ;  /* 0x000000140f067225 */ /* 0x000fc800078e00ff */
[----:B------:R-:W-:-:S04]  /*10b0*/  IMAD.WIDE.U32 R8, P0, R3, R21, R6 ;  /* 0x0000001503087225 */ /* 0x000fc80007800006 */
[----:B------:R-:W-:Y:S01]  /*10c0*/  IMAD.WIDE.U32 R6, R3, R20, RZ ;  /* 0x0000001403067225 */ /* 0x000fe200078e00ff */
[----:B------:R-:W-:Y:S02]  /*10d0*/  IADD3.X R13, RZ, RZ, RZ, P0, !PT ;  /* 0x000000ffff0d7210 */ /* 0x000fe400007fe4ff */
[----:B------:R-:W-:Y:S02]  /*10e0*/  MOV R12, R9 ;  /* 0x00000009000c7202 */ /* 0x000fe40000000f00 */
[----:B------:R-:W-:-:S05]  /*10f0*/  IADD3 RZ, P0, R7, R8, RZ ;  /* 0x0000000807ff7210 */ /* 0x000fca0007f1e0ff */
[----:B------:R-:W-:-:S08]  /*1100*/  IMAD.WIDE.U32.X R6, R15, R21, R12, P0 ;  /* 0x000000150f067225 */ /* 0x000fd000000e040c */
.L_x_15:
[----:B------:R-:W1:Y:S01]  /*1110*/  LDC.64 R28, c[0x0][0x8e8] ;  /* 0x00023a00ff1c7b82 */ /* 0x000e620000000a00 */
[-CC-:B------:R-:W-:Y:S02]  /*1120*/  SHF.R.U64 R30, R6, R14.reuse, R7.reuse ;  /* 0x0000000e061e7219 */ /* 0x180fe40000001207 */
[----:B------:R-:W-:Y:S02]  /*1130*/  SHF.R.U32.HI R3, RZ, R14, R7 ;  /* 0x0000000eff037219 */ /* 0x000fe40000011607 */
[----:B------:R-:W-:Y:S02]  /*1140*/  IADD3 R5, P0, RZ, -R30, RZ ;  /* 0x8000001eff057210 */ /* 0x000fe40007f1e0ff */
[----:B------:R-:W-:Y:S01]  /*1150*/  MOV R31, 0x1 ;  /* 0x00000001001f7802 */ /* 0x000fe20000000f00 */
[----:B------:R-:W2:Y:S01]  /*1160*/  LDC R12, c[0x0][0x8c0] ;  /* 0x00023000ff0c7b82 */ /* 0x000ea20000000800 */
[----:B------:R-:W-:Y:S01]  /*1170*/  IADD3.X R3, RZ, ~R3, RZ, P0, !PT ;  /* 0x80000003ff037210 */ /* 0x000fe200007fe4ff */
[----:B------:R-:W-:-:S04]  /*1180*/  IMAD.WIDE.U32 R6, R5, R26, R16 ;  /* 0x0000001a05067225 */ /* 0x000fc800078e0010 */
[----:B------:R-:W-:Y:S02]  /*1190*/  IMAD R8, R3, R26, RZ ;  /* 0x0000001a03087224 */ /* 0x000fe400078e02ff */
[----:B------:R-:W3:Y:S02]  /*11a0*/  LDC R9, c[0x0][0x8b0] ;  /* 0x00022c00ff097b82 */ /* 0x000ee40000000800 */
[----:B------:R-:W-:Y:S02]  /*11b0*/  IMAD R3, R5, R27, R8 ;  /* 0x0000001b05037224 */ /* 0x000fe400078e0208 */
[----:B------:R-:W-:Y:S02]  /*11c0*/  IMAD R27, R11, R24, R4 ;  /* 0x000000180b1b7224 */ /* 0x000fe400078e0204 */
[----:B------:R-:W-:Y:S02]  /*11d0*/  IMAD.IADD R3, R7, 0x1, R3 ;  /* 0x0000000107037824 */ /* 0x000fe400078e0203 */
[----:B------:R-:W4:Y:S01]  /*11e0*/  LDC R20, c[0x0][0x900] ;  /* 0x00024000ff147b82 */ /* 0x000f220000000800 */
[----:B-1----:R-:W-:-:S04]  /*11f0*/  ISETP.NE.U32.AND P0, PT, R28, RZ, PT ;  /* 0x000000ff1c00720c */ /* 0x002fc80003f05070 */
[----:B------:R-:W-:-:S03]  /*1200*/  ISETP.NE.AND.EX P0, PT, R29, RZ, PT, P0 ;  /* 0x000000ff1d00720c */ /* 0x000fc60003f05300 */
[----:B------:R-:W1:Y:S01]  /*1210*/  LDC R14, c[0x0][0x8a8] ;  /* 0x00022a00ff0e7b82 */ /* 0x000e620000000800 */
[-CC-:B--2---:R-:W-:Y:S02]  /*1220*/  SHF.R.U64 R15, R6, R12.reuse, R3.reuse ;  /* 0x0000000c060f7219 */ /* 0x184fe40000001203 */
[----:B------:R-:W-:Y:S02]  /*1230*/  SHF.R.U32.HI R6, RZ, R12, R3 ;  /* 0x0000000cff067219 */ /* 0x000fe40000011603 */
[----:B------:R-:W-:-:S03]  /*1240*/  MOV R3, 0xffffffff ;  /* 0xffffffff00037802 */ /* 0x000fc60000000f00 */
[----:B------:R-:W2:Y:S01]  /*1250*/  LDC R21, c[0x0][0x8f0] ;  /* 0x00023c00ff157b82 */ /* 0x000ea20000000800 */
[-CC-:B---3--:R-:W-:Y:S02]  /*1260*/  SHF.R.U64 R12, R15, R9.reuse, R6.reuse ;  /* 0x000000090f0c7219 */ /* 0x188fe40000001206 */
[----:B------:R-:W-:-:S05]  /*1270*/  SHF.R.U32.HI R5, RZ, R9, R6 ;  /* 0x00000009ff057219 */ /* 0x000fca0000011606 */
[----:B------:R-:W3:Y:S01]  /*1280*/  LDC R26, c[0x0][0x8e0] ;  /* 0x00023800ff1a7b82 */ /* 0x000ee20000000800 */
[-C--:B----4-:R-:W-:Y:S02]  /*1290*/  SHF.L.U32 R3, R3, R20.reuse, RZ ;  /* 0x0000001403037219 */ /* 0x090fe400000006ff */
[-CC-:B------:R-:W-:Y:S02]  /*12a0*/  SHF.R.U64 R24, R12, R20.reuse, R5.reuse ;  /* 0x000000140c187219 */ /* 0x180fe40000001205 */
[----:B------:R-:W-:Y:S02]  /*12b0*/  SHF.R.U32.HI R5, RZ, R20, R5 ;  /* 0x00000014ff057219 */ /* 0x000fe40000011605 */
[----:B------:R-:W-:Y:S01]  /*12c0*/  LOP3.LUT R11, RZ, R3, RZ, 0x33, !PT ;  /* 0x00000003ff0b7212 */ /* 0x000fe200078e33ff */
[----:B------:R-:W4:Y:S01]  /*12d0*/  LDC R25, c[0x0][0x8b8] ;  /* 0x00022e00ff197b82 */ /* 0x000f220000000800 */
[----:B------:R-:W-:Y:S01]  /*12e0*/  MOV R4, R24 ;  /* 0x0000001800047202 */ /* 0x000fe20000000f00 */
[----:B------:R-:W-:Y:S06]  /*12f0*/  @!P0 BRA `(.L_x_16) ;  /* 0x0000000000288947 */ /* 0x000fec0003800000 */
[----:B------:R-:W5:Y:S02]  /*1300*/  LDC R3, c[0x0][0x8f4] ;  /* 0x00023d00ff037b82 */ /* 0x000f640000000800 */
[----:B-----5:R-:W-:-:S05]  /*1310*/  IADD3 R3, P0, R24, R3, RZ ;  /* 0x0000000318037210 */ /* 0x020fca0007f1e0ff */
        /* <DEDUP_REMOVED lines=8> */
.L_x_16:
[----:B--2---:R-:W-:Y:S02]  /*13a0*/  SHF.R.U64 R5, R4, R21, R5 ;  /* 0x0000001504057219 */ /* 0x004fe40000001205 */
[----:B------:R-:W-:Y:S02]  /*13b0*/  SHF.L.U32 R3, R31, R20, RZ ;  /* 0x000000141f037219 */ /* 0x000fe400000006ff */
[----:B------:R-:W-:Y:S01]  /*13c0*/  LOP3.LUT R4, R12, R11, RZ, 0xc0, !PT ;  /* 0x0000000b0c047212 */ /* 0x000fe200078ec0ff */
[----:B------:R-:W-:Y:S01]  /*13d0*/  IMAD.MOV R7, RZ, RZ, -R5 ;  /* 0x000000ffff077224 */ /* 0x000fe200078e0a05 */
[----:B-1----:R-:W-:Y:S02]  /*13e0*/  IADD3 R6, R14, -0x1, RZ ;  /* 0xffffffff0e067810 */ /* 0x002fe40007ffe0ff */
[----:B------:R-:W-:Y:S01]  /*13f0*/  SEL R10, R10, R27, !P1 ;  /* 0x0000001b0a0a7207 */ /* 0x000fe20004800000 */
[----:B------:R-:W-:Y:S01]  /*1400*/  IMAD R5, R3, R5, R4 ;  /* 0x0000000503057224 */ /* 0x000fe200078e0204 */
[----:B------:R-:W-:Y:S01]  /*1410*/  LOP3.LUT R6, R15, R6, RZ, 0xc0, !PT ;  /* 0x000000060f067212 */ /* 0x000fe200078ec0ff */
[----:B---3--:R-:W-:Y:S01]  /*1420*/  IMAD R3, R7, R26, R24 ;  /* 0x0000001a07037224 */ /* 0x008fe200078e0218 */
[----:B------:R-:W-:Y:S01]  /*1430*/  R2UR UR47, R30 ;  /* 0x000000001e2f72ca */ /* 0x000fe200000e0000 */
[----:B----4-:R-:W-:-:S02]  /*1440*/  IMAD R10, R5, R25, R10 ;  /* 0x00000019050a7224 */ /* 0x010fc400078e020a */
[----:B------:R-:W-:Y:S01]  /*1450*/  IMAD R3, R3, R14, R6 ;  /* 0x0000000e03037224 */ /* 0x000fe200078e0206 */
[----:B------:R-:W-:-:S04]  /*1460*/  MOV R6, 0x1 ;  /* 0x0000000100067802 */ /* 0x000fc80000000f00 */
[----:B------:R-:W-:Y:S02]  /*1470*/  SEL R7, R3, R10, !P1 ;  /* 0x0000000a03077207 */ /* 0x000fe40004800000 */
[----:B------:R-:W-:-:S07]  /*1480*/  SEL R3, R10, R3, !P1 ;  /* 0x000000030a037207 */ /* 0x000fce0004800000 */
.L_x_14:
[----:B------:R-:W-:-:S08]  /*1490*/  NOP ;  /* 0x0000000000007918 */ /* 0x000fd00000000000 */
[----:B------:R-:W1:Y:S02]  /*14a0*/  USETMAXREG.TRY_ALLOC.CTAPOOL UP0, 0xe8 ;  /* 0x000000e8000079c8 */ /* 0x000e640008000600 */
[----:B-1----:R-:W-:-:S13]  /*14b0*/  PLOP3.LUT P0, PT, PT, PT, UP0, 0x80, 0x0 ;  /* 0x000000000000781c */ /* 0x002fda0003f0f008 */
[----:B------:R-:W-:Y:S05]  /*14c0*/  @!P0 BRA `(.L_x_14) ;  /* 0xfffffffc00f08947 */ /* 0x000fea000383ffff */
[----:B------:R-:W-:Y:S02]  /*14d0*/  ULDC.64 UR4, c[0x0][0x590] ;  /* 0x0001640000047ab9 */ /* 0x000fe40000000a00 */
[----:B------:R-:W-:-:S04]  /*14e0*/  ISETP.NE.U32.AND P0, PT, RZ, UR4, PT ;  /* 0x00000004ff007c0c */ /* 0x000fc8000bf05070 */
[----:B------:R-:W-:-:S13]  /*14f0*/  ISETP.NE.AND.EX P0, PT, RZ, UR5, PT, P0 ;  /* 0x00000005ff007c0c */ /* 0x000fda000bf05300 */
[----:B------:R-:W-:Y:S05]  /*1500*/  @P0 BRA `(.L_x_17) ;  /* 0x00000000002c0947 */ /* 0x000fea0003800000 */
[----:B------:R-:W-:Y:S02]  /*1510*/  ULDC.64 UR4, c[0x0][0x588] ;  /* 0x0001620000047ab9 */ /* 0x000fe40000000a00 */
[----:B------:R-:W-:-:S04]  /*1520*/  ISETP.NE.U32.AND P0, PT, RZ, UR4, PT ;  /* 0x00000004ff007c0c */ /* 0x000fc8000bf05070 */
[----:B------:R-:W-:-:S13]  /*1530*/  ISETP.NE.AND.EX P0, PT, RZ, UR5, PT, P0 ;  /* 0x00000005ff007c0c */ /* 0x000fda000bf05300 */
[----:B------:R-:W-:Y:S05]  /*1540*/  @!P0 BRA `(.L_x_18) ;  /* 0x0000000000108947 */ /* 0x000fea0003800000 */
[----:B------:R-:W1:Y:S02]  /*1550*/  LDC.64 R90, c[0x0][0x588] ;  /* 0x00016200ff5a7b82 */ /* 0x000e640000000a00 */
[----:B-1----:R1:W5:Y:S01]  /*1560*/  LDG.E R90, desc[UR40][R90.64] ;  /* 0x000000285a5a7981 */ /* 0x002362000c1e1900 */
[----:B------:R-:W-:Y:S01]  /*1570*/  MOV R88, 0x1 ;  /* 0x0000000100587802 */ /* 0x000fe20000000f00 */
[----:B------:R-:W-:Y:S06]  /*1580*/  BRA `(.L_x_17) ;  /* 0x00000000000c7947 */ /* 0x000fec0003800000 */
.L_x_18:
[----:B------:R-:W-:Y:S01]  /*1590*/  ULDC UR4, c[0x0][0x580] ;  /* 0x0001600000047ab9 */ /* 0x000fe20000000800 */
[----:B------:R-:W-:Y:S01]  /*15a0*/  MOV R88, 0x1 ;  /* 0x0000000100587802 */ /* 0x000fe20000000f00 */
[----:B------:R-:W-:-:S07]  /*15b0*/  IMAD.U32 R90, RZ, RZ, UR4 ;  /* 0x00000004ff5a7e24 */ /* 0x000fce000f8e00ff */
.L_x_17:
        /* <DEDUP_REMOVED lines=8> */
[----:B------:R-:W2:Y:S02]  /*1640*/  LDC.64 R4, c[0x0][0x5a8] ;  /* 0x00016a00ff047b82 */ /* 0x000ea40000000a00 */
[----:B--2---:R2:W5:Y:S01]  /*1650*/  LDG.E R89, desc[UR40][R4.64] ;  /* 0x0000002804597981 */ /* 0x004562000c1e1900 */
[----:B------:R-:W-:Y:S05]  /*1660*/  BRA `(.L_x_19) ;  /* 0x0000000000087947 */ /* 0x000fea0003800000 */
.L_x_20:
[----:B------:R-:W-:Y:S02]  /*1670*/  ULDC UR4, c[0x0][0x5a0] ;  /* 0x0001680000047ab9 */ /* 0x000fe40000000800 */
[----:B------:R-:W-:-:S07]  /*1680*/  MOV R89, UR4 ;  /* 0x0000000400597c02 */ /* 0x000fce0008000f00 */
.L_x_19:
[----:B------:R-:W-:-:S13]  /*1690*/  LOP3.LUT P0, RZ, R6, 0xff, RZ, 0xc0, !PT ;  /* 0x000000ff06ff7812 */ /* 0x000fda000780c0ff */
[----:B------:R-:W-:Y:S05]  /*16a0*/  @!P0 EXIT ;  /* 0x000000000000894d */ /* 0x000fea0003800000 */
[----:B------:R-:W-:Y:S01]  /*16b0*/  ULDC UR4, c[0x0][0x28c] ;  /* 0x0000a30000047ab9 */ /* 0x000fe20000000800 */
[----:B------:R-:W-:Y:S01]  /*16c0*/  LOP3.LUT R101, R0, 0x1, RZ, 0xfc, !PT ;  /* 0x0000000100657812 */ /* 0x000fe200078efcff */
[----:B------:R-:W-:Y:S01]  /*16d0*/  UIADD3 UR4, UR4, 0x3f, URZ ;  /* 0x0000003f04047890 */ /* 0x000fe2000fffe03f */
[----:B------:R-:W-:Y:S02]  /*16e0*/  LOP3.LUT R153, R19, 0x1, RZ, 0xfc, !PT ;  /* 0x0000000113997812 */ /* 0x000fe400078efcff */
[----:B------:R-:W-:Y:S01]  /*16f0*/  CS2R R108, SRZ ;  /* 0x00000000006c7805 */ /* 0x000fe2000001ff00 */
[----:B------:R-:W-:Y:S01]  /*1700*/  ULDC.64 UR42, c[0x0][0x198] ;  /* 0x00006600002a7ab9 */ /* 0x000fe20000000a00 */
[----:B------:R-:W-:Y:S01]  /*1710*/  USHF.R.S32.HI UR5, URZ, 0x1f, UR4 ;  /* 0x0000001f3f057899 */ /* 0x000fe20008011404 */
[----:B------:R-:W-:-:S03]  /*1720*/  UMOV UR48, URZ ;  /* 0x0000003f00307c82 */ /* 0x000fc60008000000 */
[----:B------:R-:W-:-:S03]  /*1730*/  ULEA.HI UR5, UR5, UR4, URZ, 0x6 ;  /* 0x0000000405057291 */ /* 0x000fc6000f8f303f */
[----:B------:R-:W-:Y:S01]  /*1740*/  UMOV UR4, URZ ;  /* 0x0000003f00047c82 */ /* 0x000fe20008000000 */
[----:B------:R-:W-:-:S12]  /*1750*/  USHF.R.S32.HI UR49, URZ, 0x6, UR5 ;  /* 0x000000063f317899 */ /* 0x000fd80008011405 */
.L_x_292:
[----:B------:R-:W-:Y:S01]  /*1760*/  LOP3.LUT R0, R18, 0x80, RZ, 0xc0, !PT ;  /* 0x0000008012007812 */ /* 0x000fe200078ec0ff */
[----:B------:R-:W3:Y:S01]  /*1770*/  S2UR UR9, SR_CgaCtaId ;  /* 0x00000000000979c3 */ /* 0x000ee20000008800 */
[----:B------:R-:W-:Y:S01]  /*1780*/  UMOV UR50, 0x400 ;  /* 0x0000040000327882 */ /* 0x000fe20000000000 */
[----:B------:R-:W-:Y:S01]  /*1790*/  UMOV UR6, URZ ;  /* 0x0000003f00067c82 */ /* 0x000fe20008000000 */
[----:B------:R-:W-:Y:S01]  /*17a0*/  SHF.R.U32.HI R0, RZ, 0x7, R0 ;  /* 0x00000007ff007819 */ /* 0x000fe20000011600 */
[----:B------:R-:W-:Y:S01]  /*17b0*/  UMOV UR5, URZ ;  /* 0x0000003f00057c82 */ /* 0x000fe20008000000 */
[----:B------:R-:W-:Y:S01]  /*17c0*/  UMOV UR13, UR4 ;  /* 0x00000004000d7c82 */ /* 0x000fe20008000000 */
[----:B------:R-:W-:Y:S02]  /*17d0*/  MOV R100, RZ ;  /* 0x000000ff00647202 */ /* 0x000fe40000000f00 */
[----:B------:R-:W-:Y:S01]  /*17e0*/  CS2R R98, SRZ ;  /* 0x0000000000627805 */ /* 0x000fe2000001ff00 */
[----:B--2---:R-:W2:Y:S01]  /*17f0*/  LDC R4, c[0x0][0x28c] ;  /* 0x0000a300ff047b82 */ /* 0x004ea20000000800 */
[----:B------:R-:W4:Y:S01]  /*1800*/  SHFL.IDX PT, R0, R0, RZ, 0x1f ;  /* 0x00001fff00007589 */ /* 0x000f2200000e0000 */
[----:B------:R-:W-:-:S02]  /*1810*/  CS2R R96, SRZ ;  /* 0x0000000000607805 */ /* 0x000fc4000001ff00 */
[----:B------:R-:W-:Y:S02]  /*1820*/  CS2R R94, SRZ ;  /* 0x00000000005e7805 */ /* 0x000fe4000001ff00 */
[----:B------:R-:W-:Y:S02]  /*1830*/  CS2R R92, SRZ ;  /* 0x00000000005c7805 */ /* 0x000fe4000001ff00 */
[----:B-1----:R-:W-:Y:S02]  /*1840*/  MOV R91, RZ ;  /* 0x000000ff005b7202 */ /* 0x002fe40000000f00 */
[----:B------:R-:W-:Y:S02]  /*1850*/  CS2R R104, SRZ ;  /* 0x0000000000687805 */ /* 0x000fe4000001ff00 */
[----:B------:R-:W-:Y:S02]  /*1860*/  CS2R R102, SRZ ;  /* 0x0000000000667805 */ /* 0x000fe4000001ff00 */
[----:B------:R-:W-:-:S02]  /*1870*/  CS2R R106, SRZ ;  /* 0x00000000006a7805 */ /* 0x000fc4000001ff00 */
[----:B------:R-:W-:Y:S02]  /*1880*/  CS2R R126, SRZ ;  /* 0x00000000007e7805 */ /* 0x000fe4000001ff00 */
[----:B------:R-:W-:Y:S02]  /*1890*/  CS2R R128, SRZ ;  /* 0x0000000000807805 */ /* 0x000fe4000001ff00 */
[----:B------:R-:W-:Y:S02]  /*18a0*/  CS2R R130, SRZ ;  /* 0x0000000000827805 */ /* 0x000fe4000001ff00 */
[----:B------:R-:W-:Y:S02]  /*18b0*/  CS2R R132, SRZ ;  /* 0x0000000000847805 */ /* 0x000fe4000001ff00 */
[----:B------:R-:W-:Y:S02]  /*18c0*/  CS2R R134, SRZ ;  /* 0x0000000000867805 */ /* 0x000fe4000001ff00 */
[----:B------:R-:W-:-:S02]  /*18d0*/  CS2R R136, SRZ ;  /* 0x0000000000887805 */ /* 0x000fc4000001ff00 */
[----:B------:R-:W-:Y:S01]  /*18e0*/  CS2R R138, SRZ ;  /* 0x00000000008a7805 */ /* 0x000fe2000001ff00 */
[----:B---3--:R-:W-:Y:S01]  /*18f0*/  ULEA UR50, UR9, UR50, 0x18 ;  /* 0x0000003209327291 */ /* 0x008fe2000f8ec03f */
[----:B------:R-:W-:Y:S02]  /*1900*/  CS2R R140, SRZ ;  /* 0x00000000008c7805 */ /* 0x000fe4000001ff00 */
[----:B------:R-:W-:Y:S02]  /*1910*/  CS2R R110, SRZ ;  /* 0x00000000006e7805 */ /* 0x000fe4000001ff00 */
[----:B------:R-:W-:Y:S02]  /*1920*/  CS2R R112, SRZ ;  /* 0x0000000000707805 */ /* 0x000fe4000001ff00 */
[----:B------:R-:W-:Y:S02]  /*1930*/  CS2R R114, SRZ ;  /* 0x0000000000727805 */ /* 0x000fe4000001ff00 */
[----:B------:R-:W-:-:S02]  /*1940*/  CS2R R116, SRZ ;  /* 0x0000000000747805 */ /* 0x000fc4000001ff00 */
[----:B------:R-:W-:Y:S02]  /*1950*/  CS2R R118, SRZ ;  /* 0x0000000000767805 */ /* 0x000fe4000001ff00 */
[----:B------:R-:W-:Y:S02]  /*1960*/  CS2R R122, SRZ ;  /* 0x00000000007a7805 */ /* 0x000fe4000001ff00 */
[----:B--2---:R-:W-:Y:S02]  /*1970*/  ISETP.GE.AND P0, PT, R4, 0x1, PT ;  /* 0x000000010400780c */ /* 0x004fe40003f06270 */
[----:B------:R-:W-:Y:S02]  /*1980*/  CS2R R120, SRZ ;  /* 0x0000000000787805 */ /* 0x000fe4000001ff00 */
[----:B----4-:R-:W-:Y:S02]  /*1990*/  R2UR UR7, R0 ;  /* 0x00000000000772ca */ /* 0x010fe400000e0000 */
[----:B------:R-:W-:-:S02]  /*19a0*/  CS2R R124, SRZ ;  /* 0x00000000007c7805 */ /* 0x000fc4000001ff00 */
[----:B------:R-:W-:Y:S02]  /*19b0*/  CS2R R142, SRZ ;  /* 0x00000000008e7805 */ /* 0x000fe4000001ff00 */
[----:B------:R-:W-:Y:S02]  /*19c0*/  CS2R R144, SRZ ;  /* 0x0000000000907805 */ /* 0x000fe4000001ff00 */
[----:B------:R-:W-:Y:S02]  /*19d0*/  CS2R R146, SRZ ;  /* 0x0000000000927805 */ /* 0x000fe4000001ff00 */
[----:B------:R-:W-:Y:S02]  /*19e0*/  CS2R R148, SRZ ;  /* 0x0000000000947805 */ /* 0x000fe4000001ff00 */
[----:B------:R-:W-:Y:S01]  /*19f0*/  CS2R R150, SRZ ;  /* 0x0000000000967805 */ /* 0x000fe2000001ff00 */
[----:B------:R-:W-:Y:S01]  /*1a00*/  IMAD.MOV.U32 R152, RZ, RZ, RZ ;  /* 0x000000ffff987224 */ /* 0x000fe200078e00ff */
[----:B------:R-:W-:-:S02]  /*1a10*/  CS2R R154, SRZ ;  /* 0x00000000009a7805 */ /* 0x000fc4000001ff00 */
[----:B------:R-:W-:Y:S02]  /*1a20*/  CS2R R156, SRZ ;  /* 0x00000000009c7805 */ /* 0x000fe4000001ff00 */
[----:B------:R-:W-:Y:S02]  /*1a30*/  MOV R159, RZ ;  /* 0x000000ff009f7202 */ /* 0x000fe40000000f00 */
[----:B------:R-:W-:Y:S02]  /*1a40*/  CS2R R56, SRZ ;  /* 0x0000000000387805 */ /* 0x000fe4000001ff00 */
[----:B------:R-:W-:Y:S01]  /*1a50*/  MOV R8, UR48 ;  /* 0x0000003000087c02 */ /* 0x000fe20008000f00 */
[----:B------:R-:W-:Y:S01]  /*1a60*/  ULEA.HI UR8, UR7, UR7, URZ, 0x1 ;  /* 0x0000000707087291 */ /* 0x000fe2000f8f083f */
[----:B------:R-:W-:Y:S02]  /*1a70*/  CS2R R58, SRZ ;  /* 0x00000000003a7805 */ /* 0x000fe4000001ff00 */
[----:B------:R-:W-:-:S02]  /*1a80*/  CS2R R60, SRZ ;  /* 0x00000000003c7805 */ /* 0x000fc4000001ff00 */
[----:B------:R-:W-:Y:S01]  /*1a90*/  CS2R R62, SRZ ;  /* 0x00000000003e7805 */ /* 0x000fe2000001ff00 */
[----:B------:R-:W-:Y:S01]  /*1aa0*/  ULOP3.LUT UR8, UR8, 0xffffe, URZ, 0xc0, !UPT ;  /* 0x000ffffe08087892 */ /* 0x000fe2000f8ec03f */
[----:B------:R-:W-:Y:S02]  /*1ab0*/  CS2R R64, SRZ ;  /* 0x0000000000407805 */ /* 0x000fe4000001ff00 */
[----:B------:R-:W-:Y:S02]  /*1ac0*/  CS2R R66, SRZ ;  /* 0x0000000000427805 */ /* 0x000fe4000001ff00 */
[----:B------:R-:W-:Y:S01]  /*1ad0*/  CS2R R68, SRZ ;  /* 0x0000000000447805 */ /* 0x000fe2000001ff00 */
[----:B------:R-:W-:Y:S01]  /*1ae0*/  UIADD3 UR8, UR7, -UR8, URZ ;  /* 0x8000000807087290 */ /* 0x000fe2000fffe03f */
[----:B------:R-:W-:Y:S02]  /*1af0*/  CS2R R70, SRZ ;  /* 0x0000000000467805 */ /* 0x000fe4000001ff00 */
[----:B------:R-:W-:Y:S01]  /*1b00*/  CS2R R72, SRZ ;  /* 0x0000000000487805 */ /* 0x000fe2000001ff00 */
[----:B------:R-:W-:Y:S01]  /*1b10*/  UMOV UR7, URZ ;  /* 0x0000003f00077c82 */ /* 0x000fe20008000000 */
[----:B------:R-:W-:Y:S01]  /*1b20*/  ULEA UR8, UR8, UR50, 0xc ;  /* 0x0000003208087291 */ /* 0x000fe2000f8e603f */
[----:B------:R-:W-:-:S02]  /*1b30*/  CS2R R74, SRZ ;  /* 0x00000000004a7805 */ /* 0x000fc4000001ff00 */
[----:B------:R-:W-:Y:S02]  /*1b40*/  CS2R R76, SRZ ;  /* 0x00000000004c7805 */ /* 0x000fe4000001ff00 */
[----:B------:R-:W-:Y:S01]  /*1b50*/  CS2R R78, SRZ ;  /* 0x00000000004e7805 */ /* 0x000fe2000001ff00 */
[----:B------:R-:W-:Y:S01]  /*1b60*/  UIADD3 UR8, UR8, 0x6200, URZ ;  /* 0x0000620008087890 */ /* 0x000fe2000fffe03f */
[----:B------:R-:W-:Y:S02]  /*1b70*/  CS2R R80, SRZ ;  /* 0x0000000000507805 */ /* 0x000fe4000001ff00 */
[----:B------:R-:W-:Y:S02]  /*1b80*/  CS2R R82, SRZ ;  /* 0x0000000000527805 */ /* 0x000fe4000001ff00 */
[----:B------:R-:W-:Y:S01]  /*1b90*/  CS2R R84, SRZ ;  /* 0x0000000000547805 */ /* 0x000fe2000001ff00 */
[----:B------:R-:W-:Y:S01]  /*1ba0*/  USHF.R.U32.HI UR8, URZ, 0x4, UR8 ;  /* 0x000000043f087899 */ /* 0x000fe20008011608 */
[----:B------:R-:W-:-:S02]  /*1bb0*/  CS2R R86, SRZ ;  /* 0x0000000000567805 */ /* 0x000fc4000001ff00 */
[----:B------:R-:W-:Y:S02]  /*1bc0*/  CS2R R24, SRZ ;  /* 0x0000000000187805 */ /* 0x000fe4000001ff00 */
[----:B------:R-:W-:Y:S01]  /*1bd0*/  CS2R R26, SRZ ;  /* 0x00000000001a7805 */ /* 0x000fe2000001ff00 */
[----:B------:R-:W-:Y:S01]  /*1be0*/  ULOP3.LUT UR12, UR8, 0x3fff, URZ, 0xc0, !UPT ;  /* 0x00003fff080c7892 */ /* 0x000fe2000f8ec03f */
[----:B------:R-:W-:Y:S02]  /*1bf0*/  CS2R R28, SRZ ;  /* 0x00000000001c7805 */ /* 0x000fe4000001ff00 */
        /* <DEDUP_REMOVED lines=9> */
[----:B------:R-:W-:Y:S02]  /*1c90*/  CS2R R48, SRZ ;  /* 0x0000000000307805 */ /* 0x000fe4000001ff00 */
[----:B------:R-:W-:Y:S02]  /*1ca0*/  CS2R R50, SRZ ;  /* 0x0000000000327805 */ /* 0x000fe4000001ff00 */
[----:B------:R-:W-:Y:S02]  /*1cb0*/  CS2R R52, SRZ ;  /* 0x0000000000347805 */ /* 0x000fe4000001ff00 */
[----:B------:R-:W-:Y:S01]  /*1cc0*/  CS2R R54, SRZ ;  /* 0x0000000000367805 */ /* 0x000fe2000001ff00 */
[----:B------:R-:W-:Y:S06]  /*1cd0*/  @!P0 BRA `(.L_x_21) ;  /* 0x0000000800748947 */ /* 0x000fec0003800000 */
[----:B------:R-:W-:-:S13]  /*1ce0*/  ISETP.NE.AND P1, PT, R153, 0x3, PT ;  /* 0x000000039900780c */ /* 0x000fda0003f25270 */
[----:B------:R-:W-:Y:S05]  /*1cf0*/  @!P1 BRA `(.L_x_22) ;  /* 0x0000000000049947 */ /* 0x000fea0003800000 */
[----:B------:R-:W-:Y:S01]  /*1d00*/  BPT.TRAP 0x1 ;  /* 0x000000040000795c */ /* 0x000fe20000300000 */
.L_x_22:
[----:B------:R-:W-:Y:S01]  /*1d10*/  ULEA UR5, UR4, UR50, 0x3 ;  /* 0x0000003204057291 */ /* 0x000fe2000f8e183f */
[----:B------:R-:W-:-:S04]  /*1d20*/  MOV R0, UR48 ;  /* 0x0000003000007c02 */ /* 0x000fc80008000f00 */
[----:B------:R-:W-:-:S04]  /*1d30*/  SHF.L.U32 R0, R0, 0x1f, RZ ;  /* 0x0000001f00007819 */ /* 0x000fc800000006ff */
[----:B------:R1:W2:Y:S01]  /*1d40*/  SYNCS.PHASECHK.TRANS64.TRYWAIT P0, [UR5], R0 ;  /* 0x00000000ff0075a7 */ /* 0x0002a20008000145 */
[----:B------:R-:W-:Y:S05]  /*1d50*/  @!P1 BRA `(.L_x_23) ;  /* 0x0000000000049947 */ /* 0x000fea0003800000 */
[----:B------:R-:W-:Y:S01]  /*1d60*/  BPT.TRAP 0x1 ;  /* 0x000000040000795c */ /* 0x000fe20000300000 */
.L_x_23:
[----:B--2---:R-:W-:Y:S05]  /*1d70*/  @P0 BRA `(.L_x_24) ;  /* 0x0000000000080947 */ /* 0x004fea0003800000 */
[----:B------:R-:W2:Y:S02]  /*1d80*/  SYNCS.PHASECHK.TRANS64.TRYWAIT P0, [UR5], R0 ;  /* 0x00000000ff0075a7 */ /* 0x000ea40008000145 */
[----:B--2---:R-:W-:Y:S05]  /*1d90*/  @!P0 BRA `(.L_x_25) ;  /* 0x000000d400ac8947 */ /* 0x004fea0003800000 */
.L_x_24:
[----:B------:R-:W-:Y:S01]  /*1da0*/  UIADD3 UR5, UR50, 0x2e200, URZ ;  /* 0x0002e20032057890 */ /* 0x000fe2000fffe03f */
[----:B------:R-:W-:Y:S01]  /*1db0*/  WARPGROUP.ARRIVE ;  /* 0x00000000000079c5 */ /* 0x000fe20000000000 */
[----:B------:R-:W-:Y:S01]  /*1dc0*/  ULOP3.LUT UR7, UR12, 0x10000, URZ, 0xfc, !UPT ;  /* 0x000100000c077892 */ /* 0x000fe2000f8efc3f */
[----:B------:R-:W-:Y:S01]  /*1dd0*/  IMAD.MOV.U32 R100, RZ, RZ, RZ ;  /* 0x000000ffff647224 */ /* 0x000fe200078e00ff */
[----:B------:R-:W-:Y:S01]  /*1de0*/  USHF.R.U32.HI UR5, URZ, 0x4, UR5 ;  /* 0x000000043f057899 */ /* 0x000fe20008011605 */
[----:B------:R-:W-:Y:S01]  /*1df0*/  CS2R R98, SRZ ;  /* 0x0000000000627805 */ /* 0x000fe2000001ff00 */
[----:B------:R-:W-:Y:S01]  /*1e00*/  ULEA UR7, UR4, UR7, 0xa ;  /* 0x0000000704077291 */ /* 0x000fe2000f8e503f */
[----:B------:R-:W-:Y:S01]  /*1e10*/  CS2R R96, SRZ ;  /* 0x0000000000607805 */ /* 0x000fe2000001ff00 */
[----:B------:R-:W-:Y:S01]  /*1e20*/  ULOP3.LUT UR5, UR5, 0x3fff, URZ, 0xc0, !UPT ;  /* 0x00003fff05057892 */ /* 0x000fe2000f8ec03f */
[----:B------:R-:W-:Y:S01]  /*1e30*/  CS2R R94, SRZ ;  /* 0x00000000005e7805 */ /* 0x000fe2000001ff00 */
[----:B------:R-:W-:Y:S01]  /*1e40*/  UMOV UR9, 0x80000020 ;  /* 0x8000002000097882 */ /* 0x000fe20000000000 */
[----:B------:R-:W-:Y:S01]  /*1e50*/  UMOV UR11, 0x80000020 ;  /* 0x80000020000b7882 */ /* 0x000fe20000000000 */
[----:B------:R-:W-:Y:S01]  /*1e60*/  ULOP3.LUT UR5, UR5, 0x10000, URZ, 0xfc, !UPT ;  /* 0x0001000005057892 */ /* 0x000fe2000f8efc3f */
[----:B------:R-:W-:Y:S01]  /*1e70*/  CS2R R92, SRZ ;  /* 0x00000000005c7805 */ /* 0x000fe2000001ff00 */
[----:B------:R-:W-:Y:S01]  /*1e80*/  UMOV UR8, UR7 ;  /* 0x0000000700087c82 */ /* 0x000fe20008000000 */
[----:B------:R-:W-:Y:S01]  /*1e90*/  MOV R91, RZ ;  /* 0x000000ff005b7202 */ /* 0x000fe20000000f00 */
[----:B------:R-:W-:Y:S01]  /*1ea0*/  ULEA UR6, UR4, UR5, 0x8 ;  /* 0x0000000504067291 */ /* 0x000fe2000f8e403f */
[----:B------:R-:W-:Y:S01]  /*1eb0*/  CS2R R104, SRZ ;  /* 0x0000000000687805 */ /* 0x000fe2000001ff00 */
[----:B------:R-:W-:Y:S01]  /*1ec0*/  UIADD3 UR5, UR7, 0x200, URZ ;  /* 0x0000020007057890 */ /* 0x000fe2000fffe03f */
[----:B------:R-:W-:-:S02]  /*1ed0*/  CS2R R102, SRZ ;  /* 0x0000000000667805 */ /* 0x000fc4000001ff00 */
[----:B------:R-:W-:Y:S02]  /*1ee0*/  CS2R R106, SRZ ;  /* 0x00000000006a7805 */ /* 0x000fe4000001ff00 */
[----:B------:R-:W-:Y:S02]  /*1ef0*/  CS2R R126, SRZ ;  /* 0x00000000007e7805 */ /* 0x000fe4000001ff00 */
[----:B------:R-:W-:Y:S01]  /*1f00*/  CS2R R128, SRZ ;  /* 0x0000000000807805 */ /* 0x000fe2000001ff00 */
[----:B------:R-:W-:Y:S01]  /*1f10*/  UMOV UR10, UR6 ;  /* 0x00000006000a7c82 */ /* 0x000fe20008000000 */
[----:B------:R-:W-:Y:S01]  /*1f20*/  CS2R R130, SRZ ;  /* 0x0000000000827805 */ /* 0x000fe2000001ff00 */
[----:B------:R-:W-:Y:S01]  /*1f30*/  QGMMA.64x64x32.F32.E4M3.E4M3 R56, gdesc[UR8], RZ, !UPT, gsb0 ;  /* 0x00e00000083879f3 */ /* 0x000fe2000c0008ff */
[----:B------:R-:W-:Y:S01]  /*1f40*/  UMOV UR8, UR5 ;  /* 0x0000000500087c82 */ /* 0x000fe20008000000 */
[----:B------:R-:W-:Y:S01]  /*1f50*/  UMOV UR9, 0x80000020 ;  /* 0x8000002000097882 */ /* 0x000fe20000000000 */
[----:B------:R-:W-:Y:S01]  /*1f60*/  UMOV UR5, 0x2 ;  /* 0x0000000200057882 */ /* 0x000fe20000000000 */
        /* <DEDUP_REMOVED lines=18> */
[----:B------:R-:W-:-:S02]  /*2090*/  MOV R152, RZ ;  /* 0x000000ff00987202 */ /* 0x000fc40000000f00 */
[----:B------:R-:W-:Y:S02]  /*20a0*/  CS2R R154, SRZ ;  /* 0x00000000009a7805 */ /* 0x000fe4000001ff00 */
[----:B------:R-:W-:Y:S02]  /*20b0*/  CS2R R156, SRZ ;  /* 0x00000000009c7805 */ /* 0x000fe4000001ff00 */
[----:B------:R-:W-:Y:S01]  /*20c0*/  MOV R159, RZ ;  /* 0x000000ff009f7202 */ /* 0x000fe20000000f00 */
[----:B------:R-:W-:Y:S02]  /*20d0*/  WARPGROUP.DEPBAR.LE gsb0, 0x0 ;  /* 0x00008000000079c5 */ /* 0x000fe40000010000 */
[----:B------:R-:W-:-:S06]  /*20e0*/  WARPGROUP.ARRIVE ;  /* 0x00000000000079c5 */ /* 0x000fcc0000000000 */
[----:B------:R-:W-:Y:S01]  /*20f0*/  QGMMA.64x64x32.F32.E4M3.E4M3 R24, gdesc[UR8], RZ, !UPT, gsb0 ;  /* 0x00e00000081879f3 */ /* 0x000fe2000c0008ff */
[----:B------:R-:W-:Y:S02]  /*2100*/  UIADD3 UR8, UR7, 0x2, URZ ;  /* 0x0000000207087890 */ /* 0x000fe4000fffe03f */
[----:B------:R-:W-:Y:S01]  /*2110*/  UIADD3 UR10, UR6, 0x2, URZ ;  /* 0x00000002060a7890 */ /* 0x000fe2000fffe03f */
[----:B------:R-:W-:Y:S01]  /*2120*/  UMOV UR9, 0x80000020 ;  /* 0x8000002000097882 */ /* 0x000fe20000000000 */
[----:B------:R-:W-:Y:S01]  /*2130*/  UMOV UR11, 0x80000020 ;  /* 0x80000020000b7882 */ /* 0x000fe20000000000 */
[----:B------:R-:W-:Y:S01]  /*2140*/  UIADD3 UR7, UR7, 0x202, URZ ;  /* 0x0000020207077890 */ /* 0x000fe2000fffe03f */
[----:B------:R-:W-:Y:S02]  /*2150*/  ULDC UR6, c[0x0][0x50c] ;  /* 0x0001430000067ab9 */ /* 0x000fe40000000800 */
[----:B------:R-:W-:-:S04]  /*2160*/  UISETP.NE.AND UP0, UPT, UR6, 0x2, UPT ;  /* 0x000000020600788c */ /* 0x000fc8000bf05270 */
[----:B------:R-:W-:-:S06]  /*2170*/  USEL UR6, URZ, 0x1, UP0 ;  /* 0x000000013f067887 */ /* 0x000fcc0008000000 */
[----:B------:R-:W-:Y:S01]  /*2180*/  ISETP.NE.AND P0, PT, RZ, UR6, PT ;  /* 0x00000006ff007c0c */ /* 0x000fe2000bf05270 */
[----:B------:R-:W-:Y:S02]  /*2190*/  WARPGROUP.DEPBAR.LE gsb0, 0x0 ;  /* 0x00008000000079c5 */ /* 0x000fe40000010000 */
[----:B------:R-:W-:-:S06]  /*21a0*/  WARPGROUP.ARRIVE ;  /* 0x00000000000079c5 */ /* 0x000fcc0000000000 */
[----:B------:R-:W-:Y:S01]  /*21b0*/  QGMMA.64x64x32.F32.E4M3.E4M3 R56, gdesc[UR8], R56, gsb0 ;  /* 0x00e00000083879f3 */ /* 0x000fe20008000838 */
[----:B------:R-:W-:Y:S01]  /*21c0*/  UMOV UR8, UR7 ;  /* 0x0000000700087c82 */ /* 0x000fe20008000000 */
[----:B------:R-:W-:Y:S01]  /*21d0*/  UMOV UR9, 0x80000020 ;  /* 0x8000002000097882 */ /* 0x000fe20000000000 */
[----:B------:R-:W-:Y:S02]  /*21e0*/  WARPGROUP.DEPBAR.LE gsb0, 0x0 ;  /* 0x00008000000079c5 */ /* 0x000fe40000010000 */
[----:B------:R-:W-:-:S06]  /*21f0*/  WARPGROUP.ARRIVE ;  /* 0x00000000000079c5 */ /* 0x000fcc0000000000 */
[----:B------:R-:W-:Y:S03]  /*2200*/  QGMMA.64x64x32.F32.E4M3.E4M3 R24, gdesc[UR8], R24, gsb0 ;  /* 0x00e00000081879f3 */ /* 0x000fe60008000818 */
[----:B------:R-:W-:Y:S02]  /*2210*/  WARPGROUP.DEPBAR.LE gsb0, 0x0 ;  /* 0x00008000000079c5 */ /* 0x000fe40000010000 */
[----:B------:R-:W-:Y:S05]  /*2220*/  @!P0 BRA `(.L_x_26) ;  /* 0x0000000400048947 */ /* 0x000fea0003800000 */
[----:B------:R-:W-:Y:S01]  /*2230*/  FADD R159, RZ, R56 ;  /* 0x00000038ff9f7221 */ /* 0x000fe20000000000 */
[----:B------:R-:W-:-:S01]  /*2240*/  FADD R156, RZ, R57 ;  /* 0x00000039ff9c7221 */ /* 0x000fc20000000000 */
        /* <DEDUP_REMOVED lines=62> */
[----:B------:R-:W-:-:S06]  /*2630*/  UMOV UR5, URZ ;  /* 0x0000003f00057c82 */ /* 0x000fcc0008000000 */
.L_x_26:
[----:B------:R-:W-:-:S04]  /*2640*/  UIADD3 UR13, UR4, 0x1, URZ ;  /* 0x00000001040d7890 */ /* 0x000fc8000fffe03f */
[----:B------:R-:W-:-:S04]  /*2650*/  UISETP.NE.AND UP0, UPT, UR13, 0xa, UPT ;  /* 0x0000000a0d00788c */ /* 0x000fc8000bf05270 */
[----:B------:R-:W-:Y:S02]  /*2660*/  USEL UR7, URZ, 0x1, UP0 ;  /* 0x000000013f077887 */ /* 0x000fe40008000000 */
[----:B------:R-:W-:Y:S02]  /*2670*/  USEL UR13, UR13, URZ, UP0 ;  /* 0x0000003f0d0d7287 */ /* 0x000fe40008000000 */
[----:B------:R-:W-:-:S06]  /*2680*/  ULOP3.LUT UR7, UR48, UR7, URZ, 0x3c, !UPT ;  /* 0x0000000730077292 */ /* 0x000fcc000f8e3c3f */
[----:B------:R-:W-:Y:S01]  /*2690*/  IMAD.U32 R8, RZ, RZ, UR7 ;  /* 0x00000007ff087e24 */ /* 0x000fe2000f8e00ff */
[----:B------:R-:W-:-:S06]  /*26a0*/  UMOV UR7, 0x1 ;  /* 0x0000000100077882 */ /* 0x000fcc0000000000 */
.L_x_21:
[----:B------:R-:W-:-:S04]  /*26b0*/  UISETP.LT.AND UP0, UPT, UR49, 0x1, UPT ;  /* 0x000000013100788c */ /* 0x000fc8000bf01270 */
[----:B------:R-:W-:-:S04]  /*26c0*/  USEL UR8, UR49, 0x1, UP0 ;  /* 0x0000000131087887 */ /* 0x000fc80008000000 */
[----:B------:R-:W-:-:S04]  /*26d0*/  UIADD3 UR8, UR49, -UR8, URZ ;  /* 0x8000000831087290 */ /* 0x000fc8000fffe03f */
[----:B------:R-:W-:-:S06]  /*26e0*/  UISETP.GE.AND UP0, UPT, UR8, 0x1, UPT ;  /* 0x000000010800788c */ /* 0x000fcc000bf06270 */
[----:B------:R-:W-:-:S13]  /*26f0*/  PLOP3.LUT P0, PT, PT, PT, UP0, 0x80, 0x0 ;  /* 0x000000000000781c */ /* 0x000fda0003f0f008 */
[----:B------:R-:W-:Y:S05]  /*2700*/  @!P0 BRA `(.L_x_27) ;  /* 0x0000000800388947 */ /* 0x000fea0003800000 */
[----:B-12---:R-:W-:Y:S01]  /*2710*/  MOV R0, UR8 ;  /* 0x0000000800007c02 */ /* 0x006fe20008000f00 */
[----:B------:R-:W-:Y:S01]  /*2720*/  ULDC UR15, c[0x0][0x50c] ;  /* 0x00014300000f7ab9 */ /* 0x000fe20000000800 */
[----:B------:R-:W-:-:S07]  /*2730*/  MOV R4, UR4 ;  /* 0x0000000400047c02 */ /* 0x000fce0008000f00 */
.L_x_35:
[----:B------:R-:W-:-:S13]  /*2740*/  ISETP.NE.AND P1, PT, R153, 0x3, PT ;  /* 0x000000039900780c */ /* 0x000fda0003f25270 */
[----:B------:R-:W-:Y:S05]  /*2750*/  @!P1 BRA `(.L_x_28) ;  /* 0x0000000000049947 */ /* 0x000fea0003800000 */
[----:B------:R-:W-:Y:S01]  /*2760*/  BPT.TRAP 0x1 ;  /* 0x000000040000795c */ /* 0x000fe20000300000 */
.L_x_28:
[----:B------:R-:W-:Y:S01]  /*2770*/  ULEA UR8, UR13, UR50, 0x3 ;  /* 0x000000320d087291 */ /* 0x000fe2000f8e183f */
[----:B------:R-:W-:-:S08]  /*2780*/  SHF.L.U32 R5, R8, 0x1f, RZ ;  /* 0x0000001f08057819 */ /* 0x000fd000000006ff */
[----:B------:R1:W2:Y:S01]  /*2790*/  SYNCS.PHASECHK.TRANS64.TRYWAIT P0, [UR8], R5 ;  /* 0x00000005ff0075a7 */ /* 0x0002a20008000148 */
[----:B------:R-:W-:Y:S05]  /*27a0*/  @!P1 BRA `(.L_x_29) ;  /* 0x0000000000049947 */ /* 0x000fea0003800000 */
[----:B------:R-:W-:Y:S01]  /*27b0*/  BPT.TRAP 0x1 ;  /* 0x000000040000795c */ /* 0x000fe20000300000 */
.L_x_29:
[----:B--2---:R-:W-:Y:S05]  /*27c0*/  @P0 BRA `(.L_x_30) ;  /* 0x0000000000080947 */ /* 0x004fea0003800000 */
[----:B------:R-:W2:Y:S02]  /*27d0*/  SYNCS.PHASECHK.TRANS64.TRYWAIT P0, [UR8], R5 ;  /* 0x00000005ff0075a7 */ /* 0x000ea40008000148 */
[----:B--2---:R-:W-:Y:S05]  /*27e0*/  @!P0 BRA `(.L_x_31) ;  /* 0x000000cc00308947 */ /* 0x004fea0003800000 */
.L_x_30:
[----:B------:R-:W-:Y:S01]  /*27f0*/  UIADD3 UR8, UR50, 0x2e200, URZ ;  /* 0x0002e20032087890 */ /* 0x000fe2000fffe03f */
[----:B------:R-:W-:Y:S01]  /*2800*/  WARPGROUP.ARRIVE ;  /* 0x00000000000079c5 */ /* 0x000fe20000000000 */
[----:B------:R-:W-:Y:S02]  /*2810*/  UISETP.NE.AND UP0, UPT, UR6, URZ, UPT ;  /* 0x0000003f0600728c */ /* 0x000fe4000bf05270 */
[----:B------:R-:W-:Y:S02]  /*2820*/  USHF.R.U32.HI UR8, URZ, 0x4, UR8 ;  /* 0x000000043f087899 */ /* 0x000fe40008011608 */
[----:B------:R-:W-:Y:S02]  /*2830*/  USEL UR7, UR7, URZ, !UP0 ;  /* 0x0000003f07077287 */ /* 0x000fe4000c000000 */
[----:B------:R-:W-:Y:S02]  /*2840*/  ULOP3.LUT UR8, UR8, 0x3fff, URZ, 0xc0, !UPT ;  /* 0x00003fff08087892 */ /* 0x000fe4000f8ec03f */
[----:B------:R-:W-:-:S02]  /*2850*/  ULOP3.LUT UR6, UR12, 0x10000, URZ, 0xfc, !UPT ;  /* 0x000100000c067892 */ /* 0x000fc4000f8efc3f */
[----:B------:R-:W-:Y:S02]  /*2860*/  ULOP3.LUT UR8, UR8, 0x10000, URZ, 0xfc, !UPT ;  /* 0x0001000008087892 */ /* 0x000fe4000f8efc3f */
[----:B------:R-:W-:Y:S02]  /*2870*/  UISETP.NE.U32.AND UP0, UPT, UR7, URZ, UPT ;  /* 0x0000003f0700728c */ /* 0x000fe4000bf05070 */
[----:B------:R-:W-:Y:S02]  /*2880*/  ULEA UR7, UR13, UR6, 0xa ;  /* 0x000000060d077291 */ /* 0x000fe4000f8e503f */
[----:B------:R-:W-:Y:S01]  /*2890*/  ULEA UR6, UR13, UR8, 0x8 ;  /* 0x000000080d067291 */ /* 0x000fe2000f8e403f */
[----:B------:R-:W-:Y:S01]  /*28a0*/  UMOV UR9, 0x80000020 ;  /* 0x8000002000097882 */ /* 0x000fe20000000000 */
[----:B------:R-:W-:Y:S01]  /*28b0*/  UMOV UR11, 0x80000020 ;  /* 0x80000020000b7882 */ /* 0x000fe20000000000 */
[----:B------:R-:W-:Y:S02]  /*28c0*/  UIADD3 UR14, UR7, 0x200, URZ ;  /* 0x00000200070e7890 */ /* 0x000fe4000fffe03f */
[----:B------:R-:W-:-:S02]  /*28d0*/  UMOV UR8, UR7 ;  /* 0x0000000700087c82 */ /* 0x000fc40008000000 */
[----:B------:R-:W-:Y:S01]  /*28e0*/  UMOV UR10, UR6 ;  /* 0x00000006000a7c82 */ /* 0x000fe20008000000 */
[----:B------:R-:W-:Y:S01]  /*28f0*/  UIADD3 UR5, UR5, 0x2, URZ ;  /* 0x0000000205057890 */ /* 0x000fe2000fffe03f */
[----:B------:R-:W-:Y:S01]  /*2900*/  QGMMA.64x64x32.F32.E4M3.E4M3 R56, gdesc[UR8], R56, UP0, gsb0 ;  /* 0x00e00000083879f3 */ /* 0x000fe2000b800838 */
[----:B------:R-:W-:Y:S01]  /*2910*/  UMOV UR9, 0x80000020 ;  /* 0x8000002000097882 */ /* 0x000fe20000000000 */
[----:B------:R-:W-:Y:S01]  /*2920*/  UMOV UR8, UR14 ;  /* 0x0000000e00087c82 */ /* 0x000fe20008000000 */
[----:B------:R-:W-:Y:S02]  /*2930*/  WARPGROUP.DEPBAR.LE gsb0, 0x0 ;  /* 0x00008000000079c5 */ /* 0x000fe40000010000 */
[----:B------:R-:W-:-:S06]  /*2940*/  WARPGROUP.ARRIVE ;  /* 0x00000000000079c5 */ /* 0x000fcc0000000000 */
[----:B------:R-:W-:Y:S01]  /*2950*/  QGMMA.64x64x32.F32.E4M3.E4M3 R24, gdesc[UR8], R24, UP0, gsb0 ;  /* 0x00e00000081879f3 */ /* 0x000fe2000b800818 */
[----:B------:R-:W-:Y:S02]  /*2960*/  UIADD3 UR8, UR7, 0x2, URZ ;  /* 0x0000000207087890 */ /* 0x000fe4000fffe03f */
[----:B------:R-:W-:Y:S01]  /*2970*/  UIADD3 UR10, UR6, 0x2, URZ ;  /* 0x00000002060a7890 */ /* 0x000fe2000fffe03f */
[----:B------:R-:W-:Y:S01]  /*2980*/  UMOV UR9, 0x80000020 ;  /* 0x8000002000097882 */ /* 0x000fe20000000000 */
[----:B------:R-:W-:Y:S01]  /*2990*/  UMOV UR11, 0x80000020 ;  /* 0x80000020000b7882 */ /* 0x000fe20000000000 */
[----:B------:R-:W-:Y:S02]  /*29a0*/  UIADD3 UR7, UR7, 0x202, URZ ;  /* 0x0000020207077890 */ /* 0x000fe4000fffe03f */
[----:B------:R-:W-:-:S04]  /*29b0*/  UISETP.NE.AND UP0, UPT, UR5, UR15, UPT ;  /* 0x0000000f0500728c */ /* 0x000fc8000bf05270 */
        /* <DEDUP_REMOVED lines=12> */
[----:B------:R-:W-:Y:S01]  /*2a80*/  FADD R159, R56, R159 ;  /* 0x0000009f389f7221 */ /* 0x000fe20000000000 */
[----:B------:R-:W-:-:S01]  /*2a90*/  FADD R156, R57, R156 ;  /* 0x0000009c399c7221 */ /* 0x000fc20000000000 */
        /* <DEDUP_REMOVED lines=62> */
[----:B------:R-:W-:-:S06]  /*2e80*/  UMOV UR5, URZ ;  /* 0x0000003f00057c82 */ /* 0x000fcc0008000000 */
.L_x_32:
[----:B------:R-:W-:Y:S05]  /*2e90*/  @!P1 BRA `(.L_x_33) ;  /* 0x0000000000049947 */ /* 0x000fea0003800000 */
[----:B------:R-:W-:Y:S01]  /*2ea0*/  BPT.TRAP 0x1 ;  /* 0x000000040000795c */ /* 0x000fe20000300000 */
.L_x_33:
[----:B------:R-:W-:-:S13]  /*2eb0*/  ISETP.NE.AND P0, PT, R22, RZ, PT ;  /* 0x000000ff1600720c */ /* 0x000fda0003f05270 */
[----:B-12---:R-:W-:-:S04]  /*2ec0*/  @P0 LEA R5, R4, UR50, 0x3 ;  /* 0x0000003204050c11 */ /* 0x006fc8000f8e18ff */
[----:B------:R-:W-:-:S04]  /*2ed0*/  @P0 IADD3 R6, R5, 0x50, RZ ;  /* 0x0000005005060810 */ /* 0x000fc80007ffe0ff */
[----:B------:R-:W-:-:S04]  /*2ee0*/  @P0 PRMT R6, R23, 0x654, R6 ;  /* 0x0000065417060816 */ /* 0x000fc80000000006 */
[----:B------:R1:W-:Y:S01]  /*2ef0*/  @P0 SYNCS.ARRIVE.TRANS64.RED.A1T0 RZ, [R6+URZ], RZ ;  /* 0x000000ff06ff09a7 */ /* 0x0003e2000810043f */
[----:B------:R-:W-:-:S13]  /*2f00*/  ISETP.GT.U32.AND P0, PT, R19, 0x1, PT ;  /* 0x000000011300780c */ /* 0x000fda0003f04070 */
[----:B-1----:R-:W-:Y:S05]  /*2f10*/  @P0 BRA `(.L_x_34) ;  /* 0x0000000000040947 */ /* 0x002fea0003800000 */
[----:B------:R-:W-:Y:S01]  /*2f20*/  BPT.TRAP 0x1 ;  /* 0x000000040000795c */ /* 0x000fe20000300000 */
.L_x_34:
[----:B------:R-:W-:Y:S01]  /*2f30*/  UIADD3 UR13, UR13, 0x1, URZ ;  /* 0x000000010d0d7890 */ /* 0x000fe2000fffe03f */
[----:B------:R-:W-:Y:S01]  /*2f40*/  ISETP.GT.AND P1, PT, R0, 0x1, PT ;  /* 0x000000010000780c */ /* 0x000fe20003f24270 */
[----:B------:R-:W-:Y:S01]  /*2f50*/  VIADD R4, R4, 0x1 ;  /* 0x0000000104047836 */ /* 0x000fe20000000000 */
[----:B------:R-:W-:Y:S01]  /*2f60*/  IADD3 R0, R0, -0x1, RZ ;  /* 0xffffffff00007810 */ /* 0x000fe20007ffe0ff */
[----:B------:R-:W-:-:S03]  /*2f70*/  UISETP.NE.AND UP0, UPT, UR13, 0xa, UPT ;  /* 0x0000000a0d00788c */ /* 0x000fc6000bf05270 */
[C---:B------:R-:W-:Y:S01]  /*2f80*/  ISETP.NE.AND P0, PT, R4.reuse, 0xa, PT ;  /* 0x0000000a0400780c */ /* 0x040fe20003f05270 */
[----:B------:R-:W-:Y:S02]  /*2f90*/  USEL UR7, URZ, 0x1, UP0 ;  /* 0x000000013f077887 */ /* 0x000fe40008000000 */
[----:B------:R-:W-:Y:S01]  /*2fa0*/  USEL UR13, UR13, URZ, UP0 ;  /* 0x0000003f0d0d7287 */ /* 0x000fe20008000000 */
[----:B------:R-:W-:-:S03]  /*2fb0*/  SEL R4, R4, RZ, P0 ;  /* 0x000000ff04047207 */ /* 0x000fc60000000000 */
[----:B------:R-:W-:Y:S01]  /*2fc0*/  LOP3.LUT R8, R8, UR7, RZ, 0x3c, !PT ;  /* 0x0000000708087c12 */ /* 0x000fe2000f8e3cff */
[----:B------:R-:W-:Y:S01]  /*2fd0*/  UMOV UR7, 0x1 ;  /* 0x0000000100077882 */ /* 0x000fe20000000000 */
[----:B------:R-:W-:Y:S06]  /*2fe0*/  @P1 BRA `(.L_x_35) ;  /* 0xfffffff400d41947 */ /* 0x000fec000383ffff */
.L_x_27:
[----:B------:R-:W-:Y:S01]  /*2ff0*/  UISETP.NE.AND UP0, UPT, UR5, URZ, UPT ;  /* 0x0000003f0500728c */ /* 0x000fe2000bf05270 */
[----:B-12---:R-:W1:Y:S03]  /*3000*/  LDC R0, c[0x0][0x28c] ;  /* 0x0000a300ff007b82 */ /* 0x006e660000000800 */
[----:B------:R-:W-:-:S06]  /*3010*/  USEL UR5, URZ, 0x1, !UP0 ;  /* 0x000000013f057887 */ /* 0x000fcc000c000000 */
[----:B------:R-:W-:Y:S02]  /*3020*/  ISETP.NE.AND P0, PT, RZ, UR5, PT ;  /* 0x00000005ff007c0c */ /* 0x000fe4000bf05270 */
[----:B-1----:R-:W-:-:S11]  /*3030*/  ISETP.GE.AND P1, PT, R0, 0x1, PT ;  /* 0x000000010000780c */ /* 0x002fd60003f26270 */
[----:B------:R-:W-:Y:S05]  /*3040*/  @!P0 BRA `(.L_x_36) ;  /* 0x0000000400008947 */ /* 0x000fea0003800000 */
[----:B------:R-:W-:Y:S01]  /*3050*/  FADD R159, R56, R159 ;  /* 0x0000009f389f7221 */ /* 0x000fe20000000000 */
        /* <DEDUP_REMOVED lines=62> */
[----:B------:R-:W-:-:S07]  /*3440*/  FADD R100, R100, R55 ;  /* 0x0000003764647221 */ /* 0x000fce0000000000 */
.L_x_36:
[----:B------:R-:W-:Y:S05]  /*3450*/  @!P1 BRA `(.L_x_37) ;  /* 0x0000000000549947 */ /* 0x000fea0003800000 */
[----:B------:R-:W-:-:S13]  /*3460*/  ISETP.NE.AND P0, PT, R153, 0x3, PT ;  /* 0x000000039900780c */ /* 0x000fda0003f05270 */
[----:B------:R-:W-:Y:S05]  /*3470*/  @!P0 BRA `(.L_x_38) ;  /* 0x0000000000048947 */ /* 0x000fea0003800000 */
[----:B------:R-:W-:Y:S01]  /*3480*/  BPT.TRAP 0x1 ;  /* 0x000000040000795c */ /* 0x000fe20000300000 */
.L_x_38:
[----:B------:R-:W-:Y:S01]  /*3490*/  ISETP.NE.AND P0, PT, R22, RZ, PT ;  /* 0x000000ff1600720c */ /* 0x000fe20003f05270 */
[----:B------:R-:W-:Y:S01]  /*34a0*/  BSSY B0, `(.L_x_39) ;  /* 0x000000e000007945 */ /* 0x000fe20003800000 */
[----:B------:R-:W-:-:S11]  /*34b0*/  ISETP.GT.U32.AND P1, PT, R19, 0x1, PT ;  /* 0x000000011300780c */ /* 0x000fd60003f24070 */
[----:B------:R-:W-:Y:S05]  /*34c0*/  @!P0 BRA `(.L_x_40) ;  /* 0x00000000002c8947 */ /* 0x000fea0003800000 */
[----:B------:R-:W-:-:S04]  /*34d0*/  UISETP.LT.AND UP0, UPT, UR49, 0x1, UPT ;  /* 0x000000013100788c */ /* 0x000fc8000bf01270 */
[----:B------:R-:W-:-:S04]  /*34e0*/  USEL UR5, UR49, 0x1, UP0 ;  /* 0x0000000131057887 */ /* 0x000fc80008000000 */
[----:B------:R-:W-:-:S04]  /*34f0*/  UIADD3 UR5, UR4, UR49, -UR5 ;  /* 0x0000003104057290 */ /* 0x000fc8000fffe805 */
[----:B------:R-:W-:-:S04]  /*3500*/  UIMAD.WIDE.U32 UR6, UR5, -0x33333333, URZ ;  /* 0xcccccccd050678a5 */ /* 0x000fc8000f8e003f */
[----:B------:R-:W-:-:S04]  /*3510*/  USHF.R.U32.HI UR6, URZ, 0x3, UR7 ;  /* 0x000000033f067899 */ /* 0x000fc80008011607 */
[----:B------:R-:W-:-:S04]  /*3520*/  UIMAD UR5, UR6, -0xa, UR5 ;  /* 0xfffffff6060578a4 */ /* 0x000fc8000f8e0205 */
[----:B------:R-:W-:-:S04]  /*3530*/  ULEA UR5, UR5, UR50, 0x3 ;  /* 0x0000003205057291 */ /* 0x000fc8000f8e183f */
[----:B------:R-:W-:-:S06]  /*3540*/  UIADD3 UR5, UR5, 0x50, URZ ;  /* 0x0000005005057890 */ /* 0x000fcc000fffe03f */
[----:B------:R-:W-:-:S04]  /*3550*/  MOV R0, UR5 ;  /* 0x0000000500007c02 */ /* 0x000fc80008000f00 */
[----:B------:R-:W-:-:S04]  /*3560*/  PRMT R0, R23, 0x654, R0 ;  /* 0x0000065417007816 */ /* 0x000fc80000000000 */
[----:B------:R1:W-:Y:S03]  /*3570*/  SYNCS.ARRIVE.TRANS64.RED.A1T0 RZ, [R0+URZ], RZ ;  /* 0x000000ff00ff79a7 */ /* 0x0003e6000810043f */
.L_x_40:
[----:B------:R-:W-:Y:S05]  /*3580*/  BSYNC B0 ;  /* 0x0000000000007941 */ /* 0x000fea0003800000 */
.L_x_39:
[----:B------:R-:W-:Y:S05]  /*3590*/  @P1 BRA `(.L_x_37) ;  /* 0x0000000000041947 */ /* 0x000fea0003800000 */
[----:B------:R-:W-:Y:S01]  /*35a0*/  BPT.TRAP 0x1 ;  /* 0x000000040000795c */ /* 0x000fe20000300000 */
.L_x_37:
[----:B------:R-:W-:Y:S01]  /*35b0*/  UIADD3 UR6, UR50, 0x100, URZ ;  /* 0x0000010032067890 */ /* 0x000fe2000fffe03f */
[----:B------:R-:W-:Y:S01]  /*35c0*/  R2UR UR46, R3 ;  /* 0x00000000032e72ca */ /* 0x000fe200000e0000 */
[----:B------:R-:W-:Y:S01]  /*35d0*/  UIADD3 UR51, UR49, UR4, URZ ;  /* 0x0000000431337290 */ /* 0x000fe2000fffe03f */
[----:B------:R-:W-:Y:S01]  /*35e0*/  R2UR UR45, R7 ;  /* 0x00000000072d72ca */ /* 0x000fe200000e0000 */
[----:B------:R-:W-:Y:S02]  /*35f0*/  UISETP.GE.U32.AND UP1, UPT, UR49, 0xa, UPT ;  /* 0x0000000a3100788c */ /* 0x000fe4000bf26070 */
[----:B------:R-:W-:Y:S02]  /*3600*/  ULOP3.LUT UP2, URZ, UR6, 0x9f, URZ, 0xc0, !UPT ;  /* 0x0000009f063f7892 */ /* 0x000fe4000f84c03f */
[----:B------:R-:W-:-:S04]  /*3610*/  UISETP.GT.U32.AND UP0, UPT, UR51, 0x9, UPT ;  /* 0x000000093300788c */ /* 0x000fc8000bf04070 */
[----:B------:R-:W-:Y:S01]  /*3620*/  UISETP.LT.U32.AND UP0, UPT, UR49, 0xa, UP0 ;  /* 0x0000000a3100788c */ /* 0x000fe20008701070 */
[----:B------:R-:W-:Y:S01]  /*3630*/  PLOP3.LUT P0, PT, PT, PT, UP2, 0x80, 0x0 ;  /* 0x000000000000781c */ /* 0x000fe20003f0f028 */
[----:B------:R-:W-:Y:S02]  /*3640*/  USHF.L.U32 UR46, UR46, 0x8, URZ ;  /* 0x000000082e2e7899 */ /* 0x000fe4000800063f */
[----:B------:R-:W-:Y:S02]  /*3650*/  @UP1 UIMAD.WIDE.U32 UR4, UR51, -0x33333333, URZ ;  /* 0xcccccccd330418a5 */ /* 0x000fe4000f8e003f */
[----:B------:R-:W-:Y:S02]  /*3660*/  USEL UR6, URZ, 0x1, !UP0 ;  /* 0x000000013f067887 */ /* 0x000fe4000c000000 */
[----:B------:R-:W-:Y:S02]  /*3670*/  @UP1 USHF.R.U32.HI UR4, URZ, 0x3, UR5 ;  /* 0x000000033f041899 */ /* 0x000fe40008011605 */
[----:B------:R-:W-:-:S02]  /*3680*/  ULOP3.LUT UR48, UR48, UR6, URZ, 0x3c, !UPT ;  /* 0x0000000630307292 */ /* 0x000fc4000f8e3c3f */
[----:B------:R-:W-:Y:S02]  /*3690*/  USHF.L.U32 UR45, UR45, 0x6, URZ ;  /* 0x000000062d2d7899 */ /* 0x000fe4000800063f */
[----:B------:R-:W-:Y:S01]  /*36a0*/  @UP1 ULOP3.LUT UR48, UR48, 0x1, UR4, 0x78, !UPT ;  /* 0x0000000130301892 */ /* 0x000fe2000f8e7804 */
[----:B------:R-:W-:Y:S11]  /*36b0*/  @!P0 BRA `(.L_x_41) ;  /* 0x0000000000408947 */ /* 0x000ff60003800000 */
[----:B-1----:R-:W-:Y:S01]  /*36c0*/  MOV R0, 0x0 ;  /* 0x0000000000007802 */ /* 0x002fe20000000f00 */
[----:B------:R-:W-:Y:S01]  /*36d0*/  ULDC.64 UR4, c[0x4][0x70] ;  /* 0x01001c0000047ab9 */ /* 0x000fe20000000a00 */
[----:B------:R-:W-:Y:S01]  /*36e0*/  ULDC.64 UR6, c[0x4][0x8] ;  /* 0x0100020000067ab9 */ /* 0x000fe20000000a00 */
[----:B------:R-:W-:Y:S01]  /*36f0*/  MOV R4, UR4 ;  /* 0x0000000400047c02 */ /* 0x000fe20008000f00 */
[----:B------:R1:W2:Y:S01]  /*3700*/  LDC.64 R14, c[0x4][R0] ;  /* 0x01000000000e7b82 */ /* 0x0002a20000000a00 */
[----:B------:R-:W-:Y:S01]  /*3710*/  IMAD.U32 R5, RZ, RZ, UR5 ;  /* 0x00000005ff057e24 */ /* 0x000fe2000f8e00ff */
[----:B------:R-:W-:Y:S01]  /*3720*/  ULDC.64 UR4, c[0x4][0x78] ;  /* 0x01001e0000047ab9 */ /* 0x000fe20000000a00 */
[----:B------:R-:W-:Y:S01]  /*3730*/  MOV R10, UR6 ;  /* 0x00000006000a7c02 */ /* 0x000fe20008000f00 */
[----:B------:R-:W-:Y:S01]  /*3740*/  IMAD.U32 R11, RZ, RZ, UR7 ;  /* 0x00000007ff0b7e24 */ /* 0x000fe2000f8e00ff */
[----:B------:R-:W-:Y:S02]  /*3750*/  MOV R6, UR4 ;  /* 0x0000000400067c02 */ /* 0x000fe40008000f00 */
[----:B------:R-:W-:-:S02]  /*3760*/  MOV R7, UR5 ;  /* 0x0000000500077c02 */ /* 0x000fc40008000f00 */
[----:B------:R-:W-:Y:S02]  /*3770*/  MOV R8, 0x70 ;  /* 0x0000007000087802 */ /* 0x000fe40000000f00 */
[----:B------:R-:W-:Y:S02]  /*3780*/  MOV R12, 0x1 ;  /* 0x00000001000c7802 */ /* 0x000fe40000000f00 */
[----:B-1----:R-:W-:-:S07]  /*3790*/  MOV R13, RZ ;  /* 0x000000ff000d7202 */ /* 0x002fce0000000f00 */
[----:B------:R-:W-:-:S07]  /*37a0*/  LEPC R20, `(.L_x_41) ;  /* 0x000000001014794e */ /* 0x000fce0000000000 */
[----:B--2--5:R-:W-:Y:S05]  /*37b0*/  CALL.ABS.NOINC R14 ;  /* 0x000000000e007343 */ /* 0x024fea0003c00000 */
.L_x_41:
[----:B------:R-:W-:-:S04]  /*37c0*/  UIADD3 UR4, UR50, 0x4100, URZ ;  /* 0x0000410032047890 */ /* 0x000fc8000fffe03f */
[----:B------:R-:W-:-:S06]  /*37d0*/  ULOP3.LUT UP0, URZ, UR4, 0x9f, URZ, 0xc0, !UPT ;  /* 0x0000009f043f7892 */ /* 0x000fcc000f80c03f */
[----:B------:R-:W-:-:S13]  /*37e0*/  PLOP3.LUT P0, PT, PT, PT, UP0, 0x80, 0x0 ;  /* 0x000000000000781c */ /* 0x000fda0003f0f008 */
[----:B------:R-:W-:Y:S05]  /*37f0*/  @!P0 BRA `(.L_x_42) ;  /* 0x0000000000408947 */ /* 0x000fea0003800000 */
[----:B-1----:R-:W-:Y:S01]  /*3800*/  MOV R0, 0x0 ;  /* 0x0000000000007802 */ /* 0x002fe20000000f00 */
[----:B------:R-:W-:Y:S01]  /*3810*/  ULDC.64 UR4, c[0x4][0x70] ;  /* 0x01001c0000047ab9 */ /* 0x000fe20000000a00 */
[----:B------:R-:W-:Y:S01]  /*3820*/  ULDC.64 UR6, c[0x4][0x78] ;  /* 0x01001e0000067ab9 */ /* 0x000fe20000000a00 */
[----:B------:R-:W-:Y:S01]  /*3830*/  IMAD.U32 R4, RZ, RZ, UR4 ;  /* 0x00000004ff047e24 */ /* 0x000fe2000f8e00ff */
[----:B------:R1:W2:Y:S01]  /*3840*/  LDC.64 R14, c[0x4][R0] ;  /* 0x01000000000e7b82 */ /* 0x0002a20000000a00 */
[----:B------:R-:W-:Y:S01]  /*3850*/  MOV R5, UR5 ;  /* 0x0000000500057c02 */ /* 0x000fe20008000f00 */
[----:B------:R-:W-:Y:S01]  /*3860*/  ULDC.64 UR4, c[0x4][0x10] ;  /* 0x0100040000047ab9 */ /* 0x000fe20000000a00 */
[----:B------:R-:W-:Y:S01]  /*3870*/  MOV R6, UR6 ;  /* 0x0000000600067c02 */ /* 0x000fe20008000f00 */
[----:B------:R-:W-:Y:S01]  /*3880*/  IMAD.U32 R10, RZ, RZ, UR4 ;  /* 0x00000004ff0a7e24 */ /* 0x000fe2000f8e00ff */
[----:B------:R-:W-:Y:S01]  /*3890*/  MOV R7, UR7 ;  /* 0x0000000700077c02 */ /* 0x000fe20008000f00 */
[----:B------:R-:W-:Y:S01]  /*38a0*/  IMAD.MOV.U32 R13, RZ, RZ, RZ ;  /* 0x000000ffff0d7224 */ /* 0x000fe200078e00ff */
[----:B------:R-:W-:-:S02]  /*38b0*/  MOV R11, UR5 ;  /* 0x00000005000b7c02 */ /* 0x000fc40008000f00 */
[----:B------:R-:W-:Y:S02]  /*38c0*/  MOV R8, 0x70 ;  /* 0x0000007000087802 */ /* 0x000fe40000000f00 */
[----:B-1----:R-:W-:-:S07]  /*38d0*/  MOV R12, 0x1 ;  /* 0x00000001000c7802 */ /* 0x002fce0000000f00 */
[----:B------:R-:W-:-:S07]  /*38e0*/  LEPC R20, `(.L_x_42) ;  /* 0x000000001014794e */ /* 0x000fce0000000000 */
[----:B--2--5:R-:W-:Y:S05]  /*38f0*/  CALL.ABS.NOINC R14 ;  /* 0x000000000e007343 */ /* 0x024fea0003c00000 */
.L_x_42:
[----:B------:R-:W2:Y:S02]  /*3900*/  LDC.64 R8, c[0x0][0x590] ;  /* 0x00016400ff087b82 */ /* 0x000ea40000000a00 */
[----:B--2---:R-:W-:-:S04]  /*3910*/  ISETP.NE.U32.AND P2, PT, R8, RZ, PT ;  /* 0x000000ff0800720c */ /* 0x004fc80003f45070 */
[----:B------:R-:W-:-:S13]  /*3920*/  ISETP.NE.AND.EX P2, PT, R9, RZ, PT, P2 ;  /* 0x000000ff0900720c */ /* 0x000fda0003f45320 */
[----:B------:R-:W-:Y:S05]  /*3930*/  @!P2 BRA `(.L_x_43) ;  /* 0x000000000034a947 */ /* 0x000fea0003800000 */
[----:B------:R-:W-:Y:S02]  /*3940*/  ULDC.64 UR4, c[0x0][0x588] ;  /* 0x0001620000047ab9 */ /* 0x000fe40000000a00 */
[----:B------:R-:W-:-:S04]  /*3950*/  ISETP.NE.U32.AND P0, PT, RZ, UR4, PT ;  /* 0x00000004ff007c0c */ /* 0x000fc8000bf05070 */
[----:B------:R-:W-:-:S13]  /*3960*/  ISETP.NE.AND.EX P0, PT, RZ, UR5, PT, P0 ;  /* 0x00000005ff007c0c */ /* 0x000fda000bf05300 */
[----:B------:R-:W-:Y:S05]  /*3970*/  @!P0 BRA `(.L_x_44) ;  /* 0x0000000000188947 */ /* 0x000fea0003800000 */
[----:B------:R-:W2:Y:S01]  /*3980*/  LDC.64 R4, c[0x0][0x588] ;  /* 0x00016200ff047b82 */ /* 0x000ea20000000a00 */
[----:B------:R-:W-:-:S04]  /*3990*/  IMAD R3, R8, UR47, RZ ;  /* 0x0000002f08037c24 */ /* 0x000fc8000f8e02ff */
[----:B--2---:R-:W-:-:S05]  /*39a0*/  IMAD.WIDE R4, R3, 0x4, R4 ;  /* 0x0000000403047825 */ /* 0x004fca00078e0204 */
[----:B-----5:R2:W5:Y:S01]  /*39b0*/  LDG.E R90, desc[UR40][R4.64] ;  /* 0x00000028045a7981 */ /* 0x020562000c1e1900 */
[----:B------:R-:W-:Y:S01]  /*39c0*/  MOV R88, 0x1 ;  /* 0x0000000100587802 */ /* 0x000fe20000000f00 */
[----:B------:R-:W-:Y:S06]  /*39d0*/  BRA `(.L_x_43) ;  /* 0x00000000000c7947 */ /* 0x000fec0003800000 */
.L_x_44:
[----:B------:R-:W-:Y:S01]  /*39e0*/  ULDC UR4, c[0x0][0x580] ;  /* 0x0001600000047ab9 */ /* 0x000fe20000000800 */
[----:B------:R-:W-:Y:S02]  /*39f0*/  MOV R88, 0x1 ;  /* 0x0000000100587802 */ /* 0x000fe40000000f00 */
[----:B-----5:R-:W-:-:S07]  /*3a00*/  MOV R90, UR4 ;  /* 0x00000004005a7c02 */ /* 0x020fce0008000f00 */
.L_x_43:
[----:B------:R-:W3:Y:S02]  /*3a10*/  LDC.64 R6, c[0x0][0x5b0] ;  /* 0x00016c00ff067b82 */ /* 0x000ee40000000a00 */
[----:B---3--:R-:W-:-:S04]  /*3a20*/  ISETP.NE.U32.AND P0, PT, R6, RZ, PT ;  /* 0x000000ff0600720c */ /* 0x008fc80003f05070 */
[----:B------:R-:W-:-:S13]  /*3a30*/  ISETP.NE.AND.EX P0, PT, R7, RZ, PT, P0 ;  /* 0x000000ff0700720c */ /* 0x000fda0003f05300 */
[----:B------:R-:W-:Y:S05]  /*3a40*/  @!P0 BRA `(.L_x_45) ;  /* 0x00000000002c8947 */ /* 0x000fea0003800000 */
[----:B------:R-:W-:Y:S02]  /*3a50*/  ULDC.64 UR4, c[0x0][0x5a8] ;  /* 0x00016a0000047ab9 */ /* 0x000fe40000000a00 */
[----:B------:R-:W-:-:S04]  /*3a60*/  ISETP.NE.U32.AND P0, PT, RZ, UR4, PT ;  /* 0x00000004ff007c0c */ /* 0x000fc8000bf05070 */
[----:B------:R-:W-:-:S13]  /*3a70*/  ISETP.NE.AND.EX P0, PT, RZ, UR5, PT, P0 ;  /* 0x00000005ff007c0c */ /* 0x000fda000bf05300 */
[----:B------:R-:W-:Y:S05]  /*3a80*/  @!P0 BRA `(.L_x_46) ;  /* 0x0000000000148947 */ /* 0x000fea0003800000 */
[----:B--2---:R-:W2:Y:S01]  /*3a90*/  LDC.64 R4, c[0x0][0x5a8] ;  /* 0x00016a00ff047b82 */ /* 0x004ea20000000a00 */
[----:B------:R-:W-:-:S04]  /*3aa0*/  IMAD R3, R6, UR47, RZ ;  /* 0x0000002f06037c24 */ /* 0x000fc8000f8e02ff */
[----:B--2---:R-:W-:-:S05]  /*3ab0*/  IMAD.WIDE R4, R3, 0x4, R4 ;  /* 0x0000000403047825 */ /* 0x004fca00078e0204 */
[----:B-----5:R3:W5:Y:S01]  /*3ac0*/  LDG.E R89, desc[UR40][R4.64] ;  /* 0x0000002804597981 */ /* 0x020762000c1e1900 */
[----:B------:R-:W-:Y:S05]  /*3ad0*/  BRA `(.L_x_45) ;  /* 0x0000000000087947 */ /* 0x000fea0003800000 */
.L_x_46:
[----:B------:R-:W-:Y:S02]  /*3ae0*/  ULDC UR4, c[0x0][0x5a0] ;  /* 0x0001680000047ab9 */ /* 0x000fe40000000800 */
[----:B-----5:R-:W-:-:S07]  /*3af0*/  IMAD.U32 R89, RZ, RZ, UR4 ;  /* 0x00000004ff597e24 */ /* 0x020fce000f8e00ff */
.L_x_45:
[----:B------:R-:W-:Y:S01]  /*3b00*/  ULDC.64 UR4, c[0x0][0x588] ;  /* 0x0001620000047ab9 */ /* 0x000fe20000000a00 */
[----:B------:R-:W-:Y:S01]  /*3b10*/  ISETP.NE.U32.AND P3, PT, R8, RZ, PT ;  /* 0x000000ff0800720c */ /* 0x000fe20003f65070 */
[----:B------:R-:W-:Y:S02]  /*3b20*/  UISETP.NE.U32.AND UP0, UPT, UR4, URZ, UPT ;  /* 0x0000003f0400728c */ /* 0x000fe4000bf05070 */
[----:B------:R-:W-:Y:S02]  /*3b30*/  ISETP.NE.U32.AND P4, PT, RZ, UR4, PT ;  /* 0x00000004ff007c0c */ /* 0x000fe4000bf85070 */
[----:B------:R-:W-:Y:S01]  /*3b40*/  ISETP.NE.AND.EX P3, PT, R9, RZ, PT, P3 ;  /* 0x000000ff0900720c */ /* 0x000fe20003f65330 */
[----:B------:R-:W-:Y:S02]  /*3b50*/  UISETP.NE.AND.EX UP0, UPT, UR5, URZ, UPT, UP0 ;  /* 0x0000003f0500728c */ /* 0x000fe4000bf05300 */
[----:B------:R-:W-:Y:S02]  /*3b60*/  ISETP.NE.AND.EX P4, PT, RZ, UR5, PT, P4 ;  /* 0x00000005ff007c0c */ /* 0x000fe4000bf85340 */
[----:B------:R-:W-:-:S02]  /*3b70*/  PLOP3.LUT P0, PT, PT, PT, PT, 0x8, 0x0 ;  /* 0x000000000000781c */ /* 0x000fc40003f0e170 */
[----:B------:R-:W-:-:S04]  /*3b80*/  PLOP3.LUT P1, PT, PT, PT, UP0, 0x80, 0x0 ;  /* 0x000000000000781c */ /* 0x000fc80003f2f008 */
[----:B------:R-:W-:-:S05]  /*3b90*/  PLOP3.LUT P1, PT, P1, PT, PT, 0x8, 0x0 ;  /* 0x000000000000781c */ /* 0x000fca0000f2e170 */
[----:B------:R-:W-:Y:S08]  /*3ba0*/  @P4 BRA P3, `(.L_x_47) ;  /* 0x0000000000244947 */ /* 0x000ff00001800000 */
[----:B------:R-:W-:Y:S04]  /*3bb0*/  BSSY B0, `(.L_x_47) ;  /* 0x0000008000007945 */ /* 0x000fe80003800000 */
[----:B------:R-:W-:Y:S05]  /*3bc0*/  @!P2 BRA `(.L_x_48) ;  /* 0x000000000014a947 */ /* 0x000fea0003800000 */
[----:B------:R-:W-:Y:S02]  /*3bd0*/  LOP3.LUT P3, RZ, R88, 0xff, RZ, 0xc0, !PT ;  /* 0x000000ff58ff7812 */ /* 0x000fe4000786c0ff */
[----:B------:R-:W-:-:S11]  /*3be0*/  PLOP3.LUT P0, PT, P1, PT, PT, 0x80, 0x0 ;  /* 0x000000000000781c */ /* 0x000fd60000f0f070 */
[----:B------:R-:W-:Y:S05]  /*3bf0*/  @!P3 BRA `(.L_x_49) ;  /* 0x00000000000cb947 */ /* 0x000fea0003800000 */
[----:B-----5:R-:W-:Y:S01]  /*3c00*/  FSETP.EQ.AND P0, PT, R90, RZ, PT ;  /* 0x000000ff5a00720b */ /* 0x020fe20003f02000 */
[----:B------:R-:W-:-:S12]  /*3c10*/  BRA `(.L_x_49) ;  /* 0x0000000000047947 */ /* 0x000fd80003800000 */
.L_x_48:
[----:B-----5:R-:W-:-:S13]  /*3c20*/  FSETP.EQ.AND P0, PT, R90, RZ, PT ;  /* 0x000000ff5a00720b */ /* 0x020fda0003f02000 */
.L_x_49:
[----:B------:R-:W-:Y:S05]  /*3c30*/  BSYNC B0 ;  /* 0x0000000000007941 */ /* 0x000fea0003800000 */
.L_x_47:
[----:B------:R-:W-:Y:S04]  /*3c40*/  BSSY B0, `(.L_x_50) ;  /* 0x0000007000007945 */ /* 0x000fe80003800000 */
[----:B------:R-:W-:Y:S05]  /*3c50*/  @!P2 BRA `(.L_x_51) ;  /* 0x000000000010a947 */ /* 0x000fea0003800000 */
[----:B------:R-:W-:-:S13]  /*3c60*/  LOP3.LUT P2, RZ, R88, 0xff, RZ, 0xc0, !PT ;  /* 0x000000ff58ff7812 */ /* 0x000fda000784c0ff */
[----:B------:R-:W-:Y:S05]  /*3c70*/  @!P2 BRA `(.L_x_52) ;  /* 0x00000000000ca947 */ /* 0x000fea0003800000 */
[----:B-----5:R-:W-:Y:S01]  /*3c80*/  FSETP.EQ.AND P1, PT, R90, RZ, PT ;  /* 0x000000ff5a00720b */ /* 0x020fe20003f22000 */
[----:B------:R-:W-:-:S12]  /*3c90*/  BRA `(.L_x_52) ;  /* 0x0000000000047947 */ /* 0x000fd80003800000 */
.L_x_51:
[----:B-----5:R-:W-:-:S13]  /*3ca0*/  FSETP.EQ.AND P1, PT, R90, RZ, PT ;  /* 0x000000ff5a00720b */ /* 0x020fda0003f22000 */
.L_x_52:
[----:B------:R-:W-:Y:S05]  /*3cb0*/  BSYNC B0 ;  /* 0x0000000000007941 */ /* 0x000fea0003800000 */
.L_x_50:
[----:B------:R-:W-:Y:S01]  /*3cc0*/  BSSY B0, `(.L_x_53) ;  /* 0x000003f000007945 */ /* 0x000fe20003800000 */
[----:B------:R-:W-:Y:S02]  /*3cd0*/  CS2R R6, SRZ ;  /* 0x0000000000067805 */ /* 0x000fe4000001ff00 */
[----:B------:R-:W-:Y:S01]  /*3ce0*/  CS2R R8, SRZ ;  /* 0x0000000000087805 */ /* 0x000fe2000001ff00 */
[----:B------:R-:W-:Y:S06]  /*3cf0*/  @P0 BRA `(.L_x_54) ;  /* 0x0000000000ec0947 */ /* 0x000fec0003800000 */
[----:B------:R-:W-:-:S13]  /*3d00*/  ISETP.NE.AND P3, PT, R101, 0x3, PT ;  /* 0x000000036500780c */ /* 0x000fda0003f65270 */
[----:B------:R-:W-:Y:S05]  /*3d10*/  @!P3 BRA `(.L_x_55) ;  /* 0x000000000004b947 */ /* 0x000fea0003800000 */
[----:B------:R-:W-:Y:S01]  /*3d20*/  BPT.TRAP 0x1 ;  /* 0x000000040000795c */ /* 0x000fe20000300000 */
.L_x_55:
[----:B------:R-:W-:Y:S01]  /*3d30*/  LEA R13, R109, UR50, 0x3 ;  /* 0x000000326d0d7c11 */ /* 0x000fe2000f8e18ff */
[----:B------:R-:W-:Y:S01]  /*3d40*/  BSSY B1, `(.L_x_56) ;  /* 0x0000005000017945 */ /* 0x000fe20003800000 */
[----:B-1----:R-:W-:Y:S02]  /*3d50*/  SHF.L.U32 R0, R108, 0x1f, RZ ;  /* 0x0000001f6c007819 */ /* 0x002fe400000006ff */
[----:B------:R-:W-:Y:S02]  /*3d60*/  CS2R R6, SRZ ;  /* 0x0000000000067805 */ /* 0x000fe4000001ff00 */
[----:B------:R-:W1:Y:S02]  /*3d70*/  SYNCS.PHASECHK.TRANS64.TRYWAIT P2, [R13+URZ+0xa0], R0 ;  /* 0x0000a0000d0075a7 */ /* 0x000e64000804017f */
[----:B-1----:R-:W-:Y:S05]  /*3d80*/  @!P2 BRA `(.L_x_57) ;  /* 0x000000b400e0a947 */ /* 0x002fea0003800000 */
.L_x_370:
[----:B------:R-:W-:Y:S05]  /*3d90*/  BSYNC B1 ;  /* 0x0000000000017941 */ /* 0x000fea0003800000 */
.L_x_56:
[----:B------:R-:W-:Y:S01]  /*3da0*/  BSSY B1, `(.L_x_58) ;  /* 0x000001f000017945 */ /* 0x000fe20003800000 */
[----:B------:R-:W-:-:S03]  /*3db0*/  CS2R R8, SRZ ;  /* 0x0000000000087805 */ /* 0x000fc6000001ff00 */
[----:B------:R-:W-:Y:S05]  /*3dc0*/  @P1 BRA `(.L_x_59) ;  /* 0x0000000000701947 */ /* 0x000fea0003800000 */
[C---:B-1----:R-:W-:Y:S02]  /*3dd0*/  SHF.L.U32 R0, R18.reuse, 0x4, RZ ;  /* 0x0000000412007819 */ /* 0x042fe400000006ff */
[C---:B------:R-:W-:Y:S02]  /*3de0*/  SHF.L.U32 R3, R18.reuse, 0x1, RZ ;  /* 0x0000000112037819 */ /* 0x040fe400000006ff */
[----:B--23--:R-:W-:Y:S02]  /*3df0*/  SHF.L.U32 R5, R18, 0x3, RZ ;  /* 0x0000000312057819 */ /* 0x00cfe400000006ff */
[----:B------:R-:W-:Y:S02]  /*3e00*/  LOP3.LUT R0, R0, 0xe00, RZ, 0xc0, !PT ;  /* 0x00000e0000007812 */ /* 0x000fe400078ec0ff */
[----:B------:R-:W-:Y:S02]  /*3e10*/  LOP3.LUT R7, R5, 0x80, RZ, 0xc0, !PT ;  /* 0x0000008005077812 */ /* 0x000fe400078ec0ff */
[----:B------:R-:W-:-:S02]  /*3e20*/  LOP3.LUT R0, R0, 0x6, R3, 0xf8, !PT ;  /* 0x0000000600007812 */ /* 0x000fc400078ef803 */
[--C-:B------:R-:W-:Y:S02]  /*3e30*/  LOP3.LUT R7, R7, 0x10, R18.reuse, 0xf8, !PT ;  /* 0x0000001007077812 */ /* 0x100fe400078ef812 */
[----:B------:R-:W-:Y:S02]  /*3e40*/  LOP3.LUT R0, R0, 0x60, R5, 0xf8, !PT ;  /* 0x0000006000007812 */ /* 0x000fe400078ef805 */
[----:B------:R-:W-:Y:S02]  /*3e50*/  SHF.R.U32.HI R3, RZ, 0x4, R18 ;  /* 0x00000004ff037819 */ /* 0x000fe40000011612 */
[----:B------:R-:W-:Y:S02]  /*3e60*/  LOP3.LUT R0, R0, R7, RZ, 0xfc, !PT ;  /* 0x0000000700007212 */ /* 0x000fe400078efcff */
[----:B------:R-:W-:-:S03]  /*3e70*/  LOP3.LUT P2, RZ, R3, 0x1, RZ, 0xc0, !PT ;  /* 0x0000000103ff7812 */ /* 0x000fc6000784c0ff */
[----:B------:R-:W-:-:S05]  /*3e80*/  IMAD R0, R109, 0x1000, R0 ;  /* 0x000010006d007824 */ /* 0x000fca00078e0200 */
[----:B------:R-:W-:Y:S01]  /*3e90*/  IADD3 R3, R0, UR50, RZ ;  /* 0x0000003200037c10 */ /* 0x000fe2000fffe0ff */
[----:B------:R-:W-:Y:S03]  /*3ea0*/  LDS.U16 R9, [R0+UR50+0x200] ;  /* 0x0002003200097984 */ /* 0x000fe60008000400 */
[C---:B------:R-:W-:Y:S01]  /*3eb0*/  IADD3 R4, R3.reuse, 0x100, RZ ;  /* 0x0000010003047810 */ /* 0x040fe20007ffe0ff */
[----:B------:R-:W-:Y:S01]  /*3ec0*/  LDS.U16 R8, [R0+UR50+0x208] ;  /* 0x0002083200087984 */ /* 0x000fe20008000400 */
[----:B------:R-:W-:-:S03]  /*3ed0*/  IADD3 R5, R3, 0x110, RZ ;  /* 0x0000011003057810 */ /* 0x000fc60007ffe0ff */
[----:B------:R-:W-:Y:S01]  /*3ee0*/  @P2 VIADD R5, R4, 0xfffffff0 ;  /* 0xfffffff004052836 */ /* 0x000fe20000000000 */
[----:B------:R-:W1:Y:S04]  /*3ef0*/  LDS.U16 R3, [R0+UR50+0x108] ;  /* 0x0001083200037984 */ /* 0x000e680008000400 */
[----:B------:R-:W-:Y:S04]  /*3f00*/  LDS.U16 R7, [R5+0x100] ;  /* 0x0001000005077984 */ /* 0x000fe80000000400 */
[----:B------:R-:W2:Y:S04]  /*3f10*/  LDS.U16 R6, [R5] ;  /* 0x0000000005067984 */ /* 0x000ea80000000400 */
[----:B------:R-:W3:Y:S04]  /*3f20*/  LDS.U16 R4, [R0+UR50+0x100] ;  /* 0x0001003200047984 */ /* 0x000ee80008000400 */
[----:B------:R-:W-:Y:S04]  /*3f30*/  LDS.U16 R10, [R5+0x108] ;  /* 0x00010800050a7984 */ /* 0x000fe80000000400 */
[----:B------:R-:W4:Y:S01]  /*3f40*/  LDS.U16 R11, [R5+0x8] ;  /* 0x00000800050b7984 */ /* 0x000f220000000400 */
[----:B-1----:R-:W-:-:S02]  /*3f50*/  PRMT R8, R3, 0x5410, R8 ;  /* 0x0000541003087816 */ /* 0x002fc40000000008 */
[----:B--2---:R-:W-:Y:S02]  /*3f60*/  PRMT R7, R6, 0x5410, R7 ;  /* 0x0000541006077816 */ /* 0x004fe40000000007 */
[----:B---3--:R-:W-:Y:S02]  /*3f70*/  PRMT R9, R4, 0x5410, R9 ;  /* 0x0000541004097816 */ /* 0x008fe40000000009 */
[----:B----4-:R-:W-:-:S07]  /*3f80*/  PRMT R6, R11, 0x5410, R10 ;  /* 0x000054100b067816 */ /* 0x010fce000000000a */
.L_x_59:
[----:B------:R-:W-:Y:S05]  /*3f90*/  BSYNC B1 ;  /* 0x0000000000017941 */ /* 0x000fea0003800000 */
.L_x_58:
[----:B------:R-:W-:Y:S01]  /*3fa0*/  @!PT LDS RZ, [RZ] ;  /* 0x00000000fffff984 */ /* 0x000fe20000000800 */
[----:B------:R-:W-:Y:S01]  /*3fb0*/  @!PT LDS RZ, [RZ] ;  /* 0x00000000fffff984 */ /* 0x000fe20000000800 */
[----:B------:R-:W-:Y:S01]  /*3fc0*/  @!PT LDS RZ, [RZ] ;  /* 0x00000000fffff984 */ /* 0x000fe20000000800 */
[----:B------:R-:W-:Y:S01]  /*3fd0*/  @!PT LDS RZ, [RZ] ;  /* 0x00000000fffff984 */ /* 0x000fe20000000800 */
[----:B------:R4:W-:Y:S06]  /*3fe0*/  MEMBAR.ALL.CTA ;  /* 0x0000000000007992 */ /* 0x0009ec0000008000 */
[----:B----4-:R-:W4:Y:S01]  /*3ff0*/  FENCE.VIEW.ASYNC.S ;  /* 0x00000000000073c6 */ /* 0x010f220000000000 */
[----:B------:R-:W-:Y:S05]  /*4000*/  @!P3 BRA `(.L_x_60) ;  /* 0x000000000004b947 */ /* 0x000fea0003800000 */
[----:B------:R-:W-:Y:S01]  /*4010*/  BPT.TRAP 0x1 ;  /* 0x000000040000795c */ /* 0x000fe20000300000 */
.L_x_60:
[----:B------:R-:W2:Y:S01]  /*4020*/  S2R R3, SR_CgaCtaId ;  /* 0x0000000000037919 */ /* 0x000ea20000008800 */
[----:B-1----:R-:W-:Y:S02]  /*4030*/  IADD3 R0, R13, 0xc0, RZ ;  /* 0x000000c00d007810 */ /* 0x002fe40007ffe0ff */
[----:B------:R-:W-:-:S04]  /*4040*/  IADD3 R109, R109, 0x1, RZ ;  /* 0x000000016d6d7810 */ /* 0x000fc80007ffe0ff */
[----:B------:R-:W-:-:S04]  /*4050*/  ISETP.NE.AND P2, PT, R109, 0x4, PT ;  /* 0x000000046d00780c */ /* 0x000fc80003f45270 */
[----:B------:R-:W-:Y:S02]  /*4060*/  SEL R109, R109, RZ, P2 ;  /* 0x000000ff6d6d7207 */ /* 0x000fe40001000000 */
[----:B--2---:R-:W-:Y:S02]  /*4070*/  PRMT R0, R3, 0x654, R0 ;  /* 0x0000065403007816 */ /* 0x004fe40000000000 */
[----:B------:R-:W-:Y:S02]  /*4080*/  SEL R3, RZ, 0x1, P2 ;  /* 0x00000001ff037807 */ /* 0x000fe40001000000 */
[----:B----4-:R4:W-:Y:S02]  /*4090*/  SYNCS.ARRIVE.TRANS64.RED.A1T0 RZ, [R0+URZ], RZ ;  /* 0x000000ff00ff79a7 */ /* 0x0109e4000810043f */
[----:B------:R-:W-:-:S07]  /*40a0*/  LOP3.LUT R108, R108, R3, RZ, 0x3c, !PT ;  /* 0x000000036c6c7212 */ /* 0x000fce00078e3cff */
.L_x_54:
[----:B------:R-:W-:Y:S05]  /*40b0*/  BSYNC B0 ;  /* 0x0000000000007941 */ /* 0x000fea0003800000 */
.L_x_53:
[----:B-1--4-:R-:W-:Y:S01]  /*40c0*/  F2FP.F16.E4M3.UNPACK_B R0, R9 ;  /* 0x00000009ff00723e */ /* 0x012fe200020006ff */
[C---:B-----5:R-:W-:Y:S01]  /*40d0*/  FMUL R159, R89.reuse, R159 ;  /* 0x0000009f599f7220 */ /* 0x060fe20000400000 */
[----:B--23--:R-:W-:Y:S01]  /*40e0*/  F2FP.F16.E4M3.UNPACK_B R4, R8 ;  /* 0x00000008ff04723e */ /* 0x00cfe200020006ff */
[C---:B------:R-:W-:Y:S01]  /*40f0*/  FMUL R157, R89.reuse, R157 ;  /* 0x0000009d599d7220 */ /* 0x040fe20000400000 */
[C---:B------:R-:W-:Y:S01]  /*4100*/  FMUL R14, R89.reuse, R155 ;  /* 0x0000009b590e7220 */ /* 0x040fe20000400000 */
[--C-:B------:R-:W-:Y:S02]  /*4110*/  HADD2.F32 R3, -RZ, R0.reuse.H0_H0 ;  /* 0x20000000ff037230 */ /* 0x100fe40000004100 */
[----:B------:R-:W-:Y:S01]  /*4120*/  FMUL R156, R89, R156 ;  /* 0x0000009c599c7220 */ /* 0x000fe20000400000 */
[----:B------:R-:W-:Y:S01]  /*4130*/  HADD2.F32 R11, -RZ, R0.H1_H1 ;  /* 0x30000000ff0b7230 */ /* 0x000fe20000004100 */
[----:B------:R-:W-:Y:S01]  /*4140*/  F2FP.F16.E4M3.UNPACK_B R0, R9.H1 ;  /* 0x00000009ff00723e */ /* 0x000fe200030006ff */
[----:B------:R-:W-:-:S02]  /*4150*/  HADD2.F32 R5, -RZ, R4.H0_H0 ;  /* 0x20000004ff057230 */ /* 0x000fc40000004100 */
[C---:B------:R-:W-:Y:S01]  /*4160*/  FFMA R10, R90.reuse, R3, R159 ;  /* 0x000000035a0a7223 */ /* 0x040fe2000000009f */
[----:B------:R-:W-:Y:S02]  /*4170*/  HADD2.F32 R15, -RZ, R4.H1_H1 ;  /* 0x30000004ff0f7230 */ /* 0x000fe40000004100 */
[C---:B------:R-:W-:Y:S01]  /*4180*/  FMUL R20, R89.reuse, R151 ;  /* 0x0000009759147220 */ /* 0x040fe20000400000 */
[--C-:B------:R-:W-:Y:S02]  /*4190*/  HADD2.F32 R3, -RZ, R0.reuse.H0_H0 ;  /* 0x20000000ff037230 */ /* 0x100fe40000004100 */
[C---:B------:R-:W-:Y:S01]  /*41a0*/  FFMA R14, R90.reuse, R5, R14 ;  /* 0x000000055a0e7223 */ /* 0x040fe2000000000e */
[----:B------:R-:W-:Y:S01]  /*41b0*/  HADD2.F32 R13, -RZ, R0.H1_H1 ;  /* 0x30000000ff0d7230 */ /* 0x000fe20000004100 */
[----:B------:R-:W-:Y:S01]  /*41c0*/  F2FP.F16.E4M3.UNPACK_B R0, R8.H1 ;  /* 0x00000008ff00723e */ /* 0x000fe200030006ff */
[----:B------:R-:W-:Y:S01]  /*41d0*/  FMUL R5, R89, R152 ;  /* 0x0000009859057220 */ /* 0x000fe20000400000 */
[C---:B------:R-:W-:Y:S01]  /*41e0*/  FFMA R12, R90.reuse, R3, R157 ;  /* 0x000000035a0c7223 */ /* 0x040fe2000000009d */
[----:B------:R-:W-:Y:S01]  /*41f0*/  MOV R59, 0x3bbb989d ;  /* 0x3bbb989d003b7802 */ /* 0x000fe20000000f00 */
[----:B------:R-:W-:Y:S01]  /*4200*/  FFMA R11, R90, R11, R156 ;  /* 0x0000000b5a0b7223 */ /* 0x000fe2000000009c */
[----:B------:R-:W-:-:S02]  /*4210*/  HADD2.F32 R3, -RZ, R0.H0_H0 ;  /* 0x20000000ff037230 */ /* 0x000fc40000004100 */
[C---:B------:R-:W-:Y:S01]  /*4220*/  FFMA R15, R90.reuse, R15, R5 ;  /* 0x0000000f5a0f7223 */ /* 0x040fe20000000005 */
[----:B------:R-:W-:Y:S01]  /*4230*/  HADD2.F32 R21, -RZ, R0.H1_H1 ;  /* 0x30000000ff157230 */ /* 0x000fe20000004100 */
[----:B------:R-:W-:Y:S01]  /*4240*/  F2FP.F16.E4M3.UNPACK_B R0, R7 ;  /* 0x00000007ff00723e */ /* 0x000fe200020006ff */
[C---:B------:R-:W-:Y:S01]  /*4250*/  FMUL R149, R89.reuse, R149 ;  /* 0x0000009559957220 */ /* 0x040fe20000400000 */
[----:B------:R-:W-:Y:S01]  /*4260*/  FFMA R20, R90, R3, R20 ;  /* 0x000000035a147223 */ /* 0x000fe20000000014 */
[----:B------:R-:W-:Y:S01]  /*4270*/  F2FP.F16.E4M3.UNPACK_B R3, R7.H1 ;  /* 0x00000007ff03723e */ /* 0x000fe200030006ff */
[----:B------:R-:W-:Y:S02]  /*4280*/  IMAD.MOV.U32 R60, RZ, RZ, 0x437c0000 ;  /* 0x437c0000ff3c7424 */ /* 0x000fe400078e00ff */
[C---:B------:R-:W-:Y:S01]  /*4290*/  FMUL R154, R89.reuse, R154 ;  /* 0x0000009a599a7220 */ /* 0x040fe20000400000 */
[--C-:B------:R-:W-:Y:S02]  /*42a0*/  HADD2.F32 R5, -RZ, R0.reuse.H0_H0 ;  /* 0x20000000ff057230 */ /* 0x100fe40000004100 */
[----:B------:R-:W-:Y:S01]  /*42b0*/  FMUL R26, R89, R147 ;  /* 0x00000093591a7220 */ /* 0x000fe20000400000 */
[----:B------:R-:W-:-:S02]  /*42c0*/  HADD2.F32 R25, -RZ, R0.H1_H1 ;  /* 0x30000000ff197230 */ /* 0x000fc40000004100 */
[----:B------:R-:W-:Y:S01]  /*42d0*/  FFMA.SAT R0, -R11, R59, 0.5 ;  /* 0x3f0000000b007423 */ /* 0x000fe2000000213b */
[C---:B------:R-:W-:Y:S01]  /*42e0*/  FFMA R13, R90.reuse, R13, R154 ;  /* 0x0000000d5a0d7223 */ /* 0x040fe2000000009a */
[----:B------:R-:W-:Y:S01]  /*42f0*/  FFMA R24, R90, R5, R149 ;  /* 0x000000055a187223 */ /* 0x000fe20000000095 */
[--C-:B------:R-:W-:Y:S02]  /*4300*/  HADD2.F32 R5, -RZ, R3.reuse.H0_H0 ;  /* 0x20000003ff057230 */ /* 0x100fe40000004100 */
[----:B------:R-:W-:Y:S01]  /*4310*/  FFMA.RM R32, R0, R60, 12582913 ;  /* 0x4b40000100207423 */ /* 0x000fe2000000403c */
[-C--:B------:R-:W-:Y:S01]  /*4320*/  FFMA.SAT R4, -R10, R59.reuse, 0.5 ;  /* 0x3f0000000a047423 */ /* 0x080fe2000000213b */
[----:B------:R-:W-:Y:S01]  /*4330*/  FMUL R27, R89, R148 ;  /* 0x00000094591b7220 */ /* 0x000fe20000400000 */
[----:B------:R-:W-:Y:S01]  /*4340*/  FFMA.SAT R33, -R13, R59, 0.5 ;  /* 0x3f0000000d217423 */ /* 0x000fe2000000213b */
[----:B------:R-:W-:Y:S01]  /*4350*/  FFMA R26, R90, R5, R26 ;  /* 0x000000055a1a7223 */ /* 0x000fe2000000001a */
[----:B------:R-:W-:Y:S01]  /*4360*/  FADD R0, R32, -12583039 ;  /* 0xcb40007f20007421 */ /* 0x000fe20000000000 */
[----:B------:R-:W-:Y:S01]  /*4370*/  FFMA.SAT R5, -R12, R59, 0.5 ;  /* 0x3f0000000c057423 */ /* 0x000fe2000000213b */
[----:B------:R-:W-:Y:S01]  /*4380*/  FFMA.RM R4, R4, R60, 12582913 ;  /* 0x4b40000104047423 */ /* 0x000fe2000000403c */
[----:B------:R-:W-:Y:S01]  /*4390*/  FFMA R25, R90, R25, R27 ;  /* 0x000000195a197223 */ /* 0x000fe2000000001b */
[----:B------:R-:W-:-:S02]  /*43a0*/  HADD2.F32 R3, -RZ, R3.H1_H1 ;  /* 0x30000003ff037230 */ /* 0x000fc40000004100 */
[----:B------:R-:W-:Y:S01]  /*43b0*/  FFMA R28, -R11, 1.4426950216293334961, -R0 ;  /* 0x3fb8aa3b0b1c7823 */ /* 0x000fe20000000900 */
[----:B------:R-:W-:Y:S01]  /*43c0*/  FMUL R27, R89, R146 ;  /* 0x00000092591b7220 */ /* 0x000fe20000400000 */
[----:B------:R-:W-:Y:S01]  /*43d0*/  FFMA.RM R34, R5, R60, 12582913 ;  /* 0x4b40000105227423 */ /* 0x000fe2000000403c */
[----:B------:R-:W-:Y:S01]  /*43e0*/  F2FP.F16.E4M3.UNPACK_B R0, R6 ;  /* 0x00000006ff00723e */ /* 0x000fe200020006ff */
[----:B------:R-:W-:Y:S01]  /*43f0*/  FFMA.RM R36, R33, R60, 12582913 ;  /* 0x4b40000121247423 */ /* 0x000fe2000000403c */
[----:B------:R-:W-:Y:S01]  /*4400*/  FADD R29, R4, -12583039 ;  /* 0xcb40007f041d7421 */ /* 0x000fe20000000000 */
[----:B------:R-:W-:Y:S01]  /*4410*/  FFMA.SAT R35, -R14, R59, 0.5 ;  /* 0x3f0000000e237423 */ /* 0x000fe2000000213b */
[----:B------:R-:W-:Y:S01]  /*4420*/  FADD R31, R34, -12583039 ;  /* 0xcb40007f221f7421 */ /* 0x000fe20000000000 */
[----:B------:R-:W-:Y:S01]  /*4430*/  FFMA R30, -R11, 1.925963033500011079e-08, R28 ;  /* 0x32a570600b1e7823 */ /* 0x000fe2000000011c */
[----:B------:R-:W-:Y:S01]  /*4440*/  FFMA R27, R90, R3, R27 ;  /* 0x000000035a1b7223 */ /* 0x000fe2000000001b */
[----:B------:R-:W-:-:S02]  /*4450*/  HADD2.F32 R3, -RZ, R0.H0_H0 ;  /* 0x20000000ff037230 */ /* 0x000fc40000004100 */
[----:B------:R-:W-:Y:S01]  /*4460*/  FADD R28, R36, -12583039 ;  /* 0xcb40007f241c7421 */ /* 0x000fe20000000000 */
[----:B------:R-:W-:Y:S01]  /*4470*/  FFMA R29, -R10, 1.4426950216293334961, -R29 ;  /* 0x3fb8aa3b0a1d7823 */ /* 0x000fe2000000091d */
[----:B------:R-:W-:Y:S01]  /*4480*/  FMUL R145, R89, R145 ;  /* 0x0000009159917220 */ /* 0x000fe20000400000 */
[-C--:B------:R-:W-:Y:S01]  /*4490*/  FFMA.RM R39, R35, R60.reuse, 12582913 ;  /* 0x4b40000123277423 */ /* 0x080fe2000000403c */
[----:B------:R-:W-:Y:S01]  /*44a0*/  FFMA R31, -R12, 1.4426950216293334961, -R31 ;  /* 0x3fb8aa3b0c1f7823 */ /* 0x000fe2000000091f */
[----:B------:R-:W-:Y:S01]  /*44b0*/  FFMA R38, -R13, 1.4426950216293334961, -R28 ;  /* 0x3fb8aa3b0d267823 */ /* 0x000fe2000000091c */
[-C--:B------:R-:W-:Y:S01]  /*44c0*/  FFMA.SAT R37, -R15, R59.reuse, 0.5 ;  /* 0x3f0000000f257423 */ /* 0x080fe2000000213b */
[----:B------:R-:W-:Y:S01]  /*44d0*/  FFMA.SAT R40, -R20, R59, 0.5 ;  /* 0x3f00000014287423 */ /* 0x000fe2000000213b */
[----:B------:R-:W-:Y:S01]  /*44e0*/  FFMA R29, -R10, 1.925963033500011079e-08, R29 ;  /* 0x32a570600a1d7823 */ /* 0x000fe2000000011d */
[----:B------:R-:W-:Y:S01]  /*44f0*/  FFMA R28, R90, R3, R145 ;  /* 0x000000035a1c7223 */ /* 0x000fe20000000091 */
[----:B------:R-:W-:Y:S01]  /*4500*/  FADD R3, R39, -12583039 ;  /* 0xcb40007f27037421 */ /* 0x000fe20000000000 */
[----:B------:R-:W-:Y:S01]  /*4510*/  FFMA R31, -R12, 1.925963033500011079e-08, R31 ;  /* 0x32a570600c1f7823 */ /* 0x000fe2000000011f */
[-C--:B------:R-:W-:Y:S01]  /*4520*/  FFMA.RM R42, R37, R60.reuse, 12582913 ;  /* 0x4b400001252a7423 */ /* 0x080fe2000000403c */
[----:B------:R-:W-:Y:S01]  /*4530*/  FFMA.RM R44, R40, R60, 12582913 ;  /* 0x4b400001282c7423 */ /* 0x000fe2000000403c */
[----:B------:R1:W2:Y:S01]  /*4540*/  MUFU.EX2 R5, R29 ;  /* 0x0000001d00057308 */ /* 0x0002a20000000800 */
[C---:B------:R-:W-:Y:S01]  /*4550*/  FFMA R41, -R14.reuse, 1.4426950216293334961, -R3 ;  /* 0x3fb8aa3b0e297823 */ /* 0x040fe20000000903 */
[----:B------:R-:W-:Y:S01]  /*4560*/  FMUL R3, R89, R144 ;  /* 0x0000009059037220 */ /* 0x000fe20000400000 */
[----:B------:R-:W-:Y:S01]  /*4570*/  FFMA R38, -R13, 1.925963033500011079e-08, R38 ;  /* 0x32a570600d267823 */ /* 0x000fe20000000126 */
[C---:B------:R-:W-:Y:S01]  /*4580*/  FMUL R143, R89.reuse, R143 ;  /* 0x0000008f598f7220 */ /* 0x040fe20000400000 */
[----:B------:R-:W-:Y:S01]  /*4590*/  FFMA R41, -R14, 1.925963033500011079e-08, R41 ;  /* 0x32a570600e297823 */ /* 0x000fe20000000129 */
[----:B------:R-:W-:Y:S01]  /*45a0*/  FMUL R150, R89, R150 ;  /* 0x0000009659967220 */ /* 0x000fe20000400000 */
[----:B------:R-:W-:Y:S01]  /*45b0*/  FFMA.SAT R47, -R24, R59, 0.5 ;  /* 0x3f000000182f7423 */ /* 0x000fe2000000213b */
[----:B------:R3:W4:Y:S01]  /*45c0*/  MUFU.EX2 R33, R30 ;  /* 0x0000001e00217308 */ /* 0x0007220000000800 */
[----:B-1----:R-:W-:Y:S01]  /*45d0*/  HADD2.F32 R29, -RZ, R0.H1_H1 ;  /* 0x30000000ff1d7230 */ /* 0x002fe20000004100 */
[----:B------:R-:W-:Y:S01]  /*45e0*/  F2FP.F16.E4M3.UNPACK_B R0, R6.H1 ;  /* 0x00000006ff00723e */ /* 0x000fe200030006ff */
[C---:B------:R-:W-:Y:S01]  /*45f0*/  FFMA R21, R90.reuse, R21, R150 ;  /* 0x000000155a157223 */ /* 0x040fe20000000096 */
[-C--:B------:R-:W-:Y:S01]  /*4600*/  FFMA.RM R47, R47, R60.reuse, 12582913 ;  /* 0x4b4000012f2f7423 */ /* 0x080fe2000000403c */
[----:B------:R-:W-:Y:S01]  /*4610*/  FFMA.SAT R52, -R27, R59, 0.5 ;  /* 0x3f0000001b347423 */ /* 0x000fe2000000213b */
[----:B------:R-:W-:Y:S01]  /*4620*/  FFMA R29, R90, R29, R3 ;  /* 0x0000001d5a1d7223 */ /* 0x000fe20000000003 */
[--C-:B------:R-:W-:Y:S01]  /*4630*/  HADD2.F32 R3, -RZ, R0.reuse.H0_H0 ;  /* 0x20000000ff037230 */ /* 0x100fe20000004100 */
[----:B------:R1:W4:Y:S01]  /*4640*/  MUFU.EX2 R35, R31 ;  /* 0x0000001f00237308 */ /* 0x0003220000000800 */
[----:B---3--:R-:W-:Y:S01]  /*4650*/  FADD R30, R42, -12583039 ;  /* 0xcb40007f2a1e7421 */ /* 0x008fe20000000000 */
[-C--:B------:R-:W-:Y:S01]  /*4660*/  FFMA.SAT R43, -R21, R59.reuse, 0.5 ;  /* 0x3f000000152b7423 */ /* 0x080fe2000000213b */
[----:B------:R-:W-:Y:S01]  /*4670*/  FADD R49, R47, -12583039 ;  /* 0xcb40007f2f317421 */ /* 0x000fe20000000000 */
[-C--:B------:R-:W-:Y:S01]  /*4680*/  FFMA.RM R52, R52, R60.reuse, 12582913 ;  /* 0x4b40000134347423 */ /* 0x080fe2000000403c */
[----:B------:R-:W-:Y:S01]  /*4690*/  FFMA R30, -R15, 1.4426950216293334961, -R30 ;  /* 0x3fb8aa3b0f1e7823 */ /* 0x000fe2000000091e */
[-C--:B------:R-:W-:Y:S01]  /*46a0*/  FFMA.RM R45, R43, R60.reuse, 12582913 ;  /* 0x4b4000012b2d7423 */ /* 0x080fe2000000403c */
[----:B------:R-:W-:Y:S01]  /*46b0*/  FFMA R49, -R24, 1.4426950216293334961, -R49 ;  /* 0x3fb8aa3b18317823 */ /* 0x000fe20000000931 */
[----:B------:R3:W-:Y:S01]  /*46c0*/  MUFU.EX2 R37, R38 ;  /* 0x0000002600257308 */ /* 0x0007e20000000800 */
[----:B-1----:R-:W-:Y:S01]  /*46d0*/  FADD R31, R44, -12583039 ;  /* 0xcb40007f2c1f7421 */ /* 0x002fe20000000000 */
[-C--:B------:R-:W-:Y:S01]  /*46e0*/  FFMA.SAT R54, -R28, R59.reuse, 0.5 ;  /* 0x3f0000001c367423 */ /* 0x080fe2000000213b */
[----:B------:R-:W-:Y:S01]  /*46f0*/  FFMA.SAT R56, -R29, R59, 0.5 ;  /* 0x3f0000001d387423 */ /* 0x000fe2000000213b */
[----:B------:R-:W-:Y:S01]  /*4700*/  FFMA R49, -R24, 1.925963033500011079e-08, R49 ;  /* 0x32a5706018317823 */ /* 0x000fe20000000131 */
[----:B------:R-:W-:Y:S01]  /*4710*/  FFMA R31, -R20, 1.4426950216293334961, -R31 ;  /* 0x3fb8aa3b141f7823 */ /* 0x000fe2000000091f */
[----:B------:R-:W-:Y:S01]  /*4720*/  SHF.L.U32 R4, R4, 0x17, RZ ;  /* 0x0000001704047819 */ /* 0x000fe200000006ff */
[----:B------:R-:W-:Y:S01]  /*4730*/  FFMA.RM R55, R54, R60, 12582913 ;  /* 0x4b40000136377423 */ /* 0x000fe2000000403c */
[----:B------:R1:W-:Y:S01]  /*4740*/  MUFU.EX2 R40, R41 ;  /* 0x0000002900287308 */ /* 0x0003e20000000800 */
[----:B---3--:R-:W-:Y:S01]  /*4750*/  FFMA R38, -R15, 1.925963033500011079e-08, R30 ;  /* 0x32a570600f267823 */ /* 0x008fe2000000011e */
[----:B------:R-:W-:Y:S01]  /*4760*/  FFMA R30, R90, R3, R143 ;  /* 0x000000035a1e7223 */ /* 0x000fe2000000008f */
[----:B------:R-:W-:Y:S01]  /*4770*/  FMUL R3, R89, R142 ;  /* 0x0000008e59037220 */ /* 0x000fe20000400000 */
[----:B------:R-:W-:Y:S01]  /*4780*/  SHF.L.U32 R32, R32, 0x17, RZ ;  /* 0x0000001720207819 */ /* 0x000fe200000006ff */
[----:B------:R-:W-:Y:S01]  /*4790*/  FFMA.RM R56, R56, R60, 12582913 ;  /* 0x4b40000138387423 */ /* 0x000fe2000000403c */
[----:B------:R-:W-:Y:S01]  /*47a0*/  FFMA.SAT R57, -R30, R59, 0.5 ;  /* 0x3f0000001e397423 */ /* 0x000fe2000000213b */
[----:B------:R-:W-:Y:S01]  /*47b0*/  FADD R46, R45, -12583039 ;  /* 0xcb40007f2d2e7421 */ /* 0x000fe20000000000 */
[----:B------:R3:W-:Y:S01]  /*47c0*/  MUFU.EX2 R43, R38 ;  /* 0x00000026002b7308 */ /* 0x0007e20000000800 */
[----:B-1----:R-:W-:Y:S01]  /*47d0*/  FFMA R41, -R20, 1.925963033500011079e-08, R31 ;  /* 0x32a5706014297823 */ /* 0x002fe2000000011f */
[----:B------:R-:W-:-:S02]  /*47e0*/  HADD2.F32 R31, -RZ, R0.H1_H1 ;  /* 0x30000000ff1f7230 */ /* 0x000fc40000004100 */
[----:B------:R-:W-:Y:S01]  /*47f0*/  FFMA.SAT R0, -R25, R59, 0.5 ;  /* 0x3f00000019007423 */ /* 0x000fe2000000213b */
[-C--:B------:R-:W-:Y:S01]  /*4800*/  FFMA.RM R58, R57, R60.reuse, 12582913 ;  /* 0x4b400001393a7423 */ /* 0x080fe2000000403c */
[----:B------:R-:W-:Y:S02]  /*4810*/  IMAD.SHL.U32 R34, R34, 0x800000, RZ ;  /* 0x0080000022227824 */ /* 0x000fe400078e00ff */
[----:B------:R-:W-:Y:S01]  /*4820*/  FFMA R46, -R21, 1.4426950216293334961, -R46 ;  /* 0x3fb8aa3b152e7823 */ /* 0x000fe2000000092e */
[----:B------:R-:W-:Y:S01]  /*4830*/  FFMA R31, R90, R31, R3 ;  /* 0x0000001f5a1f7223 */ /* 0x000fe20000000003 */
[-C--:B------:R-:W-:Y:S01]  /*4840*/  FFMA.SAT R3, -R26, R59.reuse, 0.5 ;  /* 0x3f0000001a037423 */ /* 0x080fe2000000213b */
[-C--:B------:R-:W-:Y:S01]  /*4850*/  FFMA.RM R48, R0, R60.reuse, 12582913 ;  /* 0x4b40000100307423 */ /* 0x080fe2000000403c */
[----:B------:R-:W-:Y:S01]  /*4860*/  LOP3.LUT R0, R18, 0xff, RZ, 0xc0, !PT ;  /* 0x000000ff12007812 */ /* 0x000fe200078ec0ff */
[----:B------:R-:W-:Y:S01]  /*4870*/  FFMA.SAT R59, -R31, R59, 0.5 ;  /* 0x3f0000001f3b7423 */ /* 0x000fe2000000213b */
[-C--:B------:R-:W-:Y:S01]  /*4880*/  FFMA.RM R51, R3, R60.reuse, 12582913 ;  /* 0x4b40000103337423 */ /* 0x080fe2000000403c */
[----:B---3--:R-:W-:Y:S01]  /*4890*/  FADD R38, R48, -12583039 ;  /* 0xcb40007f30267421 */ /* 0x008fe20000000000 */
[----:B------:R-:W-:Y:S01]  /*48a0*/  IADD3 R0, R0, 0x1f, RZ ;  /* 0x0000001f00007810 */ /* 0x000fe20007ffe0ff */
[----:B------:R-:W-:Y:S01]  /*48b0*/  FFMA.RM R59, R59, R60, 12582913 ;  /* 0x4b4000013b3b7423 */ /* 0x000fe2000000403c */
[----:B------:R-:W-:Y:S01]  /*48c0*/  FADD R3, R51, -12583039 ;  /* 0xcb40007f33037421 */ /* 0x000fe20000000000 */
[----:B------:R-:W-:Y:S01]  /*48d0*/  FFMA R50, -R25, 1.4426950216293334961, -R38 ;  /* 0x3fb8aa3b19327823 */ /* 0x000fe20000000926 */
[----:B------:R-:W-:Y:S01]  /*48e0*/  ISETP.GT.U32.AND P5, PT, R0, 0x3e, PT ;  /* 0x0000003e0000780c */ /* 0x000fe20003fa4070 */
[----:B------:R-:W-:Y:S01]  /*48f0*/  FADD R0, R52, -12583039 ;  /* 0xcb40007f34007421 */ /* 0x000fe20000000000 */
[----:B------:R-:W-:Y:S01]  /*4900*/  FFMA R53, -R26, 1.4426950216293334961, -R3 ;  /* 0x3fb8aa3b1a357823 */ /* 0x000fe20000000903 */
[----:B------:R1:W-:Y:S01]  /*4910*/  MUFU.EX2 R38, R49 ;  /* 0x0000003100267308 */ /* 0x0003e20000000800 */
[----:B--2---:R-:W-:Y:S01]  /*4920*/  FFMA R60, R4, R5, 1 ;  /* 0x3f800000043c7423 */ /* 0x004fe20000000005 */
[----:B------:R-:W-:Y:S01]  /*4930*/  FFMA R54, -R27, 1.4426950216293334961, -R0 ;  /* 0x3fb8aa3b1b367823 */ /* 0x000fe20000000900 */
[----:B------:R-:W-:Y:S01]  /*4940*/  FFMA R53, -R26, 1.925963033500011079e-08, R53 ;  /* 0x32a570601a357823 */ /* 0x000fe20000000135 */
[----:B------:R-:W-:Y:S01]  /*4950*/  FADD R5, R58, -12583039 ;  /* 0xcb40007f3a057421 */ /* 0x000fe20000000000 */
[----:B------:R-:W-:Y:S01]  /*4960*/  FFMA R50, -R25, 1.925963033500011079e-08, R50 ;  /* 0x32a5706019327823 */ /* 0x000fe20000000132 */
[----:B------:R-:W-:Y:S01]  /*4970*/  FFMA R54, -R27, 1.925963033500011079e-08, R54 ;  /* 0x32a570601b367823 */ /* 0x000fe20000000136 */
[----:B------:R-:W-:Y:S01]  /*4980*/  FADD R4, R56, -12583039 ;  /* 0xcb40007f38047421 */ /* 0x000fe20000000000 */
[----:B------:R4:W-:Y:S01]  /*4990*/  MUFU.EX2 R0, R53 ;  /* 0x0000003500007308 */ /* 0x0009e20000000800 */
[----:B-1----:R-:W-:Y:S01]  /*49a0*/  FADD R49, R55, -12583039 ;  /* 0xcb40007f37317421 */ /* 0x002fe20000000000 */
[----:B------:R-:W-:Y:S01]  /*49b0*/  FFMA R46, -R21, 1.925963033500011079e-08, R46 ;  /* 0x32a57060152e7823 */ /* 0x000fe2000000012e */
[----:B------:R-:W-:Y:S01]  /*49c0*/  SHF.L.U32 R45, R45, 0x17, RZ ;  /* 0x000000172d2d7819 */ /* 0x000fe200000006ff */
[----:B------:R-:W-:-:S02]  /*49d0*/  IMAD.SHL.U32 R44, R44, 0x800000, RZ ;  /* 0x008000002c2c7824 */ /* 0x000fc400078e00ff */
[----:B------:R-:W-:Y:S01]  /*49e0*/  FFMA R57, -R28, 1.4426950216293334961, -R49 ;  /* 0x3fb8aa3b1c397823 */ /* 0x000fe20000000931 */
[----:B------:R-:W-:Y:S01]  /*49f0*/  SHF.L.U32 R48, R48, 0x17, RZ ;  /* 0x0000001730307819 */ /* 0x000fe200000006ff */
[----:B------:R-:W-:Y:S01]  /*4a00*/  IMAD.SHL.U32 R56, R56, 0x800000, RZ ;  /* 0x0080000038387824 */ /* 0x000fe200078e00ff */
[----:B------:R1:W2:Y:S01]  /*4a10*/  MUFU.EX2 R3, R50 ;  /* 0x0000003200037308 */ /* 0x0002a20000000800 */
[----:B----4-:R-:W-:Y:S01]  /*4a20*/  FFMA R53, R32, R33, 1 ;  /* 0x3f80000020357423 */ /* 0x010fe20000000021 */
[----:B------:R-:W-:Y:S01]  /*4a30*/  FADD R32, R59, -12583039 ;  /* 0xcb40007f3b207421 */ /* 0x000fe20000000000 */
[----:B------:R-:W-:Y:S01]  /*4a40*/  FFMA R33, -R30, 1.4426950216293334961, -R5 ;  /* 0x3fb8aa3b1e217823 */ /* 0x000fe20000000905 */
[----:B------:R-:W-:Y:S01]  /*4a50*/  FFMA R57, -R28, 1.925963033500011079e-08, R57 ;  /* 0x32a570601c397823 */ /* 0x000fe20000000139 */
[----:B------:R-:W-:Y:S01]  /*4a60*/  SHF.L.U32 R55, R55, 0x17, RZ ;  /* 0x0000001737377819 */ /* 0x000fe200000006ff */
[----:B------:R-:W-:Y:S01]  /*4a70*/  FFMA R32, -R31, 1.4426950216293334961, -R32 ;  /* 0x3fb8aa3b1f207823 */ /* 0x000fe20000000920 */
[----:B------:R-:W-:Y:S01]  /*4a80*/  FFMA R33, -R30, 1.925963033500011079e-08, R33 ;  /* 0x32a570601e217823 */ /* 0x000fe20000000121 */
[----:B------:R3:W-:Y:S01]  /*4a90*/  MUFU.EX2 R49, R54 ;  /* 0x0000003600317308 */ /* 0x0007e20000000800 */
[----:B-1----:R-:W-:Y:S01]  /*4aa0*/  FFMA R50, -R29, 1.4426950216293334961, -R4 ;  /* 0x3fb8aa3b1d327823 */ /* 0x002fe20000000904 */
[----:B------:R-:W-:Y:S01]  /*4ab0*/  FFMA R32, -R31, 1.925963033500011079e-08, R32 ;  /* 0x32a570601f207823 */ /* 0x000fe20000000120 */
[----:B------:R-:W-:Y:S01]  /*4ac0*/  SHF.L.U32 R36, R36, 0x17, RZ ;  /* 0x0000001724247819 */ /* 0x000fe200000006ff */
[----:B------:R-:W-:Y:S01]  /*4ad0*/  BSSY B1, `(.L_x_61) ;  /* 0x000002a000017945 */ /* 0x000fe20003800000 */
[----:B------:R-:W-:Y:S01]  /*4ae0*/  FFMA R50, -R29, 1.925963033500011079e-08, R50 ;  /* 0x32a570601d327823 */ /* 0x000fe20000000132 */
[----:B------:R-:W-:-:S02]  /*4af0*/  SHF.L.U32 R39, R39, 0x17, RZ ;  /* 0x0000001727277819 */ /* 0x000fc400000006ff */
[----:B------:R-:W1:Y:S01]  /*4b00*/  MUFU.EX2 R46, R46 ;  /* 0x0000002e002e7308 */ /* 0x000e620000000800 */
[----:B---3--:R-:W-:Y:S01]  /*4b10*/  FFMA R54, R34, R35, 1 ;  /* 0x3f80000022367423 */ /* 0x008fe20000000023 */
[----:B------:R-:W-:Y:S01]  /*4b20*/  VIADD R34, R60, 0x1800000 ;  /* 0x018000003c227836 */ /* 0x000fe20000000000 */
[----:B------:R-:W-:Y:S01]  /*4b30*/  SHF.L.U32 R42, R42, 0x17, RZ ;  /* 0x000000172a2a7819 */ /* 0x000fe200000006ff */
[----:B--2---:R-:W-:Y:S01]  /*4b40*/  FFMA R65, R48, R3, 1 ;  /* 0x3f80000030417423 */ /* 0x004fe20000000003 */
[----:B------:R-:W-:Y:S01]  /*4b50*/  SHF.L.U32 R47, R47, 0x17, RZ ;  /* 0x000000172f2f7819 */ /* 0x000fe200000006ff */
[----:B------:R-:W-:Y:S01]  /*4b60*/  FFMA R61, R36, R37, 1 ;  /* 0x3f800000243d7423 */ /* 0x000fe20000000025 */
[----:B------:R-:W-:Y:S01]  /*4b70*/  LOP3.LUT R34, R34, 0x7f800000, RZ, 0xc0, !PT ;  /* 0x7f80000022227812 */ /* 0x000fe200078ec0ff */
[----:B------:R2:W3:Y:S01]  /*4b80*/  MUFU.EX2 R4, R57 ;  /* 0x0000003900047308 */ /* 0x0004e20000000800 */
[----:B------:R-:W-:Y:S01]  /*4b90*/  SHF.L.U32 R51, R51, 0x17, RZ ;  /* 0x0000001733337819 */ /* 0x000fe200000006ff */
[----:B------:R-:W-:Y:S01]  /*4ba0*/  FFMA R40, R39, R40, 1 ;  /* 0x3f80000027287423 */ /* 0x000fe20000000028 */
[----:B------:R-:W-:-:S02]  /*4bb0*/  ISETP.GT.U32.AND P2, PT, R34, 0x1ffffff, PT ;  /* 0x01ffffff2200780c */ /* 0x000fc40003f44070 */
[----:B------:R-:W-:Y:S01]  /*4bc0*/  SHF.L.U32 R52, R52, 0x17, RZ ;  /* 0x0000001734347819 */ /* 0x000fe200000006ff */
[----:B------:R-:W-:Y:S01]  /*4bd0*/  FFMA R48, R51, R0, 1 ;  /* 0x3f80000033307423 */ /* 0x000fe20000000000 */
[----:B------:R-:W-:Y:S01]  /*4be0*/  SHF.L.U32 R58, R58, 0x17, RZ ;  /* 0x000000173a3a7819 */ /* 0x000fe200000006ff */
[----:B------:R-:W4:Y:S01]  /*4bf0*/  MUFU.EX2 R41, R41 ;  /* 0x0000002900297308 */ /* 0x000f220000000800 */
[----:B------:R-:W-:Y:S01]  /*4c00*/  SHF.L.U32 R59, R59, 0x17, RZ ;  /* 0x000000173b3b7819 */ /* 0x000fe200000006ff */
[----:B-1----:R-:W-:Y:S01]  /*4c10*/  FFMA R63, R45, R46, 1 ;  /* 0x3f8000002d3f7423 */ /* 0x002fe2000000002e */
[----:B--2---:R-:W-:Y:S01]  /*4c20*/  FFMA R57, R42, R43, 1 ;  /* 0x3f8000002a397423 */ /* 0x004fe2000000002b */
[----:B------:R-:W-:Y:S01]  /*4c30*/  FFMA R46, R47, R38, 1 ;  /* 0x3f8000002f2e7423 */ /* 0x000fe20000000026 */
[----:B------:R-:W-:-:S03]  /*4c40*/  FFMA R67, R52, R49, 1 ;  /* 0x3f80000034437423 */ /* 0x000fc60000000031 */
[----:B------:R3:W1:Y:S08]  /*4c50*/  MUFU.EX2 R5, R50 ;  /* 0x0000003200057308 */ /* 0x0006700000000800 */
[----:B------:R-:W2:Y:S01]  /*4c60*/  MUFU.EX2 R33, R33 ;  /* 0x0000002100217308 */ /* 0x000ea20000000800 */
[----:B---3--:R-:W-:Y:S01]  /*4c70*/  FFMA R50, R55, R4, 1 ;  /* 0x3f80000037327423 */ /* 0x008fe20000000004 */
[----:B----4-:R-:W-:-:S06]  /*4c80*/  FFMA R44, R44, R41, 1 ;  /* 0x3f8000002c2c7423 */ /* 0x010fcc0000000029 */
[----:B------:R-:W3:Y:S01]  /*4c90*/  MUFU.EX2 R32, R32 ;  /* 0x0000002000207308 */ /* 0x000ee20000000800 */
[----:B-1----:R-:W-:Y:S01]  /*4ca0*/  FFMA R55, R56, R5, 1 ;  /* 0x3f80000038377423 */ /* 0x002fe20000000005 */
[----:B--2---:R-:W-:Y:S01]  /*4cb0*/  FFMA R58, R58, R33, 1 ;  /* 0x3f8000003a3a7423 */ /* 0x004fe20000000021 */
[----:B---3--:R-:W-:Y:S01]  /*4cc0*/  FFMA R59, R59, R32, 1 ;  /* 0x3f8000003b3b7423 */ /* 0x008fe20000000020 */
[----:B------:R-:W-:Y:S06]  /*4cd0*/  @P2 BRA `(.L_x_62) ;  /* 0x0000000000142947 */ /* 0x000fec0003800000 */
[----:B------:R-:W-:Y:S02]  /*4ce0*/  MOV R0, R60 ;  /* 0x0000003c00007202 */ /* 0x000fe40000000f00 */
[----:B------:R-:W-:-:S07]  /*4cf0*/  MOV R4, 0x4d10 ;  /* 0x00004d1000047802 */ /* 0x000fce0000000f00 */
[----:B------:R-:W-:Y:S05]  /*4d00*/  CALL.REL.NOINC `($__internal_0_$__cuda_sm20_rcp_rn_f32_slowpath) ;  /* 0x000000b0000c7944 */ /* 0x000fea0003c00000 */
[----:B------:R-:W-:Y:S01]  /*4d10*/  IMAD.MOV.U32 R33, RZ, RZ, R0 ;  /* 0x000000ffff217224 */ /* 0x000fe200078e0000 */
[----:B------:R-:W-:Y:S06]  /*4d20*/  BRA `(.L_x_63) ;  /* 0x0000000000107947 */ /* 0x000fec0003800000 */
.L_x_62:
[----:B------:R-:W1:Y:S02]  /*4d30*/  MUFU.RCP R33, R60 ;  /* 0x0000003c00217308 */ /* 0x000e640000001000 */
[----:B-1----:R-:W-:-:S04]  /*4d40*/  FFMA R0, R60, R33, -1 ;  /* 0xbf8000003c007423 */ /* 0x002fc80000000021 */
[----:B------:R-:W-:-:S04]  /*4d50*/  FADD.FTZ R0, -R0, -RZ ;  /* 0x800000ff00007221 */ /* 0x000fc80000010100 */
[----:B------:R-:W-:-:S07]  /*4d60*/  FFMA R33, R33, R0, R33 ;  /* 0x0000000021217223 */ /* 0x000fce0000000021 */
.L_x_63:
[----:B------:R-:W-:Y:S05]  /*4d70*/  BSYNC B1 ;  /* 0x0000000000017941 */ /* 0x000fea0003800000 */
.L_x_61:
[----:B------:R-:W-:Y:S01]  /*4d80*/  IADD3 R0, R53, 0x1800000, RZ ;  /* 0x0180000035007810 */ /* 0x000fe20007ffe0ff */
[----:B------:R-:W-:Y:S03]  /*4d90*/  BSSY B1, `(.L_x_64) ;  /* 0x000000d000017945 */ /* 0x000fe60003800000 */
[----:B------:R-:W-:-:S04]  /*4da0*/  LOP3.LUT R0, R0, 0x7f800000, RZ, 0xc0, !PT ;  /* 0x7f80000000007812 */ /* 0x000fc800078ec0ff */
[----:B------:R-:W-:-:S13]  /*4db0*/  ISETP.GT.U32.AND P2, PT, R0, 0x1ffffff, PT ;  /* 0x01ffffff0000780c */ /* 0x000fda0003f44070 */
[----:B------:R-:W-:Y:S05]  /*4dc0*/  @P2 BRA `(.L_x_65) ;  /* 0x0000000000142947 */ /* 0x000fea0003800000 */
[----:B------:R-:W-:Y:S02]  /*4dd0*/  MOV R0, R53 ;  /* 0x0000003500007202 */ /* 0x000fe40000000f00 */
[----:B------:R-:W-:-:S07]  /*4de0*/  MOV R4, 0x4e00 ;  /* 0x00004e0000047802 */ /* 0x000fce0000000f00 */
[----:B------:R-:W-:Y:S05]  /*4df0*/  CALL.REL.NOINC `($__internal_0_$__cuda_sm20_rcp_rn_f32_slowpath) ;  /* 0x000000ac00d07944 */ /* 0x000fea0003c00000 */
[----:B------:R-:W-:Y:S01]  /*4e00*/  MOV R32, R0 ;  /* 0x0000000000207202 */ /* 0x000fe20000000f00 */
[----:B------:R-:W-:Y:S06]  /*4e10*/  BRA `(.L_x_66) ;  /* 0x0000000000107947 */ /* 0x000fec0003800000 */
.L_x_65:
[----:B------:R-:W1:Y:S02]  /*4e20*/  MUFU.RCP R32, R53 ;  /* 0x0000003500207308 */ /* 0x000e640000001000 */
[----:B-1----:R-:W-:-:S04]  /*4e30*/  FFMA R0, R53, R32, -1 ;  /* 0xbf80000035007423 */ /* 0x002fc80000000020 */
[----:B------:R-:W-:-:S04]  /*4e40*/  FADD.FTZ R3, -R0, -RZ ;  /* 0x800000ff00037221 */ /* 0x000fc80000010100 */
[----:B------:R-:W-:-:S07]  /*4e50*/  FFMA R32, R32, R3, R32 ;  /* 0x0000000320207223 */ /* 0x000fce0000000020 */
.L_x_66:
[----:B------:R-:W-:Y:S05]  /*4e60*/  BSYNC B1 ;  /* 0x0000000000017941 */ /* 0x000fea0003800000 */
.L_x_64:
[----:B------:R-:W-:Y:S01]  /*4e70*/  VIADD R0, R54, 0x1800000 ;  /* 0x0180000036007836 */ /* 0x000fe20000000000 */
[----:B------:R-:W-:Y:S04]  /*4e80*/  BSSY B1, `(.L_x_67) ;  /* 0x000000d000017945 */ /* 0x000fe80003800000 */
        /* <DEDUP_REMOVED lines=8> */
.L_x_68:
[----:B------:R-:W1:Y:S02]  /*4f10*/  MUFU.RCP R43, R54 ;  /* 0x00000036002b7308 */ /* 0x000e640000001000 */
[----:B-1----:R-:W-:-:S04]  /*4f20*/  FFMA R0, R54, R43, -1 ;  /* 0xbf80000036007423 */ /* 0x002fc8000000002b */
[----:B------:R-:W-:-:S04]  /*4f30*/  FADD.FTZ R0, -R0, -RZ ;  /* 0x800000ff00007221 */ /* 0x000fc80000010100 */
[----:B------:R-:W-:-:S07]  /*4f40*/  FFMA R43, R43, R0, R43 ;  /* 0x000000002b2b7223 */ /* 0x000fce000000002b */
.L_x_69:
[----:B------:R-:W-:Y:S05]  /*4f50*/  BSYNC B1 ;  /* 0x0000000000017941 */ /* 0x000fea0003800000 */
.L_x_67:
[----:B------:R-:W-:Y:S01]  /*4f60*/  IADD3 R0, R61, 0x1800000, RZ ;  /* 0x018000003d007810 */ /* 0x000fe20007ffe0ff */
[----:B------:R-:W-:Y:S03]  /*4f70*/  BSSY B1, `(.L_x_70) ;  /* 0x000000d000017945 */ /* 0x000fe60003800000 */
[----:B------:R-:W-:-:S04]  /*4f80*/  LOP3.LUT R0, R0, 0x7f800000, RZ, 0xc0, !PT ;  /* 0x7f80000000007812 */ /* 0x000fc800078ec0ff */
[----:B------:R-:W-:-:S13]  /*4f90*/  ISETP.GT.U32.AND P2, PT, R0, 0x1ffffff, PT ;  /* 0x01ffffff0000780c */ /* 0x000fda0003f44070 */
[----:B------:R-:W-:Y:S05]  /*4fa0*/  @P2 BRA `(.L_x_71) ;  /* 0x0000000000142947 */ /* 0x000fea0003800000 */
[----:B------:R-:W-:Y:S01]  /*4fb0*/  IMAD.MOV.U32 R0, RZ, RZ, R61 ;  /* 0x000000ffff007224 */ /* 0x000fe200078e003d */
[----:B------:R-:W-:-:S07]  /*4fc0*/  MOV R4, 0x4fe0 ;  /* 0x00004fe000047802 */ /* 0x000fce0000000f00 */
[----:B------:R-:W-:Y:S05]  /*4fd0*/  CALL.REL.NOINC `($__internal_0_$__cuda_sm20_rcp_rn_f32_slowpath) ;  /* 0x000000ac00587944 */ /* 0x000fea0003c00000 */
[----:B------:R-:W-:Y:S01]  /*4fe0*/  MOV R34, R0 ;  /* 0x0000000000227202 */ /* 0x000fe20000000f00 */
[----:B------:R-:W-:Y:S06]  /*4ff0*/  BRA `(.L_x_72) ;  /* 0x0000000000107947 */ /* 0x000fec0003800000 */
.L_x_71:
[----:B------:R-:W1:Y:S02]  /*5000*/  MUFU.RCP R34, R61 ;  /* 0x0000003d00227308 */ /* 0x000e640000001000 */
[----:B-1----:R-:W-:-:S04]  /*5010*/  FFMA R0, R61, R34, -1 ;  /* 0xbf8000003d007423 */ /* 0x002fc80000000022 */
[----:B------:R-:W-:-:S04]  /*5020*/  FADD.FTZ R3, -R0, -RZ ;  /* 0x800000ff00037221 */ /* 0x000fc80000010100 */
[----:B------:R-:W-:-:S07]  /*5030*/  FFMA R34, R34, R3, R34 ;  /* 0x0000000322227223 */ /* 0x000fce0000000022 */
.L_x_72:
[----:B------:R-:W-:Y:S05]  /*5040*/  BSYNC B1 ;  /* 0x0000000000017941 */ /* 0x000fea0003800000 */
.L_x_70:
        /* <DEDUP_REMOVED lines=8> */
[----:B------:R-:W-:Y:S01]  /*50d0*/  IMAD.MOV.U32 R45, RZ, RZ, R0 ;  /* 0x000000ffff2d7224 */ /* 0x000fe200078e0000 */
[----:B------:R-:W-:Y:S06]  /*50e0*/  BRA `(.L_x_75) ;  /* 0x0000000000107947 */ /* 0x000fec0003800000 */
.L_x_74:
[----:B------:R-:W1:Y:S02]  /*50f0*/  MUFU.RCP R45, R40 ;  /* 0x00000028002d7308 */ /* 0x000e640000001000 */
[----:B-1----:R-:W-:-:S04]  /*5100*/  FFMA R0, R40, R45, -1 ;  /* 0xbf80000028007423 */ /* 0x002fc8000000002d */
[----:B------:R-:W-:-:S04]  /*5110*/  FADD.FTZ R0, -R0, -RZ ;  /* 0x800000ff00007221 */ /* 0x000fc80000010100 */
[----:B------:R-:W-:-:S07]  /*5120*/  FFMA R45, R45, R0, R45 ;  /* 0x000000002d2d7223 */ /* 0x000fce000000002d */
.L_x_75:
[----:B------:R-:W-:Y:S05]  /*5130*/  BSYNC B1 ;  /* 0x0000000000017941 */ /* 0x000fea0003800000 */
.L_x_73:
        /* <DEDUP_REMOVED lines=10> */
.L_x_77:
[----:B------:R-:W1:Y:S02]  /*51e0*/  MUFU.RCP R40, R57 ;  /* 0x0000003900287308 */ /* 0x000e640000001000 */
[----:B-1----:R-:W-:-:S04]  /*51f0*/  FFMA R0, R57, R40, -1 ;  /* 0xbf80000039007423 */ /* 0x002fc80000000028 */
[----:B------:R-:W-:-:S04]  /*5200*/  FADD.FTZ R3, -R0, -RZ ;  /* 0x800000ff00037221 */ /* 0x000fc80000010100 */
[----:B------:R-:W-:-:S07]  /*5210*/  FFMA R40, R40, R3, R40 ;  /* 0x0000000328287223 */ /* 0x000fce0000000028 */
.L_x_78:
[----:B------:R-:W-:Y:S05]  /*5220*/  BSYNC B1 ;  /* 0x0000000000017941 */ /* 0x000fea0003800000 */
.L_x_76:
        /* <DEDUP_REMOVED lines=10> */
.L_x_80:
[----:B------:R-:W1:Y:S02]  /*52d0*/  MUFU.RCP R47, R44 ;  /* 0x0000002c002f7308 */ /* 0x000e640000001000 */
[----:B-1----:R-:W-:-:S04]  /*52e0*/  FFMA R0, R44, R47, -1 ;  /* 0xbf8000002c007423 */ /* 0x002fc8000000002f */
[----:B------:R-:W-:-:S04]  /*52f0*/  FADD.FTZ R0, -R0, -RZ ;  /* 0x800000ff00007221 */ /* 0x000fc80000010100 */
[----:B------:R-:W-:-:S07]  /*5300*/  FFMA R47, R47, R0, R47 ;  /* 0x000000002f2f7223 */ /* 0x000fce000000002f */
.L_x_81:
[----:B------:R-:W-:Y:S05]  /*5310*/  BSYNC B1 ;  /* 0x0000000000017941 */ /* 0x000fea0003800000 */
.L_x_79:
        /* <DEDUP_REMOVED lines=10> */
.L_x_83:
[----:B------:R-:W1:Y:S02]  /*53c0*/  MUFU.RCP R42, R63 ;  /* 0x0000003f002a7308 */ /* 0x000e640000001000 */
[----:B-1----:R-:W-:-:S04]  /*53d0*/  FFMA R0, R63, R42, -1 ;  /* 0xbf8000003f007423 */ /* 0x002fc8000000002a */
[----:B------:R-:W-:-:S04]  /*53e0*/  FADD.FTZ R3, -R0, -RZ ;  /* 0x800000ff00037221 */ /* 0x000fc80000010100 */
[----:B------:R-:W-:-:S07]  /*53f0*/  FFMA R42, R42, R3, R42 ;  /* 0x000000032a2a7223 */ /* 0x000fce000000002a */
.L_x_84:
[----:B------:R-:W-:Y:S05]  /*5400*/  BSYNC B1 ;  /* 0x0000000000017941 */ /* 0x000fea0003800000 */
.L_x_82:
        /* <DEDUP_REMOVED lines=10> */
.L_x_86:
[----:B------:R-:W1:Y:S02]  /*54b0*/  MUFU.RCP R49, R46 ;  /* 0x0000002e00317308 */ /* 0x000e640000001000 */
[----:B-1----:R-:W-:-:S04]  /*54c0*/  FFMA R0, R46, R49, -1 ;  /* 0xbf8000002e007423 */ /* 0x002fc80000000031 */
[----:B------:R-:W-:-:S04]  /*54d0*/  FADD.FTZ R0, -R0, -RZ ;  /* 0x800000ff00007221 */ /* 0x000fc80000010100 */
[----:B------:R-:W-:-:S07]  /*54e0*/  FFMA R49, R49, R0, R49 ;  /* 0x0000000031317223 */ /* 0x000fce0000000031 */
.L_x_87:
[----:B------:R-:W-:Y:S05]  /*54f0*/  BSYNC B1 ;  /* 0x0000000000017941 */ /* 0x000fea0003800000 */
.L_x_85:
        /* <DEDUP_REMOVED lines=10> */
.L_x_89:
[----:B------:R-:W1:Y:S02]  /*55a0*/  MUFU.RCP R44, R65 ;  /* 0x00000041002c7308 */ /* 0x000e640000001000 */
[----:B-1----:R-:W-:-:S04]  /*55b0*/  FFMA R0, R65, R44, -1 ;  /* 0xbf80000041007423 */ /* 0x002fc8000000002c */
[----:B------:R-:W-:-:S04]  /*55c0*/  FADD.FTZ R3, -R0, -RZ ;  /* 0x800000ff00037221 */ /* 0x000fc80000010100 */
[----:B------:R-:W-:-:S07]  /*55d0*/  FFMA R44, R44, R3, R44 ;  /* 0x000000032c2c7223 */ /* 0x000fce000000002c */
.L_x_90:
[----:B------:R-:W-:Y:S05]  /*55e0*/  BSYNC B1 ;  /* 0x0000000000017941 */ /* 0x000fea0003800000 */
.L_x_88:
        /* <DEDUP_REMOVED lines=10> */
.L_x_92:
[----:B------:R-:W1:Y:S02]  /*5690*/  MUFU.RCP R51, R48 ;  /* 0x0000003000337308 */ /* 0x000e640000001000 */
[----:B-1----:R-:W-:-:S04]  /*56a0*/  FFMA R0, R48, R51, -1 ;  /* 0xbf80000030007423 */ /* 0x002fc80000000033 */
[----:B------:R-:W-:-:S04]  /*56b0*/  FADD.FTZ R0, -R0, -RZ ;  /* 0x800000ff00007221 */ /* 0x000fc80000010100 */
[----:B------:R-:W-:-:S07]  /*56c0*/  FFMA R51, R51, R0, R51 ;  /* 0x0000000033337223 */ /* 0x000fce0000000033 */
.L_x_93:
[----:B------:R-:W-:Y:S05]  /*56d0*/  BSYNC B1 ;  /* 0x0000000000017941 */ /* 0x000fea0003800000 */
.L_x_91:
        /* <DEDUP_REMOVED lines=10> */
.L_x_95:
[----:B------:R-:W1:Y:S02]  /*5780*/  MUFU.RCP R46, R67 ;  /* 0x00000043002e7308 */ /* 0x000e640000001000 */
[----:B-1----:R-:W-:-:S04]  /*5790*/  FFMA R0, R67, R46, -1 ;  /* 0xbf80000043007423 */ /* 0x002fc8000000002e */
[----:B------:R-:W-:-:S04]  /*57a0*/  FADD.FTZ R3, -R0, -RZ ;  /* 0x800000ff00037221 */ /* 0x000fc80000010100 */
[----:B------:R-:W-:-:S07]  /*57b0*/  FFMA R46, R46, R3, R46 ;  /* 0x000000032e2e7223 */ /* 0x000fce000000002e */
.L_x_96:
[----:B------:R-:W-:Y:S05]  /*57c0*/  BSYNC B1 ;  /* 0x0000000000017941 */ /* 0x000fea0003800000 */
.L_x_94:
        /* <DEDUP_REMOVED lines=10> */
.L_x_98:
[----:B------:R-:W1:Y:S02]  /*5870*/  MUFU.RCP R53, R50 ;  /* 0x0000003200357308 */ /* 0x000e640000001000 */
[----:B-1----:R-:W-:-:S04]  /*5880*/  FFMA R0, R50, R53, -1 ;  /* 0xbf80000032007423 */ /* 0x002fc80000000035 */
[----:B------:R-:W-:-:S04]  /*5890*/  FADD.FTZ R0, -R0, -RZ ;  /* 0x800000ff00007221 */ /* 0x000fc80000010100 */
[----:B------:R-:W-:-:S07]  /*58a0*/  FFMA R53, R53, R0, R53 ;  /* 0x0000000035357223 */ /* 0x000fce0000000035 */
.L_x_99:
[----:B------:R-:W-:Y:S05]  /*58b0*/  BSYNC B1 ;  /* 0x0000000000017941 */ /* 0x000fea0003800000 */
.L_x_97:
        /* <DEDUP_REMOVED lines=10> */
.L_x_101:
[----:B------:R-:W1:Y:S02]  /*5960*/  MUFU.RCP R48, R55 ;  /* 0x0000003700307308 */ /* 0x000e640000001000 */
[----:B-1----:R-:W-:-:S04]  /*5970*/  FFMA R0, R55, R48, -1 ;  /* 0xbf80000037007423 */ /* 0x002fc80000000030 */
[----:B------:R-:W-:-:S04]  /*5980*/  FADD.FTZ R3, -R0, -RZ ;  /* 0x800000ff00037221 */ /* 0x000fc80000010100 */
[----:B------:R-:W-:-:S07]  /*5990*/  FFMA R48, R48, R3, R48 ;  /* 0x0000000330307223 */ /* 0x000fce0000000030 */
.L_x_102:
[----:B------:R-:W-:Y:S05]  /*59a0*/  BSYNC B1 ;  /* 0x0000000000017941 */ /* 0x000fea0003800000 */
.L_x_100:
        /* <DEDUP_REMOVED lines=10> */
.L_x_104:
[----:B------:R-:W1:Y:S02]  /*5a50*/  MUFU.RCP R55, R58 ;  /* 0x0000003a00377308 */ /* 0x000e640000001000 */
[----:B-1----:R-:W-:-:S04]  /*5a60*/  FFMA R0, R58, R55, -1 ;  /* 0xbf8000003a007423 */ /* 0x002fc80000000037 */
[----:B------:R-:W-:-:S04]  /*5a70*/  FADD.FTZ R0, -R0, -RZ ;  /* 0x800000ff00007221 */ /* 0x000fc80000010100 */
[----:B------:R-:W-:-:S07]  /*5a80*/  FFMA R55, R55, R0, R55 ;  /* 0x0000000037377223 */ /* 0x000fce0000000037 */
.L_x_105:
[----:B------:R-:W-:Y:S05]  /*5a90*/  BSYNC B1 ;  /* 0x0000000000017941 */ /* 0x000fea0003800000 */
.L_x_103:
        /* <DEDUP_REMOVED lines=8> */
[----:B------:R-:W-:Y:S05]  /*5b20*/  BRA `(.L_x_108) ;  /* 0x0000000000107947 */ /* 0x000fea0003800000 */
.L_x_107:
[----:B------:R-:W1:Y:S02]  /*5b30*/  MUFU.RCP R0, R59 ;  /* 0x0000003b00007308 */ /* 0x000e640000001000 */
[----:B-1----:R-:W-:-:S04]  /*5b40*/  FFMA R3, R59, R0, -1 ;  /* 0xbf8000003b037423 */ /* 0x002fc80000000000 */
[----:B------:R-:W-:-:S04]  /*5b50*/  FADD.FTZ R3, -R3, -RZ ;  /* 0x800000ff03037221 */ /* 0x000fc80000010100 */
[----:B------:R-:W-:-:S07]  /*5b60*/  FFMA R0, R0, R3, R0 ;  /* 0x0000000300007223 */ /* 0x000fce0000000000 */
.L_x_108:
[----:B------:R-:W-:Y:S05]  /*5b70*/  BSYNC B1 ;  /* 0x0000000000017941 */ /* 0x000fea0003800000 */
.L_x_106:
[----:B------:R-:W-:Y:S01]  /*5b80*/  SHF.L.U32 R3, R18, 0x4, RZ ;  /* 0x0000000412037819 */ /* 0x000fe200000006ff */
[----:B------:R-:W-:Y:S01]  /*5b90*/  FMUL R33, R10, R33 ;  /* 0x000000210a217220 */ /* 0x000fe20000400000 */
[----:B------:R-:W-:Y:S01]  /*5ba0*/  SHF.L.U32 R4, R18, 0x1, RZ ;  /* 0x0000000112047819 */ /* 0x000fe200000006ff */
[----:B------:R-:W-:Y:S01]  /*5bb0*/  FMUL R32, R11, R32 ;  /* 0x000000200b207220 */ /* 0x000fe20000400000 */
[----:B------:R-:W-:Y:S01]  /*5bc0*/  LOP3.LUT R3, R3, 0xe00, RZ, 0xc0, !PT ;  /* 0x00000e0003037812 */ /* 0x000fe200078ec0ff */
[----:B------:R-:W-:Y:S01]  /*5bd0*/  FMUL R43, R12, R43 ;  /* 0x0000002b0c2b7220 */ /* 0x000fe20000400000 */
[----:B------:R-:W-:Y:S01]  /*5be0*/  SHF.L.U32 R10, R18, 0x3, RZ ;  /* 0x00000003120a7819 */ /* 0x000fe200000006ff */
[----:B------:R-:W-:Y:S01]  /*5bf0*/  FMUL R34, R13, R34 ;  /* 0x000000220d227220 */ /* 0x000fe20000400000 */
[----:B------:R-:W-:Y:S01]  /*5c00*/  LOP3.LUT R3, R3, 0x6, R4, 0xf8, !PT ;  /* 0x0000000603037812 */ /* 0x000fe200078ef804 */
[----:B------:R-:W-:Y:S01]  /*5c10*/  FMUL R45, R14, R45 ;  /* 0x0000002d0e2d7220 */ /* 0x000fe20000400000 */
[----:B------:R-:W-:Y:S01]  /*5c20*/  LOP3.LUT R5, R10, 0x80, RZ, 0xc0, !PT ;  /* 0x000000800a057812 */ /* 0x000fe200078ec0ff */
[----:B------:R-:W-:Y:S01]  /*5c30*/  FMUL R40, R15, R40 ;  /* 0x000000280f287220 */ /* 0x000fe20000400000 */
        /* <DEDUP_REMOVED lines=10> */
[----:B------:R-:W-:Y:S01]  /*5ce0*/  SHF.R.U32.HI R11, RZ, 0x4, R18 ;  /* 0x00000004ff0b7819 */ /* 0x000fe20000011612 */
[----:B------:R-:W-:Y:S01]  /*5cf0*/  IMAD.MOV.U32 R12, RZ, RZ, 0x10 ;  /* 0x00000010ff0c7424 */ /* 0x000fe200078e00ff */
[----:B------:R-:W-:-:S02]  /*5d00*/  LOP3.LUT R10, R3, 0x60, R10, 0xf8, !PT ;  /* 0x00000060030a7812 */ /* 0x000fc400078ef80a */
[----:B------:R-:W-:Y:S02]  /*5d10*/  LOP3.LUT R5, R5, 0x10, R18, 0xf8, !PT ;  /* 0x0000001005057812 */ /* 0x000fe400078ef812 */
[----:B------:R-:W-:Y:S02]  /*5d20*/  F2FP.SATFINITE.E4M3.F32.PACK_AB_MERGE_C R33, R32, R33, RZ ;  /* 0x000000212021723e */ /* 0x000fe400048070ff */
[----:B------:R-:W-:Y:S02]  /*5d30*/  F2FP.SATFINITE.E4M3.F32.PACK_AB_MERGE_C R43, R34, R43, RZ ;  /* 0x0000002b222b723e */ /* 0x000fe400048070ff */
[----:B------:R-:W-:Y:S02]  /*5d40*/  F2FP.SATFINITE.E4M3.F32.PACK_AB_MERGE_C R45, R40, R45, RZ ;  /* 0x0000002d282d723e */ /* 0x000fe400048070ff */
[----:B------:R-:W-:Y:S02]  /*5d50*/  F2FP.SATFINITE.E4M3.F32.PACK_AB_MERGE_C R47, R42, R47, RZ ;  /* 0x0000002f2a2f723e */ /* 0x000fe400048070ff */
[----:B------:R-:W-:-:S02]  /*5d60*/  F2FP.SATFINITE.E4M3.F32.PACK_AB_MERGE_C R44, R44, R49, RZ ;  /* 0x000000312c2c723e */ /* 0x000fc400048070ff */
[----:B------:R-:W-:Y:S02]  /*5d70*/  LOP3.LUT P2, RZ, R11, 0x1, RZ, 0xc0, !PT ;  /* 0x000000010bff7812 */ /* 0x000fe4000784c0ff */
[----:B------:R-:W-:Y:S02]  /*5d80*/  F2FP.SATFINITE.E4M3.F32.PACK_AB_MERGE_C R46, R46, R51, RZ ;  /* 0x000000332e2e723e */ /* 0x000fe400048070ff */
[----:B------:R-:W-:Y:S02]  /*5d90*/  F2FP.SATFINITE.E4M3.F32.PACK_AB_MERGE_C R48, R48, R53, RZ ;  /* 0x000000353030723e */ /* 0x000fe400048070ff */
[----:B------:R-:W-:Y:S02]  /*5da0*/  F2FP.SATFINITE.E4M3.F32.PACK_AB_MERGE_C R0, R0, R55, RZ ;  /* 0x000000370000723e */ /* 0x000fe400048070ff */
[----:B------:R-:W-:Y:S01]  /*5db0*/  LOP3.LUT R10, R10, R5, RZ, 0xfc, !PT ;  /* 0x000000050a0a7212 */ /* 0x000fe200078efcff */
[----:B------:R-:W-:Y:S06]  /*5dc0*/  @P5 BRA `(.L_x_109) ;  /* 0x0000000000045947 */ /* 0x000fec0003800000 */
[----:B------:R-:W-:-:S04]  /*5dd0*/  DEPBAR.LE SB0, 0x1 ;  /* 0x000080400000791a */ /* 0x000fc80000000000 */
.L_x_109:
[----:B------:R-:W-:Y:S05]  /*5de0*/  WARPSYNC.ALL ;  /* 0x0000000000007948 */ /* 0x000fea0003800000 */
[----:B------:R-:W-:Y:S01]  /*5df0*/  BAR.SYNC.DEFER_BLOCKING 0x1, 0x100 ;  /* 0x0044000000007b1d */ /* 0x000fe20000010000 */
[----:B------:R-:W-:Y:S02]  /*5e00*/  SEL R12, R12, 0xfffffff0, !P2 ;  /* 0xfffffff00c0c7807 */ /* 0x000fe40005000000 */
[----:B------:R-:W-:-:S03]  /*5e10*/  IADD3 R11, R10, UR50, RZ ;  /* 0x000000320a0b7c10 */ /* 0x000fc6000fffe0ff */
[----:B------:R-:W-:Y:S01]  /*5e20*/  BSSY B0, `(.L_x_110) ;  /* 0x0000017000007945 */ /* 0x000fe20003800000 */
[----:B------:R-:W-:Y:S01]  /*5e30*/  IADD3 R11, R11, R12, RZ ;  /* 0x0000000c0b0b7210 */ /* 0x000fe20007ffe0ff */
[----:B------:R1:W-:Y:S04]  /*5e40*/  STS.U16 [R10+UR50+0x4100], R33 ;  /* 0x004100210a007988 */ /* 0x0003e80008000432 */
[----:B------:R1:W-:Y:S04]  /*5e50*/  STS.U16 [R10+UR50+0x4200], R43 ;  /* 0x0042002b0a007988 */ /* 0x0003e80008000432 */
[----:B------:R1:W-:Y:S04]  /*5e60*/  STS.U16 [R10+UR50+0x4108], R45 ;  /* 0x0041082d0a007988 */ /* 0x0003e80008000432 */
[----:B------:R1:W-:Y:S04]  /*5e70*/  STS.U16 [R10+UR50+0x4208], R47 ;  /* 0x0042082f0a007988 */ /* 0x0003e80008000432 */
[----:B------:R1:W-:Y:S04]  /*5e80*/  STS.U16 [R11+0x4100], R44 ;  /* 0x0041002c0b007388 */ /* 0x0003e80000000400 */
[----:B------:R1:W-:Y:S04]  /*5e90*/  STS.U16 [R11+0x4200], R46 ;  /* 0x0042002e0b007388 */ /* 0x0003e80000000400 */
[----:B------:R1:W-:Y:S04]  /*5ea0*/  STS.U16 [R11+0x4108], R48 ;  /* 0x004108300b007388 */ /* 0x0003e80000000400 */
[----:B------:R1:W-:Y:S01]  /*5eb0*/  STS.U16 [R11+0x4208], R0 ;  /* 0x004208000b007388 */ /* 0x0003e20000000400 */
[----:B------:R-:W-:Y:S01]  /*5ec0*/  @!PT LDS RZ, [RZ] ;  /* 0x00000000fffff984 */ /* 0x000fe20000000800 */
[----:B------:R-:W-:Y:S01]  /*5ed0*/  @!PT LDS RZ, [RZ] ;  /* 0x00000000fffff984 */ /* 0x000fe20000000800 */
[----:B------:R-:W-:Y:S01]  /*5ee0*/  @!PT LDS RZ, [RZ] ;  /* 0x00000000fffff984 */ /* 0x000fe20000000800 */
[----:B------:R-:W-:Y:S01]  /*5ef0*/  @!PT LDS RZ, [RZ] ;  /* 0x00000000fffff984 */ /* 0x000fe20000000800 */
[----:B------:R2:W-:Y:S06]  /*5f00*/  MEMBAR.ALL.CTA ;  /* 0x0000000000007992 */ /* 0x0005ec0000008000 */
[----:B--2---:R-:W2:Y:S02]  /*5f10*/  FENCE.VIEW.ASYNC.S ;  /* 0x00000000000073c6 */ /* 0x004ea40000000000 */
[----:B--2---:R-:W-:Y:S06]  /*5f20*/  BAR.SYNC.DEFER_BLOCKING 0x1, 0x100 ;  /* 0x0044000000007b1d */ /* 0x004fec0000010000 */
[----:B-1----:R-:W-:Y:S05]  /*5f30*/  @P5 BRA `(.L_x_111) ;  /* 0x0000000000145947 */ /* 0x002fea0003800000 */
[----:B------:R-:W-:Y:S02]  /*5f40*/  UIADD3 UR4, UP0, UR42, 0x4f0, URZ ;  /* 0x000004f02a047890 */ /* 0x000fe4000ff1e03f */
[----:B------:R-:W-:Y:S02]  /*5f50*/  UIADD3 UR44, UR50, 0x4100, URZ ;  /* 0x00004100322c7890 */ /* 0x000fe4000fffe03f */
[----:B------:R-:W-:-:S09]  /*5f60*/  UIADD3.X UR5, URZ, UR43, URZ, UP0, !UPT ;  /* 0x0000002b3f057290 */ /* 0x000fd200087fe43f */
[----:B------:R1:W-:Y:S02]  /*5f70*/  UTMASTG.3D [UR44], [UR4] ;  /* 0x0000002c040073b5 */ /* 0x0003e40008010000 */
[----:B-1----:R0:W-:Y:S02]  /*5f80*/  UTMACMDFLUSH ;  /* 0x00000000000079b7 */ /* 0x0021e40000000000 */
.L_x_111:
[----:B------:R-:W-:Y:S05]  /*5f90*/  BSYNC B0 ;  /* 0x0000000000007941 */ /* 0x000fea0003800000 */
.L_x_110:
[----:B------:R-:W-:Y:S04]  /*5fa0*/  BSSY B0, `(.L_x_112) ;  /* 0x000002e000007945 */ /* 0x000fe80003800000 */
[----:B------:R-:W-:Y:S05]  /*5fb0*/  @P0 BRA `(.L_x_113) ;  /* 0x0000000000b00947 */ /* 0x000fea0003800000 */
[----:B------:R-:W-:-:S13]  /*5fc0*/  ISETP.NE.AND P3, PT, R101, 0x3, PT ;  /* 0x000000036500780c */ /* 0x000fda0003f65270 */
[----:B------:R-:W-:Y:S05]  /*5fd0*/  @!P3 BRA `(.L_x_114) ;  /* 0x000000000004b947 */ /* 0x000fea0003800000 */
[----:B------:R-:W-:Y:S01]  /*5fe0*/  BPT.TRAP 0x1 ;  /* 0x000000040000795c */ /* 0x000fe20000300000 */
.L_x_114:
[----:B------:R-:W-:Y:S01]  /*5ff0*/  LEA R14, R109, UR50, 0x3 ;  /* 0x000000326d0e7c11 */ /* 0x000fe2000f8e18ff */
[----:B------:R-:W-:Y:S01]  /*6000*/  BSSY B1, `(.L_x_115) ;  /* 0x0000004000017945 */ /* 0x000fe20003800000 */
[----:B------:R-:W-:-:S04]  /*6010*/  SHF.L.U32 R3, R108, 0x1f, RZ ;  /* 0x0000001f6c037819 */ /* 0x000fc800000006ff */
[----:B------:R-:W1:Y:S02]  /*6020*/  SYNCS.PHASECHK.TRANS64.TRYWAIT P2, [R14+URZ+0xa0], R3 ;  /* 0x0000a0030e0075a7 */ /* 0x000e64000804017f */
[----:B-1----:R-:W-:Y:S05]  /*6030*/  @!P2 BRA `(.L_x_116) ;  /* 0x000000940048a947 */ /* 0x002fea0003800000 */
.L_x_371:
[----:B------:R-:W-:Y:S05]  /*6040*/  BSYNC B1 ;  /* 0x0000000000017941 */ /* 0x000fea0003800000 */
.L_x_115:
[----:B------:R-:W-:Y:S04]  /*6050*/  BSSY B1, `(.L_x_117) ;  /* 0x0000011000017945 */ /* 0x000fe80003800000 */
[----:B------:R-:W-:Y:S05]  /*6060*/  @P1 BRA `(.L_x_118) ;  /* 0x00000000003c1947 */ /* 0x000fea0003800000 */
[----:B------:R-:W-:-:S05]  /*6070*/  LEA R15, R109, R10, 0xc ;  /* 0x0000000a6d0f7211 */ /* 0x000fca00078e60ff */
[----:B------:R-:W-:Y:S01]  /*6080*/  VIADD R13, R15, UR50 ;  /* 0x000000320f0d7c36 */ /* 0x000fe20008000000 */
[----:B------:R-:W-:Y:S04]  /*6090*/  LDS.U16 R9, [R15+UR50+0x200] ;  /* 0x000200320f097984 */ /* 0x000fe80008000400 */
[----:B------:R-:W-:Y:S01]  /*60a0*/  IADD3 R13, R13, R12, RZ ;  /* 0x0000000c0d0d7210 */ /* 0x000fe20007ffe0ff */
[----:B------:R-:W2:Y:S04]  /*60b0*/  LDS.U16 R0, [R15+UR50+0x100] ;  /* 0x000100320f007984 */ /* 0x000ea80008000400 */
[----:B------:R-:W-:Y:S04]  /*60c0*/  LDS.U16 R8, [R15+UR50+0x208] ;  /* 0x000208320f087984 */ /* 0x000fe80008000400 */
[----:B-1----:R-:W1:Y:S04]  /*60d0*/  LDS.U16 R3, [R15+UR50+0x108] ;  /* 0x000108320f037984 */ /* 0x002e680008000400 */
[----:B------:R-:W-:Y:S04]  /*60e0*/  LDS.U16 R7, [R13+0x200] ;  /* 0x000200000d077984 */ /* 0x000fe80000000400 */
[----:B------:R-:W3:Y:S04]  /*60f0*/  LDS.U16 R4, [R13+0x100] ;  /* 0x000100000d047984 */ /* 0x000ee80000000400 */
[----:B------:R-:W-:Y:S04]  /*6100*/  LDS.U16 R6, [R13+0x208] ;  /* 0x000208000d067984 */ /* 0x000fe80000000400 */
[----:B------:R-:W4:Y:S01]  /*6110*/  LDS.U16 R5, [R13+0x108] ;  /* 0x000108000d057984 */ /* 0x000f220000000400 */
[----:B--2---:R-:W-:-:S02]  /*6120*/  PRMT R9, R0, 0x5410, R9 ;  /* 0x0000541000097816 */ /* 0x004fc40000000009 */
[----:B-1----:R-:W-:Y:S02]  /*6130*/  PRMT R8, R3, 0x5410, R8 ;  /* 0x0000541003087816 */ /* 0x002fe40000000008 */
[----:B---3--:R-:W-:Y:S02]  /*6140*/  PRMT R7, R4, 0x5410, R7 ;  /* 0x0000541004077816 */ /* 0x008fe40000000007 */
[----:B----4-:R-:W-:-:S07]  /*6150*/  PRMT R6, R5, 0x5410, R6 ;  /* 0x0000541005067816 */ /* 0x010fce0000000006 */
.L_x_118:
[----:B------:R-:W-:Y:S05]  /*6160*/  BSYNC B1 ;  /* 0x0000000000017941 */ /* 0x000fea0003800000 */
.L_x_117:
[----:B------:R-:W-:Y:S01]  /*6170*/  @!PT LDS RZ, [RZ] ;  /* 0x00000000fffff984 */ /* 0x000fe20000000800 */
[----:B------:R-:W-:Y:S01]  /*6180*/  @!PT LDS RZ, [RZ] ;  /* 0x00000000fffff984 */ /* 0x000fe20000000800 */
[----:B------:R-:W-:Y:S01]  /*6190*/  @!PT LDS RZ, [RZ] ;  /* 0x00000000fffff984 */ /* 0x000fe20000000800 */
[----:B------:R-:W-:Y:S01]  /*61a0*/  @!PT LDS RZ, [RZ] ;  /* 0x00000000fffff984 */ /* 0x000fe20000000800 */
[----:B------:R2:W-:Y:S06]  /*61b0*/  MEMBAR.ALL.CTA ;  /* 0x0000000000007992 */ /* 0x0005ec0000008000 */
[----:B--2---:R-:W2:Y:S01]  /*61c0*/  FENCE.VIEW.ASYNC.S ;  /* 0x00000000000073c6 */ /* 0x004ea20000000000 */
[----:B------:R-:W-:Y:S05]  /*61d0*/  @!P3 BRA `(.L_x_119) ;  /* 0x000000000004b947 */ /* 0x000fea0003800000 */
[----:B------:R-:W-:Y:S01]  /*61e0*/  BPT.TRAP 0x1 ;  /* 0x000000040000795c */ /* 0x000fe20000300000 */
.L_x_119:
[----:B-1----:R-:W1:Y:S01]  /*61f0*/  S2R R3, SR_CgaCtaId ;  /* 0x0000000000037919 */ /* 0x002e620000008800 */
[----:B------:R-:W-:Y:S02]  /*6200*/  IADD3 R0, R14, 0xc0, RZ ;  /* 0x000000c00e007810 */ /* 0x000fe40007ffe0ff */
[----:B------:R-:W-:-:S04]  /*6210*/  IADD3 R109, R109, 0x1, RZ ;  /* 0x000000016d6d7810 */ /* 0x000fc80007ffe0ff */
[----:B------:R-:W-:-:S04]  /*6220*/  ISETP.NE.AND P2, PT, R109, 0x4, PT ;  /* 0x000000046d00780c */ /* 0x000fc80003f45270 */
[----:B------:R-:W-:Y:S02]  /*6230*/  SEL R109, R109, RZ, P2 ;  /* 0x000000ff6d6d7207 */ /* 0x000fe40001000000 */
[----:B-1----:R-:W-:Y:S02]  /*6240*/  PRMT R0, R3, 0x654, R0 ;  /* 0x0000065403007816 */ /* 0x002fe40000000000 */
[----:B------:R-:W-:Y:S02]  /*6250*/  SEL R3, RZ, 0x1, P2 ;  /* 0x00000001ff037807 */ /* 0x000fe40001000000 */
[----:B--2---:R1:W-:Y:S02]  /*6260*/  SYNCS.ARRIVE.TRANS64.RED.A1T0 RZ, [R0+URZ], RZ ;  /* 0x000000ff00ff79a7 */ /* 0x0043e4000810043f */
[----:B------:R-:W-:-:S07]  /*6270*/  LOP3.LUT R108, R108, R3, RZ, 0x3c, !PT ;  /* 0x000000036c6c7212 */ /* 0x000fce00078e3cff */
.L_x_113:
[----:B------:R-:W-:Y:S05]  /*6280*/  BSYNC B0 ;  /* 0x0000000000007941 */ /* 0x000fea0003800000 */
.L_x_112:
[----:B-1----:R-:W-:Y:S01]  /*6290*/  F2FP.F16.E4M3.UNPACK_B R0, R9 ;  /* 0x00000009ff00723e */ /* 0x002fe200020006ff */
[C---:B------:R-:W-:Y:S01]  /*62a0*/  FMUL R13, R89.reuse, R141 ;  /* 0x0000008d590d7220 */ /* 0x040fe20000400000 */
[----:B------:R-:W-:Y:S01]  /*62b0*/  F2FP.F16.E4M3.UNPACK_B R5, R8 ;  /* 0x00000008ff05723e */ /* 0x000fe200020006ff */
[C---:B------:R-:W-:Y:S01]  /*62c0*/  FMUL R3, R89.reuse, R140 ;  /* 0x0000008c59037220 */ /* 0x040fe20000400000 */
[----:B------:R-:W-:Y:S01]  /*62d0*/  FMUL R21, R89, R137 ;  /* 0x0000008959157220 */ /* 0x000fe20000400000 */
[--C-:B------:R-:W-:Y:S01]  /*62e0*/  HADD2.F32 R4, -RZ, R0.reuse.H0_H0 ;  /* 0x20000000ff047230 */ /* 0x100fe20000004100 */
[----:B------:R-:W-:Y:S01]  /*62f0*/  F2FP.F16.E4M3.UNPACK_B R25, R8.H1 ;  /* 0x00000008ff19723e */ /* 0x000fe200030006ff */
[----:B------:R-:W-:Y:S01]  /*6300*/  HADD2.F32 R14, -RZ, R0.H1_H1 ;  /* 0x30000000ff0e7230 */ /* 0x000fe20000004100 */
[----:B------:R-:W-:Y:S01]  /*6310*/  F2FP.F16.E4M3.UNPACK_B R0, R9.H1 ;  /* 0x00000009ff00723e */ /* 0x000fe200030006ff */
[--C-:B------:R-:W-:Y:S02]  /*6320*/  HADD2.F32 R24, -RZ, R5.reuse.H0_H0 ;  /* 0x20000005ff187230 */ /* 0x100fe40000004100 */
[----:B------:R-:W-:Y:S01]  /*6330*/  FFMA R13, R90, R4, R13 ;  /* 0x000000045a0d7223 */ /* 0x000fe2000000000d */
[----:B------:R-:W-:-:S02]  /*6340*/  HADD2.F32 R26, -RZ, R5.H1_H1 ;  /* 0x30000005ff1a7230 */ /* 0x000fc40000004100 */
[C---:B------:R-:W-:Y:S01]  /*6350*/  FFMA R14, R90.reuse, R14, R3 ;  /* 0x0000000e5a0e7223 */ /* 0x040fe20000000003 */
[--C-:B------:R-:W-:Y:S02]  /*6360*/  HADD2.F32 R4, -RZ, R0.reuse.H0_H0 ;  /* 0x20000000ff047230 */ /* 0x100fe40000004100 */
[C---:B------:R-:W-:Y:S01]  /*6370*/  FMUL R3, R89.reuse, R138 ;  /* 0x0000008a59037220 */ /* 0x040fe20000400000 */
[----:B------:R-:W-:Y:S02]  /*6380*/  HADD2.F32 R0, -RZ, R0.H1_H1 ;  /* 0x30000000ff007230 */ /* 0x000fe40000004100 */
[C---:B------:R-:W-:Y:S01]  /*6390*/  FMUL R5, R89.reuse, R136 ;  /* 0x0000008859057220 */ /* 0x040fe20000400000 */
[----:B------:R-:W-:Y:S01]  /*63a0*/  FMUL R15, R89, R139 ;  /* 0x0000008b590f7220 */ /* 0x000fe20000400000 */
[C---:B------:R-:W-:Y:S01]  /*63b0*/  FFMA R21, R90.reuse, R24, R21 ;  /* 0x000000185a157223 */ /* 0x040fe20000000015 */
[----:B------:R-:W-:Y:S02]  /*63c0*/  IMAD.MOV.U32 R62, RZ, RZ, 0x3bbb989d ;  /* 0x3bbb989dff3e7424 */ /* 0x000fe400078e00ff */
[C---:B------:R-:W-:Y:S01]  /*63d0*/  FFMA R20, R90.reuse, R0, R3 ;  /* 0x000000005a147223 */ /* 0x040fe20000000003 */
[C---:B------:R-:W-:Y:S01]  /*63e0*/  FFMA R24, R90.reuse, R26, R5 ;  /* 0x0000001a5a187223 */ /* 0x040fe20000000005 */
[----:B------:R-:W-:Y:S01]  /*63f0*/  FFMA R15, R90, R4, R15 ;  /* 0x000000045a0f7223 */ /* 0x000fe2000000000f */
[--C-:B------:R-:W-:Y:S01]  /*6400*/  HADD2.F32 R0, -RZ, R25.reuse.H0_H0 ;  /* 0x20000019ff007230 */ /* 0x100fe20000004100 */
[----:B------:R-:W-:Y:S01]  /*6410*/  F2FP.F16.E4M3.UNPACK_B R4, R7 ;  /* 0x00000007ff04723e */ /* 0x000fe200020006ff */
[----:B------:R-:W-:-:S02]  /*6420*/  HADD2.F32 R26, -RZ, R25.H1_H1 ;  /* 0x30000019ff1a7230 */ /* 0x000fc40000004100 */
[C---:B------:R-:W-:Y:S01]  /*6430*/  FMUL R25, R89.reuse, R135 ;  /* 0x0000008759197220 */ /* 0x040fe20000400000 */
[----:B------:R-:W-:Y:S01]  /*6440*/  FMUL R3, R89, R134 ;  /* 0x0000008659037220 */ /* 0x000fe20000400000 */
[----:B------:R-:W-:Y:S01]  /*6450*/  MOV R64, 0x437c0000 ;  /* 0x437c000000407802 */ /* 0x000fe20000000f00 */
[--C-:B------:R-:W-:Y:S02]  /*6460*/  HADD2.F32 R28, -RZ, R4.reuse.H0_H0 ;  /* 0x20000004ff1c7230 */ /* 0x100fe40000004100 */
[----:B------:R-:W-:Y:S01]  /*6470*/  FFMA R25, R90, R0, R25 ;  /* 0x000000005a197223 */ /* 0x000fe20000000019 */
[-C--:B------:R-:W-:Y:S01]  /*6480*/  FFMA.SAT R0, -R13, R62.reuse, 0.5 ;  /* 0x3f0000000d007423 */ /* 0x080fe2000000213e */
[----:B------:R-:W-:Y:S01]  /*6490*/  FFMA.SAT R5, -R14, R62, 0.5 ;  /* 0x3f0000000e057423 */ /* 0x000fe2000000213e */
[----:B------:R-:W-:Y:S01]  /*64a0*/  FFMA R26, R90, R26, R3 ;  /* 0x0000001a5a1a7223 */ /* 0x000fe20000000003 */
[----:B------:R-:W-:Y:S02]  /*64b0*/  HADD2.F32 R30, -RZ, R4.H1_H1 ;  /* 0x30000004ff1e7230 */ /* 0x000fe40000004100 */
[C---:B------:R-:W-:Y:S01]  /*64c0*/  FMUL R27, R89.reuse, R133 ;  /* 0x00000085591b7220 */ /* 0x040fe20000400000 */
[----:B------:R-:W-:Y:S01]  /*64d0*/  FMUL R3, R89, R132 ;  /* 0x0000008459037220 */ /* 0x000fe20000400000 */
[----:B------:R-:W-:Y:S01]  /*64e0*/  F2FP.F16.E4M3.UNPACK_B R33, R7.H1 ;  /* 0x00000007ff21723e */ /* 0x000fe200030006ff */
[-C--:B------:R-:W-:Y:S01]  /*64f0*/  FFMA.RM R0, R0, R64.reuse, 12582913 ;  /* 0x4b40000100007423 */ /* 0x080fe20000004040 */
[----:B------:R-:W-:Y:S01]  /*6500*/  FFMA.RM R35, R5, R64, 12582913 ;  /* 0x4b40000105237423 */ /* 0x000fe20000004040 */
[C---:B------:R-:W-:Y:S01]  /*6510*/  FFMA R27, R90.reuse, R28, R27 ;  /* 0x0000001c5a1b7223 */ /* 0x040fe2000000001b */
[----:B------:R-:W-:Y:S01]  /*6520*/  FFMA.SAT R5, -R15, R62, 0.5 ;  /* 0x3f0000000f057423 */ /* 0x000fe2000000213e */
[----:B------:R-:W-:Y:S01]  /*6530*/  FFMA R28, R90, R30, R3 ;  /* 0x0000001e5a1c7223 */ /* 0x000fe20000000003 */
[----:B------:R-:W-:-:S02]  /*6540*/  HADD2.F32 R30, -RZ, R33.H0_H0 ;  /* 0x20000021ff1e7230 */ /* 0x000fc40000004100 */
[----:B------:R-:W-:Y:S01]  /*6550*/  FADD R4, R0, -12583039 ;  /* 0xcb40007f00047421 */ /* 0x000fe20000000000 */
[----:B------:R-:W-:Y:S01]  /*6560*/  FMUL R29, R89, R131 ;  /* 0x00000083591d7220 */ /* 0x000fe20000400000 */
[----:B------:R-:W-:Y:S01]  /*6570*/  FADD R3, R35, -12583039 ;  /* 0xcb40007f23037421 */ /* 0x000fe20000000000 */
[----:B------:R-:W-:Y:S01]  /*6580*/  FFMA.RM R37, R5, R64, 12582913 ;  /* 0x4b40000105257423 */ /* 0x000fe20000004040 */
[----:B------:R-:W-:Y:S01]  /*6590*/  FFMA R4, -R13, 1.4426950216293334961, -R4 ;  /* 0x3fb8aa3b0d047823 */ /* 0x000fe20000000904 */
[----:B------:R-:W-:Y:S01]  /*65a0*/  FFMA R29, R90, R30, R29 ;  /* 0x0000001e5a1d7223 */ /* 0x000fe2000000001d */
[C---:B------:R-:W-:Y:S01]  /*65b0*/  FFMA R3, -R14.reuse, 1.4426950216293334961, -R3 ;  /* 0x3fb8aa3b0e037823 */ /* 0x040fe20000000903 */
[----:B------:R-:W-:Y:S01]  /*65c0*/  FADD R30, R37, -12583039 ;  /* 0xcb40007f251e7421 */ /* 0x000fe20000000000 */
[----:B------:R-:W-:Y:S01]  /*65d0*/  FFMA R4, -R13, 1.925963033500011079e-08, R4 ;  /* 0x32a570600d047823 */ /* 0x000fe20000000104 */
[----:B------:R-:W-:Y:S02]  /*65e0*/  HADD2.F32 R34, -RZ, R33.H1_H1 ;  /* 0x30000021ff227230 */ /* 0x000fe40000004100 */
[----:B------:R-:W-:Y:S01]  /*65f0*/  FFMA R31, -R14, 1.925963033500011079e-08, R3 ;  /* 0x32a570600e1f7823 */ /* 0x000fe20000000103 */
[----:B------:R-:W-:Y:S01]  /*6600*/  FFMA R30, -R15, 1.4426950216293334961, -R30 ;  /* 0x3fb8aa3b0f1e7823 */ /* 0x000fe2000000091e */
[----:B------:R-:W-:Y:S01]  /*6610*/  FFMA.SAT R32, -R20, R62, 0.5 ;  /* 0x3f00000014207423 */ /* 0x000fe2000000213e */
[----:B------:R-:W-:Y:S01]  /*6620*/  FMUL R3, R89, R130 ;  /* 0x0000008259037220 */ /* 0x000fe20000400000 */
[----:B------:R1:W2:Y:S01]  /*6630*/  MUFU.EX2 R5, R4 ;  /* 0x0000000400057308 */ /* 0x0002a20000000800 */
[----:B------:R-:W-:Y:S01]  /*6640*/  F2FP.F16.E4M3.UNPACK_B R43, R6 ;  /* 0x00000006ff2b723e */ /* 0x000fe200020006ff */
[----:B------:R-:W-:Y:S01]  /*6650*/  FFMA.RM R38, R32, R64, 12582913 ;  /* 0x4b40000120267423 */ /* 0x000fe20000004040 */
[-C--:B------:R-:W-:Y:S01]  /*6660*/  FFMA.SAT R32, -R21, R62.reuse, 0.5 ;  /* 0x3f00000015207423 */ /* 0x080fe2000000213e */
[----:B------:R-:W-:Y:S01]  /*6670*/  FFMA.SAT R49, -R28, R62, 0.5 ;  /* 0x3f0000001c317423 */ /* 0x000fe2000000213e */
[----:B------:R-:W-:Y:S01]  /*6680*/  F2FP.F16.E4M3.UNPACK_B R52, R6.H1 ;  /* 0x00000006ff34723e */ /* 0x000fe200030006ff */
[----:B------:R-:W-:Y:S01]  /*6690*/  FADD R33, R38, -12583039 ;  /* 0xcb40007f26217421 */ /* 0x000fe20000000000 */
[----:B------:R-:W-:Y:S01]  /*66a0*/  FFMA.RM R40, R32, R64, 12582913 ;  /* 0x4b40000120287423 */ /* 0x000fe20000004040 */
[----:B------:R-:W-:-:S02]  /*66b0*/  HADD2.F32 R41, -RZ, R43.H0_H0 ;  /* 0x2000002bff297230 */ /* 0x000fc40000004100 */
[----:B-1----:R-:W-:Y:S01]  /*66c0*/  FFMA R4, -R15, 1.925963033500011079e-08, R30 ;  /* 0x32a570600f047823 */ /* 0x002fe2000000011e */
[----:B------:R-:W-:Y:S01]  /*66d0*/  FFMA R30, R90, R34, R3 ;  /* 0x000000225a1e7223 */ /* 0x000fe20000000003 */
[----:B------:R-:W-:Y:S01]  /*66e0*/  FFMA.SAT R3, -R24, R62, 0.5 ;  /* 0x3f00000018037423 */ /* 0x000fe2000000213e */
[----:B------:R-:W-:Y:S01]  /*66f0*/  FFMA R33, -R20, 1.4426950216293334961, -R33 ;  /* 0x3fb8aa3b14217823 */ /* 0x000fe20000000921 */
[----:B------:R-:W-:Y:S01]  /*6700*/  FADD R32, R40, -12583039 ;  /* 0xcb40007f28207421 */ /* 0x000fe20000000000 */
[----:B------:R-:W-:Y:S02]  /*6710*/  HADD2.F32 R48, -RZ, R43.H1_H1 ;  /* 0x3000002bff307230 */ /* 0x000fe40000004100 */
[----:B------:R-:W-:Y:S01]  /*6720*/  FFMA.RM R42, R3, R64, 12582913 ;  /* 0x4b400001032a7423 */ /* 0x000fe20000004040 */
[-C--:B------:R-:W-:Y:S01]  /*6730*/  FFMA.SAT R34, -R25, R62.reuse, 0.5 ;  /* 0x3f00000019227423 */ /* 0x080fe2000000213e */
[----:B------:R-:W-:Y:S01]  /*6740*/  FFMA.SAT R43, -R26, R62, 0.5 ;  /* 0x3f0000001a2b7423 */ /* 0x000fe2000000213e */
[----:B------:R-:W-:Y:S01]  /*6750*/  FFMA R33, -R20, 1.925963033500011079e-08, R33 ;  /* 0x32a5706014217823 */ /* 0x000fe20000000121 */
[----:B------:R-:W-:Y:S01]  /*6760*/  FADD R3, R42, -12583039 ;  /* 0xcb40007f2a037421 */ /* 0x000fe20000000000 */
[----:B------:R-:W-:Y:S01]  /*6770*/  FFMA R32, -R21, 1.4426950216293334961, -R32 ;  /* 0x3fb8aa3b15207823 */ /* 0x000fe20000000920 */
[----:B------:R1:W3:Y:S01]  /*6780*/  MUFU.EX2 R36, R31 ;  /* 0x0000001f00247308 */ /* 0x0002e20000000800 */
[-C--:B------:R-:W-:Y:S01]  /*6790*/  FFMA.RM R44, R34, R64.reuse, 12582913 ;  /* 0x4b400001222c7423 */ /* 0x080fe20000004040 */
[----:B------:R-:W-:Y:S01]  /*67a0*/  FFMA R3, -R24, 1.4426950216293334961, -R3 ;  /* 0x3fb8aa3b18037823 */ /* 0x000fe20000000903 */
[----:B------:R-:W-:Y:S01]  /*67b0*/  FFMA.RM R46, R43, R64, 12582913 ;  /* 0x4b4000012b2e7423 */ /* 0x000fe20000004040 */
[----:B------:R-:W-:Y:S01]  /*67c0*/  FFMA R32, -R21, 1.925963033500011079e-08, R32 ;  /* 0x32a5706015207823 */ /* 0x000fe20000000120 */
[----:B------:R-:W-:Y:S01]  /*67d0*/  FADD R34, R44, -12583039 ;  /* 0xcb40007f2c227421 */ /* 0x000fe20000000000 */
[----:B------:R-:W-:Y:S01]  /*67e0*/  FFMA.SAT R47, -R27, R62, 0.5 ;  /* 0x3f0000001b2f7423 */ /* 0x000fe2000000213e */
[----:B------:R-:W-:Y:S01]  /*67f0*/  FADD R45, R46, -12583039 ;  /* 0xcb40007f2e2d7421 */ /* 0x000fe20000000000 */
[----:B------:R4:W-:Y:S01]  /*6800*/  MUFU.EX2 R39, R33 ;  /* 0x0000002100277308 */ /* 0x0009e20000000800 */
[----:B-1----:R-:W-:Y:S01]  /*6810*/  FMUL R31, R89, R129 ;  /* 0x00000081591f7220 */ /* 0x002fe20000400000 */
[----:B------:R-:W-:Y:S01]  /*6820*/  FFMA R34, -R25, 1.4426950216293334961, -R34 ;  /* 0x3fb8aa3b19227823 */ /* 0x000fe20000000922 */
[----:B------:R-:W-:Y:S01]  /*6830*/  FFMA.RM R51, R49, R64, 12582913 ;  /* 0x4b40000131337423 */ /* 0x000fe20000004040 */
[----:B------:R-:W-:-:S02]  /*6840*/  HADD2.F32 R53, -RZ, R52.H0_H0 ;  /* 0x20000034ff357230 */ /* 0x000fc40000004100 */
[----:B------:R-:W-:Y:S01]  /*6850*/  FFMA R31, R90, R41, R31 ;  /* 0x000000295a1f7223 */ /* 0x000fe2000000001f */
[----:B------:R-:W-:Y:S01]  /*6860*/  FFMA R34, -R25, 1.925963033500011079e-08, R34 ;  /* 0x32a5706019227823 */ /* 0x000fe20000000122 */
[----:B------:R-:W-:Y:S01]  /*6870*/  FFMA.SAT R49, -R29, R62, 0.5 ;  /* 0x3f0000001d317423 */ /* 0x000fe2000000213e */
[----:B------:R1:W-:Y:S01]  /*6880*/  MUFU.EX2 R41, R32 ;  /* 0x0000002000297308 */ /* 0x0003e20000000800 */
[----:B----4-:R-:W-:Y:S01]  /*6890*/  FFMA R33, -R24, 1.925963033500011079e-08, R3 ;  /* 0x32a5706018217823 */ /* 0x010fe20000000103 */
[----:B------:R-:W-:Y:S01]  /*68a0*/  FMUL R3, R89, R128 ;  /* 0x0000008059037220 */ /* 0x000fe20000400000 */
[----:B------:R-:W-:Y:S01]  /*68b0*/  FFMA.RM R54, R49, R64, 12582913 ;  /* 0x4b40000131367423 */ /* 0x000fe20000004040 */
[-C--:B------:R-:W-:Y:S01]  /*68c0*/  FFMA.SAT R55, -R30, R62.reuse, 0.5 ;  /* 0x3f0000001e377423 */ /* 0x080fe2000000213e */
[----:B------:R-:W-:Y:S01]  /*68d0*/  FFMA.SAT R57, -R31, R62, 0.5 ;  /* 0x3f0000001f397423 */ /* 0x000fe2000000213e */
[----:B------:R-:W-:Y:S01]  /*68e0*/  SHF.L.U32 R0, R0, 0x17, RZ ;  /* 0x0000001700007819 */ /* 0x000fe200000006ff */
[----:B------:R-:W-:Y:S01]  /*68f0*/  IMAD.SHL.U32 R37, R37, 0x800000, RZ ;  /* 0x0080000025257824 */ /* 0x000fe200078e00ff */
[----:B------:R4:W-:Y:S01]  /*6900*/  MUFU.EX2 R43, R33 ;  /* 0x00000021002b7308 */ /* 0x0009e20000000800 */
[----:B-1----:R-:W-:Y:S01]  /*6910*/  FFMA R32, R90, R48, R3 ;  /* 0x000000305a207223 */ /* 0x002fe20000000003 */
[----:B------:R-:W-:Y:S01]  /*6920*/  FFMA R3, -R26, 1.4426950216293334961, -R45 ;  /* 0x3fb8aa3b1a037823 */ /* 0x000fe2000000092d */
[-C--:B------:R-:W-:Y:S01]  /*6930*/  FFMA.RM R48, R47, R64.reuse, 12582913 ;  /* 0x4b4000012f307423 */ /* 0x080fe20000004040 */
[----:B------:R-:W-:Y:S01]  /*6940*/  FFMA.RM R55, R55, R64, 12582913 ;  /* 0x4b40000137377423 */ /* 0x000fe20000004040 */
[----:B------:R-:W-:Y:S01]  /*6950*/  FFMA.SAT R59, -R32, R62, 0.5 ;  /* 0x3f000000203b7423 */ /* 0x000fe2000000213e */
[----:B------:R-:W-:Y:S01]  /*6960*/  FFMA R47, -R26, 1.925963033500011079e-08, R3 ;  /* 0x32a570601a2f7823 */ /* 0x000fe20000000103 */
[----:B------:R-:W-:Y:S01]  /*6970*/  FADD R3, R51, -12583039 ;  /* 0xcb40007f33037421 */ /* 0x000fe20000000000 */
[----:B------:R1:W-:Y:S01]  /*6980*/  MUFU.EX2 R45, R34 ;  /* 0x00000022002d7308 */ /* 0x0003e20000000800 */
[----:B----4-:R-:W-:Y:S01]  /*6990*/  FMUL R33, R89, R127 ;  /* 0x0000007f59217220 */ /* 0x010fe20000400000 */
[----:B------:R-:W-:Y:S01]  /*69a0*/  FADD R50, R48, -12583039 ;  /* 0xcb40007f30327421 */ /* 0x000fe20000000000 */
[----:B------:R-:W-:Y:S01]  /*69b0*/  FFMA.RM R58, R57, R64, 12582913 ;  /* 0x4b400001393a7423 */ /* 0x000fe20000004040 */
[----:B------:R-:W-:Y:S01]  /*69c0*/  SHF.L.U32 R35, R35, 0x17, RZ ;  /* 0x0000001723237819 */ /* 0x000fe200000006ff */
[----:B------:R-:W-:Y:S01]  /*69d0*/  FFMA R33, R90, R53, R33 ;  /* 0x000000355a217223 */ /* 0x000fe20000000021 */
[----:B------:R-:W-:Y:S01]  /*69e0*/  FFMA R53, -R28, 1.4426950216293334961, -R3 ;  /* 0x3fb8aa3b1c357823 */ /* 0x000fe20000000903 */
[----:B------:R-:W-:Y:S01]  /*69f0*/  FMUL R3, R89, R126 ;  /* 0x0000007e59037220 */ /* 0x000fe20000400000 */
[----:B------:R-:W4:Y:S01]  /*6a00*/  MUFU.EX2 R4, R4 ;  /* 0x0000000400047308 */ /* 0x000f220000000800 */
[----:B-1----:R-:W-:-:S02]  /*6a10*/  HADD2.F32 R34, -RZ, R52.H1_H1 ;  /* 0x30000034ff227230 */ /* 0x002fc40000004100 */
[----:B------:R-:W-:Y:S01]  /*6a20*/  FADD R52, R54, -12583039 ;  /* 0xcb40007f36347421 */ /* 0x000fe20000000000 */
[----:B------:R-:W-:Y:S01]  /*6a30*/  FFMA R50, -R27, 1.4426950216293334961, -R50 ;  /* 0x3fb8aa3b1b327823 */ /* 0x000fe20000000932 */
[----:B------:R-:W-:Y:S01]  /*6a40*/  FFMA.SAT R60, -R33, R62, 0.5 ;  /* 0x3f000000213c7423 */ /* 0x000fe2000000213e */
[----:B------:R-:W-:Y:S01]  /*6a50*/  FFMA.RM R59, R59, R64, 12582913 ;  /* 0x4b4000013b3b7423 */ /* 0x000fe20000004040 */
[----:B------:R-:W-:Y:S01]  /*6a60*/  FFMA R34, R90, R34, R3 ;  /* 0x000000225a227223 */ /* 0x000fe20000000003 */
[----:B------:R-:W-:Y:S01]  /*6a70*/  FFMA R56, -R29, 1.4426950216293334961, -R52 ;  /* 0x3fb8aa3b1d387823 */ /* 0x000fe20000000934 */
[----:B------:R-:W-:Y:S01]  /*6a80*/  FADD R3, R55, -12583039 ;  /* 0xcb40007f37037421 */ /* 0x000fe20000000000 */
[----:B------:R-:W-:Y:S01]  /*6a90*/  FFMA R50, -R27, 1.925963033500011079e-08, R50 ;  /* 0x32a570601b327823 */ /* 0x000fe20000000132 */
[----:B------:R-:W-:Y:S01]  /*6aa0*/  FFMA.SAT R62, -R34, R62, 0.5 ;  /* 0x3f000000223e7423 */ /* 0x000fe2000000213e */
[----:B------:R-:W-:Y:S01]  /*6ab0*/  FFMA R56, -R29, 1.925963033500011079e-08, R56 ;  /* 0x32a570601d387823 */ /* 0x000fe20000000138 */
[----:B------:R-:W-:Y:S01]  /*6ac0*/  FFMA R57, -R30, 1.4426950216293334961, -R3 ;  /* 0x3fb8aa3b1e397823 */ /* 0x000fe20000000903 */
[----:B------:R1:W-:Y:S01]  /*6ad0*/  MUFU.EX2 R49, R50 ;  /* 0x0000003200317308 */ /* 0x0003e20000000800 */
[-C--:B------:R-:W-:Y:S01]  /*6ae0*/  FFMA.RM R61, R60, R64.reuse, 12582913 ;  /* 0x4b4000013c3d7423 */ /* 0x080fe20000004040 */
[----:B------:R-:W-:Y:S01]  /*6af0*/  FFMA.RM R62, R62, R64, 12582913 ;  /* 0x4b4000013e3e7423 */ /* 0x000fe20000004040 */
[----:B------:R-:W-:Y:S01]  /*6b00*/  FFMA R57, -R30, 1.925963033500011079e-08, R57 ;  /* 0x32a570601e397823 */ /* 0x000fe20000000139 */
[----:B--2---:R-:W-:Y:S01]  /*6b10*/  FFMA R63, R0, R5, 1 ;  /* 0x3f800000003f7423 */ /* 0x004fe20000000005 */
[----:B------:R-:W-:Y:S01]  /*6b20*/  FFMA R53, -R28, 1.925963033500011079e-08, R53 ;  /* 0x32a570601c357823 */ /* 0x000fe20000000135 */
[----:B------:R-:W-:Y:S01]  /*6b30*/  FADD R0, R61, -12583039 ;  /* 0xcb40007f3d007421 */ /* 0x000fe20000000000 */
[C---:B------:R-:W-:Y:S01]  /*6b40*/  FADD R5, R59.reuse, -12583039 ;  /* 0xcb40007f3b057421 */ /* 0x040fe20000000000 */
[----:B------:R3:W2:Y:S01]  /*6b50*/  MUFU.EX2 R3, R56 ;  /* 0x0000003800037308 */ /* 0x0006a20000000800 */
[----:B-1----:R-:W-:Y:S01]  /*6b60*/  FADD R50, R58, -12583039 ;  /* 0xcb40007f3a327421 */ /* 0x002fe20000000000 */
[----:B------:R-:W-:Y:S01]  /*6b70*/  SHF.L.U32 R54, R54, 0x17, RZ ;  /* 0x0000001736367819 */ /* 0x000fe200000006ff */
[----:B------:R-:W-:Y:S01]  /*6b80*/  IMAD.SHL.U32 R59, R59, 0x800000, RZ ;  /* 0x008000003b3b7824 */ /* 0x000fe200078e00ff */
[----:B------:R-:W-:Y:S01]  /*6b90*/  SHF.L.U32 R55, R55, 0x17, RZ ;  /* 0x0000001737377819 */ /* 0x000fe200000006ff */
[----:B------:R-:W-:Y:S01]  /*6ba0*/  FFMA R60, -R31, 1.4426950216293334961, -R50 ;  /* 0x3fb8aa3b1f3c7823 */ /* 0x000fe20000000932 */
[----:B------:R-:W-:Y:S01]  /*6bb0*/  SHF.L.U32 R58, R58, 0x17, RZ ;  /* 0x000000173a3a7819 */ /* 0x000fe200000006ff */
[----:B------:R-:W-:Y:S01]  /*6bc0*/  IMAD.SHL.U32 R44, R44, 0x800000, RZ ;  /* 0x008000002c2c7824 */ /* 0x000fe200078e00ff */
[----:B------:R4:W1:Y:S01]  /*6bd0*/  MUFU.EX2 R50, R57 ;  /* 0x0000003900327308 */ /* 0x0008620000000800 */
[----:B---3--:R-:W-:Y:S01]  /*6be0*/  FFMA R56, R35, R36, 1 ;  /* 0x3f80000023387423 */ /* 0x008fe20000000024 */
[----:B------:R-:W-:Y:S01]  /*6bf0*/  FADD R35, R62, -12583039 ;  /* 0xcb40007f3e237421 */ /* 0x000fe20000000000 */
[----:B------:R-:W-:-:S02]  /*6c00*/  VIADD R36, R63, 0x1800000 ;  /* 0x018000003f247836 */ /* 0x000fc40000000000 */
[----:B------:R-:W-:Y:S01]  /*6c10*/  FFMA R60, -R31, 1.925963033500011079e-08, R60 ;  /* 0x32a570601f3c7823 */ /* 0x000fe2000000013c */
[----:B------:R-:W-:Y:S01]  /*6c20*/  SHF.L.U32 R38, R38, 0x17, RZ ;  /* 0x0000001726267819 */ /* 0x000fe200000006ff */
[----:B------:R-:W-:Y:S01]  /*6c30*/  FFMA R35, -R34, 1.4426950216293334961, -R35 ;  /* 0x3fb8aa3b22237823 */ /* 0x000fe20000000923 */
[----:B------:R-:W-:Y:S01]  /*6c40*/  SHF.L.U32 R40, R40, 0x17, RZ ;  /* 0x0000001728287819 */ /* 0x000fe200000006ff */
[----:B------:R3:W5:Y:S01]  /*6c50*/  MUFU.EX2 R52, R53 ;  /* 0x0000003500347308 */ /* 0x0007620000000800 */
[----:B----4-:R-:W-:Y:S01]  /*6c60*/  FFMA R57, R37, R4, 1 ;  /* 0x3f80000025397423 */ /* 0x010fe20000000004 */
[C---:B------:R-:W-:Y:S01]  /*6c70*/  FFMA R4, -R33.reuse, 1.4426950216293334961, -R0 ;  /* 0x3fb8aa3b21047823 */ /* 0x040fe20000000900 */
[----:B------:R-:W-:Y:S01]  /*6c80*/  FFMA R35, -R34, 1.925963033500011079e-08, R35 ;  /* 0x32a5706022237823 */ /* 0x000fe20000000123 */
[----:B------:R-:W-:Y:S01]  /*6c90*/  LOP3.LUT R36, R36, 0x7f800000, RZ, 0xc0, !PT ;  /* 0x7f80000024247812 */ /* 0x000fe200078ec0ff */
[----:B--2---:R-:W-:Y:S01]  /*6ca0*/  FFMA R69, R54, R3, 1 ;  /* 0x3f80000036457423 */ /* 0x004fe20000000003 */
[----:B------:R-:W-:Y:S01]  /*6cb0*/  FFMA R4, -R33, 1.925963033500011079e-08, R4 ;  /* 0x32a5706021047823 */ /* 0x000fe20000000104 */
[----:B------:R-:W-:Y:S01]  /*6cc0*/  SHF.L.U32 R42, R42, 0x17, RZ ;  /* 0x000000172a2a7819 */ /* 0x000fe200000006ff */
[----:B------:R-:W2:Y:S01]  /*6cd0*/  MUFU.EX2 R47, R47 ;  /* 0x0000002f002f7308 */ /* 0x000ea20000000800 */
[----:B---3--:R-:W-:Y:S01]  /*6ce0*/  FFMA R53, -R32, 1.4426950216293334961, -R5 ;  /* 0x3fb8aa3b20357823 */ /* 0x008fe20000000905 */
[----:B------:R-:W-:Y:S01]  /*6cf0*/  ISETP.GT.U32.AND P2, PT, R36, 0x1ffffff, PT ;  /* 0x01ffffff2400780c */ /* 0x000fe20003f44070 */
[----:B-1----:R-:W-:Y:S01]  /*6d00*/  FFMA R54, R55, R50, 1 ;  /* 0x3f80000037367423 */ /* 0x002fe20000000032 */
[----:B------:R-:W-:Y:S01]  /*6d10*/  SHF.L.U32 R46, R46, 0x17, RZ ;  /* 0x000000172e2e7819 */ /* 0x000fe200000006ff */
[----:B------:R-:W-:Y:S01]  /*6d20*/  FFMA R53, -R32, 1.925963033500011079e-08, R53 ;  /* 0x32a5706020357823 */ /* 0x000fe20000000135 */
[----:B------:R-:W-:Y:S01]  /*6d30*/  SHF.L.U32 R48, R48, 0x17, RZ ;  /* 0x0000001730307819 */ /* 0x000fe200000006ff */
[----:B------:R-:W-:Y:S01]  /*6d40*/  BSSY B1, `(.L_x_120) ;  /* 0x000001d000017945 */ /* 0x000fe20003800000 */
[----:B------:R1:W3:Y:S01]  /*6d50*/  MUFU.EX2 R5, R60 ;  /* 0x0000003c00057308 */ /* 0x0002e20000000800 */
[----:B------:R-:W-:Y:S01]  /*6d60*/  SHF.L.U32 R51, R51, 0x17, RZ ;  /* 0x0000001733337819 */ /* 0x000fe200000006ff */
[----:B------:R-:W-:Y:S01]  /*6d70*/  FFMA R64, R38, R39, 1 ;  /* 0x3f80000026407423 */ /* 0x000fe20000000027 */
[----:B------:R-:W-:Y:S01]  /*6d80*/  SHF.L.U32 R61, R61, 0x17, RZ ;  /* 0x000000173d3d7819 */ /* 0x000fe200000006ff */
[----:B------:R-:W-:Y:S01]  /*6d90*/  FFMA R65, R40, R41, 1 ;  /* 0x3f80000028417423 */ /* 0x000fe20000000029 */
[----:B------:R-:W-:Y:S01]  /*6da0*/  SHF.L.U32 R62, R62, 0x17, RZ ;  /* 0x000000173e3e7819 */ /* 0x000fe200000006ff */
[----:B------:R-:W-:Y:S01]  /*6db0*/  FFMA R67, R44, R45, 1 ;  /* 0x3f8000002c437423 */ /* 0x000fe2000000002d */
[----:B-----5:R-:W-:Y:S01]  /*6dc0*/  FFMA R52, R51, R52, 1 ;  /* 0x3f80000033347423 */ /* 0x020fe20000000034 */
[----:B------:R4:W5:Y:S01]  /*6dd0*/  MUFU.EX2 R0, R53 ;  /* 0x0000003500007308 */ /* 0x0009620000000800 */
[----:B-1----:R-:W-:Y:S01]  /*6de0*/  FFMA R60, R42, R43, 1 ;  /* 0x3f8000002a3c7423 */ /* 0x002fe2000000002b */
[----:B--2---:R-:W-:-:S06]  /*6df0*/  FFMA R66, R46, R47, 1 ;  /* 0x3f8000002e427423 */ /* 0x004fcc000000002f */
[----:B------:R-:W1:Y:S01]  /*6e00*/  MUFU.EX2 R4, R4 ;  /* 0x0000000400047308 */ /* 0x000e620000000800 */
[----:B---3--:R-:W-:Y:S01]  /*6e10*/  FFMA R55, R58, R5, 1 ;  /* 0x3f8000003a377423 */ /* 0x008fe20000000005 */
[----:B----4-:R-:W-:-:S06]  /*6e20*/  FFMA R53, R48, R49, 1 ;  /* 0x3f80000030357423 */ /* 0x010fcc0000000031 */
[----:B------:R-:W2:Y:S01]  /*6e30*/  MUFU.EX2 R35, R35 ;  /* 0x0000002300237308 */ /* 0x000ea20000000800 */
[----:B-----5:R-:W-:Y:S01]  /*6e40*/  FFMA R58, R59, R0, 1 ;  /* 0x3f8000003b3a7423 */ /* 0x020fe20000000000 */
[----:B-1----:R-:W-:Y:S01]  /*6e50*/  FFMA R61, R61, R4, 1 ;  /* 0x3f8000003d3d7423 */ /* 0x002fe20000000004 */
[----:B--2---:R-:W-:Y:S01]  /*6e60*/  FFMA R59, R62, R35, 1 ;  /* 0x3f8000003e3b7423 */ /* 0x004fe20000000023 */
[----:B------:R-:W-:Y:S06]  /*6e70*/  @P2 BRA `(.L_x_121) ;  /* 0x0000000000142947 */ /* 0x000fec0003800000 */
[----:B------:R-:W-:Y:S02]  /*6e80*/  MOV R0, R63 ;  /* 0x0000003f00007202 */ /* 0x000fe40000000f00 */
[----:B------:R-:W-:-:S07]  /*6e90*/  MOV R4, 0x6eb0 ;  /* 0x00006eb000047802 */ /* 0x000fce0000000f00 */
[----:B------:R-:W-:Y:S05]  /*6ea0*/  CALL.REL.NOINC `($__internal_0_$__cuda_sm20_rcp_rn_f32_slowpath) ;  /* 0x0000008c00a47944 */ /* 0x000fea0003c00000 */
[----:B------:R-:W-:Y:S01]  /*6eb0*/  IMAD.MOV.U32 R40, RZ, RZ, R0 ;  /* 0x000000ffff287224 */ /* 0x000fe200078e0000 */
[----:B------:R-:W-:Y:S06]  /*6ec0*/  BRA `(.L_x_122) ;  /* 0x0000000000107947 */ /* 0x000fec0003800000 */
.L_x_121:
[----:B------:R-:W1:Y:S02]  /*6ed0*/  MUFU.RCP R40, R63 ;  /* 0x0000003f00287308 */ /* 0x000e640000001000 */
[----:B-1----:R-:W-:-:S04]  /*6ee0*/  FFMA R0, R63, R40, -1 ;  /* 0xbf8000003f007423 */ /* 0x002fc80000000028 */
[----:B------:R-:W-:-:S04]  /*6ef0*/  FADD.FTZ R3, -R0, -RZ ;  /* 0x800000ff00037221 */ /* 0x000fc80000010100 */
[----:B------:R-:W-:-:S07]  /*6f00*/  FFMA R40, R40, R3, R40 ;  /* 0x0000000328287223 */ /* 0x000fce0000000028 */
.L_x_122:
[----:B------:R-:W-:Y:S05]  /*6f10*/  BSYNC B1 ;  /* 0x0000000000017941 */ /* 0x000fea0003800000 */
.L_x_120:
        /* <DEDUP_REMOVED lines=10> */
.L_x_124:
[----:B------:R-:W1:Y:S02]  /*6fc0*/  MUFU.RCP R43, R56 ;  /* 0x00000038002b7308 */ /* 0x000e640000001000 */
[----:B-1----:R-:W-:-:S04]  /*6fd0*/  FFMA R0, R56, R43, -1 ;  /* 0xbf80000038007423 */ /* 0x002fc8000000002b */
[----:B------:R-:W-:-:S04]  /*6fe0*/  FADD.FTZ R0, -R0, -RZ ;  /* 0x800000ff00007221 */ /* 0x000fc80000010100 */
[----:B------:R-:W-:-:S07]  /*6ff0*/  FFMA R43, R43, R0, R43 ;  /* 0x000000002b2b7223 */ /* 0x000fce000000002b */
.L_x_125:
[----:B------:R-:W-:Y:S05]  /*7000*/  BSYNC B1 ;  /* 0x0000000000017941 */ /* 0x000fea0003800000 */
.L_x_123:
        /* <DEDUP_REMOVED lines=10> */
.L_x_127:
[----:B------:R-:W1:Y:S02]  /*70b0*/  MUFU.RCP R42, R57 ;  /* 0x00000039002a7308 */ /* 0x000e640000001000 */
[----:B-1----:R-:W-:-:S04]  /*70c0*/  FFMA R0, R57, R42, -1 ;  /* 0xbf80000039007423 */ /* 0x002fc8000000002a */
[----:B------:R-:W-:-:S04]  /*70d0*/  FADD.FTZ R3, -R0, -RZ ;  /* 0x800000ff00037221 */ /* 0x000fc80000010100 */
[----:B------:R-:W-:-:S07]  /*70e0*/  FFMA R42, R42, R3, R42 ;  /* 0x000000032a2a7223 */ /* 0x000fce000000002a */
.L_x_128:
[----:B------:R-:W-:Y:S05]  /*70f0*/  BSYNC B1 ;  /* 0x0000000000017941 */ /* 0x000fea0003800000 */
.L_x_126:
        /* <DEDUP_REMOVED lines=10> */
.L_x_130:
[----:B------:R-:W1:Y:S02]  /*71a0*/  MUFU.RCP R45, R64 ;  /* 0x00000040002d7308 */ /* 0x000e640000001000 */
[----:B-1----:R-:W-:-:S04]  /*71b0*/  FFMA R0, R64, R45, -1 ;  /* 0xbf80000040007423 */ /* 0x002fc8000000002d */
[----:B------:R-:W-:-:S04]  /*71c0*/  FADD.FTZ R0, -R0, -RZ ;  /* 0x800000ff00007221 */ /* 0x000fc80000010100 */
[----:B------:R-:W-:-:S07]  /*71d0*/  FFMA R45, R45, R0, R45 ;  /* 0x000000002d2d7223 */ /* 0x000fce000000002d */
.L_x_131:
[----:B------:R-:W-:Y:S05]  /*71e0*/  BSYNC B1 ;  /* 0x0000000000017941 */ /* 0x000fea0003800000 */
.L_x_129:
        /* <DEDUP_REMOVED lines=10> */
.L_x_133:
[----:B------:R-:W1:Y:S02]  /*7290*/  MUFU.RCP R44, R65 ;  /* 0x00000041002c7308 */ /* 0x000e640000001000 */
[----:B-1----:R-:W-:-:S04]  /*72a0*/  FFMA R0, R65, R44, -1 ;  /* 0xbf80000041007423 */ /* 0x002fc8000000002c */
[----:B------:R-:W-:-:S04]  /*72b0*/  FADD.FTZ R3, -R0, -RZ ;  /* 0x800000ff00037221 */ /* 0x000fc80000010100 */
[----:B------:R-:W-:-:S07]  /*72c0*/  FFMA R44, R44, R3, R44 ;  /* 0x000000032c2c7223 */ /* 0x000fce000000002c */
.L_x_134:
[----:B------:R-:W-:Y:S05]  /*72d0*/  BSYNC B1 ;  /* 0x0000000000017941 */ /* 0x000fea0003800000 */
.L_x_132:
        /* <DEDUP_REMOVED lines=10> */
.L_x_136:
[----:B------:R-:W1:Y:S02]  /*7380*/  MUFU.RCP R47, R60 ;  /* 0x0000003c002f7308 */ /* 0x000e640000001000 */
[----:B-1----:R-:W-:-:S04]  /*7390*/  FFMA R0, R60, R47, -1 ;  /* 0xbf8000003c007423 */ /* 0x002fc8000000002f */
[----:B------:R-:W-:-:S04]  /*73a0*/  FADD.FTZ R0, -R0, -RZ ;  /* 0x800000ff00007221 */ /* 0x000fc80000010100 */
[----:B------:R-:W-:-:S07]  /*73b0*/  FFMA R47, R47, R0, R47 ;  /* 0x000000002f2f7223 */ /* 0x000fce000000002f */
.L_x_137:
[----:B------:R-:W-:Y:S05]  /*73c0*/  BSYNC B1 ;  /* 0x0000000000017941 */ /* 0x000fea0003800000 */
.L_x_135:
        /* <DEDUP_REMOVED lines=10> */
.L_x_139:
[----:B------:R-:W1:Y:S02]  /*7470*/  MUFU.RCP R46, R67 ;  /* 0x00000043002e7308 */ /* 0x000e640000001000 */
[----:B-1----:R-:W-:-:S04]  /*7480*/  FFMA R0, R67, R46, -1 ;  /* 0xbf80000043007423 */ /* 0x002fc8000000002e */
[----:B------:R-:W-:-:S04]  /*7490*/  FADD.FTZ R3, -R0, -RZ ;  /* 0x800000ff00037221 */ /* 0x000fc80000010100 */
[----:B------:R-:W-:-:S07]  /*74a0*/  FFMA R46, R46, R3, R46 ;  /* 0x000000032e2e7223 */ /* 0x000fce000000002e */
.L_x_140:
[----:B------:R-:W-:Y:S05]  /*74b0*/  BSYNC B1 ;  /* 0x0000000000017941 */ /* 0x000fea0003800000 */
.L_x_138:
        /* <DEDUP_REMOVED lines=10> */
.L_x_142:
[----:B------:R-:W1:Y:S02]  /*7560*/  MUFU.RCP R49, R66 ;  /* 0x0000004200317308 */ /* 0x000e640000001000 */
[----:B-1----:R-:W-:-:S04]  /*7570*/  FFMA R0, R66, R49, -1 ;  /* 0xbf80000042007423 */ /* 0x002fc80000000031 */
[----:B------:R-:W-:-:S04]  /*7580*/  FADD.FTZ R0, -R0, -RZ ;  /* 0x800000ff00007221 */ /* 0x000fc80000010100 */
[----:B------:R-:W-:-:S07]  /*7590*/  FFMA R49, R49, R0, R49 ;  /* 0x0000000031317223 */ /* 0x000fce0000000031 */
.L_x_143:
[----:B------:R-:W-:Y:S05]  /*75a0*/  BSYNC B1 ;  /* 0x0000000000017941 */ /* 0x000fea0003800000 */
.L_x_141:
        /* <DEDUP_REMOVED lines=10> */
.L_x_145:
[----:B------:R-:W1:Y:S02]  /*7650*/  MUFU.RCP R48, R53 ;  /* 0x0000003500307308 */ /* 0x000e640000001000 */
[----:B-1----:R-:W-:-:S04]  /*7660*/  FFMA R0, R53, R48, -1 ;  /* 0xbf80000035007423 */ /* 0x002fc80000000030 */
[----:B------:R-:W-:-:S04]  /*7670*/  FADD.FTZ R3, -R0, -RZ ;  /* 0x800000ff00037221 */ /* 0x000fc80000010100 */
[----:B------:R-:W-:-:S07]  /*7680*/  FFMA R48, R48, R3, R48 ;  /* 0x0000000330307223 */ /* 0x000fce0000000030 */
.L_x_146:
[----:B------:R-:W-:Y:S05]  /*7690*/  BSYNC B1 ;  /* 0x0000000000017941 */ /* 0x000fea0003800000 */
.L_x_144:
        /* <DEDUP_REMOVED lines=10> */
.L_x_148:
[----:B------:R-:W1:Y:S02]  /*7740*/  MUFU.RCP R51, R52 ;  /* 0x0000003400337308 */ /* 0x000e640000001000 */
[----:B-1----:R-:W-:-:S04]  /*7750*/  FFMA R0, R52, R51, -1 ;  /* 0xbf80000034007423 */ /* 0x002fc80000000033 */
[----:B------:R-:W-:-:S04]  /*7760*/  FADD.FTZ R0, -R0, -RZ ;  /* 0x800000ff00007221 */ /* 0x000fc80000010100 */
[----:B------:R-:W-:-:S07]  /*7770*/  FFMA R51, R51, R0, R51 ;  /* 0x0000000033337223 */ /* 0x000fce0000000033 */
.L_x_149:
[----:B------:R-:W-:Y:S05]  /*7780*/  BSYNC B1 ;  /* 0x0000000000017941 */ /* 0x000fea0003800000 */
.L_x_147:
        /* <DEDUP_REMOVED lines=10> */
.L_x_151:
[----:B------:R-:W1:Y:S02]  /*7830*/  MUFU.RCP R50, R69 ;  /* 0x0000004500327308 */ /* 0x000e640000001000 */
[----:B-1----:R-:W-:-:S04]  /*7840*/  FFMA R0, R69, R50, -1 ;  /* 0xbf80000045007423 */ /* 0x002fc80000000032 */
[----:B------:R-:W-:-:S04]  /*7850*/  FADD.FTZ R3, -R0, -RZ ;  /* 0x800000ff00037221 */ /* 0x000fc80000010100 */
[----:B------:R-:W-:-:S07]  /*7860*/  FFMA R50, R50, R3, R50 ;  /* 0x0000000332327223 */ /* 0x000fce0000000032 */
.L_x_152:
[----:B------:R-:W-:Y:S05]  /*7870*/  BSYNC B1 ;  /* 0x0000000000017941 */ /* 0x000fea0003800000 */
.L_x_150:
        /* <DEDUP_REMOVED lines=10> */
.L_x_154:
[----:B------:R-:W1:Y:S02]  /*7920*/  MUFU.RCP R53, R54 ;  /* 0x0000003600357308 */ /* 0x000e640000001000 */
[----:B-1----:R-:W-:-:S04]  /*7930*/  FFMA R0, R54, R53, -1 ;  /* 0xbf80000036007423 */ /* 0x002fc80000000035 */
[----:B------:R-:W-:-:S04]  /*7940*/  FADD.FTZ R0, -R0, -RZ ;  /* 0x800000ff00007221 */ /* 0x000fc80000010100 */
[----:B------:R-:W-:-:S07]  /*7950*/  FFMA R53, R53, R0, R53 ;  /* 0x0000000035357223 */ /* 0x000fce0000000035 */
.L_x_155:
[----:B------:R-:W-:Y:S05]  /*7960*/  BSYNC B1 ;  /* 0x0000000000017941 */ /* 0x000fea0003800000 */
.L_x_153:
        /* <DEDUP_REMOVED lines=10> */
.L_x_157:
[----:B------:R-:W1:Y:S02]  /*7a10*/  MUFU.RCP R52, R55 ;  /* 0x0000003700347308 */ /* 0x000e640000001000 */
[----:B-1----:R-:W-:-:S04]  /*7a20*/  FFMA R0, R55, R52, -1 ;  /* 0xbf80000037007423 */ /* 0x002fc80000000034 */
[----:B------:R-:W-:-:S04]  /*7a30*/  FADD.FTZ R3, -R0, -RZ ;  /* 0x800000ff00037221 */ /* 0x000fc80000010100 */
[----:B------:R-:W-:-:S07]  /*7a40*/  FFMA R52, R52, R3, R52 ;  /* 0x0000000334347223 */ /* 0x000fce0000000034 */
.L_x_158:
[----:B------:R-:W-:Y:S05]  /*7a50*/  BSYNC B1 ;  /* 0x0000000000017941 */ /* 0x000fea0003800000 */
.L_x_156:
        /* <DEDUP_REMOVED lines=10> */
.L_x_160:
[----:B------:R-:W1:Y:S02]  /*7b00*/  MUFU.RCP R55, R58 ;  /* 0x0000003a00377308 */ /* 0x000e640000001000 */
[----:B-1----:R-:W-:-:S04]  /*7b10*/  FFMA R0, R58, R55, -1 ;  /* 0xbf8000003a007423 */ /* 0x002fc80000000037 */
[----:B------:R-:W-:-:S04]  /*7b20*/  FADD.FTZ R0, -R0, -RZ ;  /* 0x800000ff00007221 */ /* 0x000fc80000010100 */
[----:B------:R-:W-:-:S07]  /*7b30*/  FFMA R55, R55, R0, R55 ;  /* 0x0000000037377223 */ /* 0x000fce0000000037 */
.L_x_161:
[----:B------:R-:W-:Y:S05]  /*7b40*/  BSYNC B1 ;  /* 0x0000000000017941 */ /* 0x000fea0003800000 */
.L_x_159:
        /* <DEDUP_REMOVED lines=10> */
.L_x_163:
[----:B------:R-:W1:Y:S02]  /*7bf0*/  MUFU.RCP R54, R61 ;  /* 0x0000003d00367308 */ /* 0x000e640000001000 */
[----:B-1----:R-:W-:-:S04]  /*7c00*/  FFMA R0, R61, R54, -1 ;  /* 0xbf8000003d007423 */ /* 0x002fc80000000036 */
[----:B------:R-:W-:-:S04]  /*7c10*/  FADD.FTZ R3, -R0, -RZ ;  /* 0x800000ff00037221 */ /* 0x000fc80000010100 */
[----:B------:R-:W-:-:S07]  /*7c20*/  FFMA R54, R54, R3, R54 ;  /* 0x0000000336367223 */ /* 0x000fce0000000036 */
.L_x_164:
[----:B------:R-:W-:Y:S05]  /*7c30*/  BSYNC B1 ;  /* 0x0000000000017941 */ /* 0x000fea0003800000 */
.L_x_162:
        /* <DEDUP_REMOVED lines=9> */
.L_x_166:
[----:B------:R-:W1:Y:S02]  /*7cd0*/  MUFU.RCP R0, R59 ;  /* 0x0000003b00007308 */ /* 0x000e640000001000 */
[----:B-1----:R-:W-:-:S04]  /*7ce0*/  FFMA R3, R59, R0, -1 ;  /* 0xbf8000003b037423 */ /* 0x002fc80000000000 */
[----:B------:R-:W-:-:S04]  /*7cf0*/  FADD.FTZ R3, -R3, -RZ ;  /* 0x800000ff03037221 */ /* 0x000fc80000010100 */
[----:B------:R-:W-:-:S07]  /*7d00*/  FFMA R0, R0, R3, R0 ;  /* 0x0000000300007223 */ /* 0x000fce0000000000 */
.L_x_167:
[----:B------:R-:W-:Y:S05]  /*7d10*/  BSYNC B1 ;  /* 0x0000000000017941 */ /* 0x000fea0003800000 */
.L_x_165:
        /* <DEDUP_REMOVED lines=16> */
[----:B------:R-:W-:-:S02]  /*7e20*/  F2FP.SATFINITE.E4M3.F32.PACK_AB_MERGE_C R43, R43, R40, RZ ;  /* 0x000000282b2b723e */ /* 0x000fc400048070ff */
[----:B------:R-:W-:Y:S02]  /*7e30*/  F2FP.SATFINITE.E4M3.F32.PACK_AB_MERGE_C R45, R45, R42, RZ ;  /* 0x0000002a2d2d723e */ /* 0x000fe400048070ff */
[----:B------:R-:W-:Y:S02]  /*7e40*/  F2FP.SATFINITE.E4M3.F32.PACK_AB_MERGE_C R47, R47, R44, RZ ;  /* 0x0000002c2f2f723e */ /* 0x000fe400048070ff */
[----:B------:R-:W-:Y:S02]  /*7e50*/  F2FP.SATFINITE.E4M3.F32.PACK_AB_MERGE_C R49, R49, R46, RZ ;  /* 0x0000002e3131723e */ /* 0x000fe400048070ff */
[----:B------:R-:W-:Y:S02]  /*7e60*/  F2FP.SATFINITE.E4M3.F32.PACK_AB_MERGE_C R48, R51, R48, RZ ;  /* 0x000000303330723e */ /* 0x000fe400048070ff */
[----:B------:R-:W-:Y:S02]  /*7e70*/  F2FP.SATFINITE.E4M3.F32.PACK_AB_MERGE_C R50, R53, R50, RZ ;  /* 0x000000323532723e */ /* 0x000fe400048070ff */
[----:B------:R-:W-:-:S02]  /*7e80*/  F2FP.SATFINITE.E4M3.F32.PACK_AB_MERGE_C R52, R55, R52, RZ ;  /* 0x000000343734723e */ /* 0x000fc400048070ff */
[----:B------:R-:W-:Y:S01]  /*7e90*/  F2FP.SATFINITE.E4M3.F32.PACK_AB_MERGE_C R54, R3, R54, RZ ;  /* 0x000000360336723e */ /* 0x000fe200048070ff */
[----:B------:R-:W-:Y:S06]  /*7ea0*/  @P5 BRA `(.L_x_168) ;  /* 0x0000000000045947 */ /* 0x000fec0003800000 */
[----:B------:R-:W-:-:S04]  /*7eb0*/  DEPBAR.LE SB0, 0x1 ;  /* 0x000080400000791a */ /* 0x000fc80000000000 */
.L_x_168:
[----:B------:R-:W-:Y:S05]  /*7ec0*/  WARPSYNC.ALL ;  /* 0x0000000000007948 */ /* 0x000fea0003800000 */
[----:B------:R-:W-:Y:S06]  /*7ed0*/  BAR.SYNC.DEFER_BLOCKING 0x1, 0x100 ;  /* 0x0044000000007b1d */ /* 0x000fec0000010000 */
[----:B------:R-:W-:Y:S01]  /*7ee0*/  BSSY B0, `(.L_x_169) ;  /* 0x0000019000007945 */ /* 0x000fe20003800000 */
        /* <DEDUP_REMOVED lines=18> */
[----:B------:R-:W-:Y:S02]  /*8010*/  UIADD3 UR4, UR50, 0x5100, URZ ;  /* 0x0000510032047890 */ /* 0x000fe4000fffe03f */
[----:B------:R-:W-:Y:S01]  /*8020*/  UIADD3.X UR9, URZ, UR43, URZ, UP0, !UPT ;  /* 0x0000002b3f097290 */ /* 0x000fe200087fe43f */
[----:B------:R-:W-:Y:S01]  /*8030*/  UMOV UR5, UR45 ;  /* 0x0000002d00057c82 */ /* 0x000fe20008000000 */
[----:B------:R-:W-:-:S07]  /*8040*/  UMOV UR7, UR47 ;  /* 0x0000002f00077c82 */ /* 0x000fce0008000000 */
[----:B------:R1:W-:Y:S02]  /*8050*/  UTMASTG.3D [UR4], [UR8] ;  /* 0x00000004080073b5 */ /* 0x0003e40008010000 */
[----:B-1----:R0:W-:Y:S02]  /*8060*/  UTMACMDFLUSH ;  /* 0x00000000000079b7 */ /* 0x0021e40000000000 */
.L_x_170:
[----:B------:R-:W-:Y:S05]  /*8070*/  BSYNC B0 ;  /* 0x0000000000007941 */ /* 0x000fea0003800000 */
.L_x_169:
[----:B------:R-:W-:Y:S04]  /*8080*/  BSSY B0, `(.L_x_171) ;  /* 0x000002e000007945 */ /* 0x000fe80003800000 */
[----:B------:R-:W-:Y:S05]  /*8090*/  @P0 BRA `(.L_x_172) ;  /* 0x0000000000b00947 */ /* 0x000fea0003800000 */
[----:B------:R-:W-:-:S13]  /*80a0*/  ISETP.NE.AND P3, PT, R101, 0x3, PT ;  /* 0x000000036500780c */ /* 0x000fda0003f65270 */
[----:B------:R-:W-:Y:S05]  /*80b0*/  @!P3 BRA `(.L_x_173) ;  /* 0x000000000004b947 */ /* 0x000fea0003800000 */
[----:B------:R-:W-:Y:S01]  /*80c0*/  BPT.TRAP 0x1 ;  /* 0x000000040000795c */ /* 0x000fe20000300000 */
.L_x_173:
[----:B------:R-:W-:Y:S01]  /*80d0*/  LEA R13, R109, UR50, 0x3 ;  /* 0x000000326d0d7c11 */ /* 0x000fe2000f8e18ff */
[----:B------:R-:W-:Y:S01]  /*80e0*/  BSSY B1, `(.L_x_174) ;  /* 0x0000004000017945 */ /* 0x000fe20003800000 */
[----:B------:R-:W-:-:S04]  /*80f0*/  SHF.L.U32 R0, R108, 0x1f, RZ ;  /* 0x0000001f6c007819 */ /* 0x000fc800000006ff */
[----:B------:R-:W1:Y:S02]  /*8100*/  SYNCS.PHASECHK.TRANS64.TRYWAIT P2, [R13+URZ+0xa0], R0 ;  /* 0x0000a0000d0075a7 */ /* 0x000e64000804017f */
[----:B-1----:R-:W-:Y:S05]  /*8110*/  @!P2 BRA `(.L_x_175) ;  /* 0x000000740024a947 */ /* 0x002fea0003800000 */
.L_x_372:
[----:B------:R-:W-:Y:S05]  /*8120*/  BSYNC B1 ;  /* 0x0000000000017941 */ /* 0x000fea0003800000 */
.L_x_174:
[----:B------:R-:W-:Y:S04]  /*8130*/  BSSY B1, `(.L_x_176) ;  /* 0x0000011000017945 */ /* 0x000fe80003800000 */
[----:B------:R-:W-:Y:S05]  /*8140*/  @P1 BRA `(.L_x_177) ;  /* 0x00000000003c1947 */ /* 0x000fea0003800000 */
[----:B------:R-:W-:-:S04]  /*8150*/  LEA R14, R109, R10, 0xc ;  /* 0x0000000a6d0e7211 */ /* 0x000fc800078e60ff */
[----:B------:R-:W-:Y:S01]  /*8160*/  IADD3 R3, R14, UR50, RZ ;  /* 0x000000320e037c10 */ /* 0x000fe2000fffe0ff */
[----:B------:R-:W-:Y:S03]  /*8170*/  LDS.U16 R9, [R14+UR50+0x200] ;  /* 0x000200320e097984 */ /* 0x000fe60008000400 */
[----:B------:R-:W-:Y:S01]  /*8180*/  IADD3 R15, R3, R12, RZ ;  /* 0x0000000c030f7210 */ /* 0x000fe20007ffe0ff */
[----:B-1----:R-:W1:Y:S04]  /*8190*/  LDS.U16 R0, [R14+UR50+0x100] ;  /* 0x000100320e007984 */ /* 0x002e680008000400 */
[----:B------:R-:W-:Y:S04]  /*81a0*/  LDS.U16 R8, [R14+UR50+0x208] ;  /* 0x000208320e087984 */ /* 0x000fe80008000400 */
[----:B------:R-:W2:Y:S04]  /*81b0*/  LDS.U16 R3, [R14+UR50+0x108] ;  /* 0x000108320e037984 */ /* 0x000ea80008000400 */
[----:B------:R-:W-:Y:S04]  /*81c0*/  LDS.U16 R7, [R15+0x200] ;  /* 0x000200000f077984 */ /* 0x000fe80000000400 */
[----:B------:R-:W3:Y:S04]  /*81d0*/  LDS.U16 R4, [R15+0x100] ;  /* 0x000100000f047984 */ /* 0x000ee80000000400 */
[----:B------:R-:W-:Y:S04]  /*81e0*/  LDS.U16 R6, [R15+0x208] ;  /* 0x000208000f067984 */ /* 0x000fe80000000400 */
[----:B------:R-:W4:Y:S01]  /*81f0*/  LDS.U16 R5, [R15+0x108] ;  /* 0x000108000f057984 */ /* 0x000f220000000400 */
[----:B-1----:R-:W-:-:S02]  /*8200*/  PRMT R9, R0, 0x5410, R9 ;  /* 0x0000541000097816 */ /* 0x002fc40000000009 */
[----:B--2---:R-:W-:Y:S02]  /*8210*/  PRMT R8, R3, 0x5410, R8 ;  /* 0x0000541003087816 */ /* 0x004fe40000000008 */
[----:B---3--:R-:W-:Y:S02]  /*8220*/  PRMT R7, R4, 0x5410, R7 ;  /* 0x0000541004077816 */ /* 0x008fe40000000007 */
[----:B----4-:R-:W-:-:S07]  /*8230*/  PRMT R6, R5, 0x5410, R6 ;  /* 0x0000541005067816 */ /* 0x010fce0000000006 */
.L_x_177:
[----:B------:R-:W-:Y:S05]  /*8240*/  BSYNC B1 ;  /* 0x0000000000017941 */ /* 0x000fea0003800000 */
.L_x_176:
        /* <DEDUP_REMOVED lines=8> */
.L_x_178:
[----:B------:R-:W3:Y:S01]  /*82d0*/  S2R R3, SR_CgaCtaId ;  /* 0x0000000000037919 */ /* 0x000ee20000008800 */
[----:B-1----:R-:W-:Y:S01]  /*82e0*/  VIADD R0, R13, 0xc0 ;  /* 0x000000c00d007836 */ /* 0x002fe20000000000 */
[----:B------:R-:W-:-:S04]  /*82f0*/  IADD3 R109, R109, 0x1, RZ ;  /* 0x000000016d6d7810 */ /* 0x000fc80007ffe0ff */
[----:B------:R-:W-:-:S04]  /*8300*/  ISETP.NE.AND P2, PT, R109, 0x4, PT ;  /* 0x000000046d00780c */ /* 0x000fc80003f45270 */
[----:B------:R-:W-:Y:S02]  /*8310*/  SEL R109, R109, RZ, P2 ;  /* 0x000000ff6d6d7207 */ /* 0x000fe40001000000 */
[----:B---3--:R-:W-:Y:S02]  /*8320*/  PRMT R0, R3, 0x654, R0 ;  /* 0x0000065403007816 */ /* 0x008fe40000000000 */
[----:B------:R-:W-:Y:S02]  /*8330*/  SEL R3, RZ, 0x1, P2 ;  /* 0x00000001ff037807 */ /* 0x000fe40001000000 */
[----:B--2---:R1:W-:Y:S02]  /*8340*/  SYNCS.ARRIVE.TRANS64.RED.A1T0 RZ, [R0+URZ], RZ ;  /* 0x000000ff00ff79a7 */ /* 0x0043e4000810043f */
[----:B------:R-:W-:-:S07]  /*8350*/  LOP3.LUT R108, R108, R3, RZ, 0x3c, !PT ;  /* 0x000000036c6c7212 */ /* 0x000fce00078e3cff */
.L_x_172:
[----:B------:R-:W-:Y:S05]  /*8360*/  BSYNC B0 ;  /* 0x0000000000007941 */ /* 0x000fea0003800000 */
.L_x_171:
        /* <DEDUP_REMOVED lines=19> */
[----:B------:R-:W-:Y:S01]  /*84a0*/  MOV R62, 0x3bbb989d ;  /* 0x3bbb989d003e7802 */ /* 0x000fe20000000f00 */
        /* <DEDUP_REMOVED lines=94> */
[-C--:B------:R-:W-:Y:S01]  /*8a90*/  FFMA.RM R58, R57, R64.reuse, 12582913 ;  /* 0x4b400001393a7423 */ /* 0x080fe20000004040 */
[----:B------:R-:W-:Y:S01]  /*8aa0*/  FFMA.RM R59, R59, R64, 12582913 ;  /* 0x4b4000013b3b7423 */ /* 0x000fe20000004040 */
        /* <DEDUP_REMOVED lines=8> */
[----:B------:R-:W-:Y:S01]  /*8b30*/  SHF.L.U32 R37, R37, 0x17, RZ ;  /* 0x0000001725257819 */ /* 0x000fe200000006ff */
        /* <DEDUP_REMOVED lines=14> */
[----:B------:R-:W-:Y:S01]  /*8c20*/  FADD R5, R59, -12583039 ;  /* 0xcb40007f3b057421 */ /* 0x000fe20000000000 */
        /* <DEDUP_REMOVED lines=11> */
[----:B------:R-:W-:Y:S01]  /*8ce0*/  FFMA R60, -R31, 1.925963033500011079e-08, R60 ;  /* 0x32a570601f3c7823 */ /* 0x000fe2000000013c */
[----:B------:R-:W-:Y:S01]  /*8cf0*/  IADD3 R36, R63, 0x1800000, RZ ;  /* 0x018000003f247810 */ /* 0x000fe20007ffe0ff */
[----:B------:R-:W-:-:S02]  /*8d00*/  IMAD.SHL.U32 R48, R48, 0x800000, RZ ;  /* 0x0080000030307824 */ /* 0x000fc400078e00ff */
        /* <DEDUP_REMOVED lines=13> */
[----:B------:R-:W-:Y:S01]  /*8de0*/  IMAD.SHL.U32 R62, R62, 0x800000, RZ ;  /* 0x008000003e3e7824 */ /* 0x000fe200078e00ff */
[----:B------:R-:W-:Y:S01]  /*8df0*/  SHF.L.U32 R44, R44, 0x17, RZ ;  /* 0x000000172c2c7819 */ /* 0x000fe200000006ff */
[----:B------:R-:W-:Y:S01]  /*8e00*/  FFMA R53, -R32, 1.925963033500011079e-08, R53 ;  /* 0x32a5706020357823 */ /* 0x000fe20000000135 */
[----:B------:R-:W-:Y:S01]  /*8e10*/  SHF.L.U32 R46, R46, 0x17, RZ ;  /* 0x000000172e2e7819 */ /* 0x000fe200000006ff */
[----:B-1----:R-:W-:Y:S01]  /*8e20*/  FFMA R54, R55, R50, 1 ;  /* 0x3f80000037367423 */ /* 0x002fe20000000032 */
[----:B------:R1:W3:Y:S01]  /*8e30*/  MUFU.EX2 R5, R60 ;  /* 0x0000003c00057308 */ /* 0x0002e20000000800 */
[----:B------:R-:W-:Y:S01]  /*8e40*/  SHF.L.U32 R51, R51, 0x17, RZ ;  /* 0x0000001733337819 */ /* 0x000fe200000006ff */
[----:B------:R-:W-:Y:S01]  /*8e50*/  BSSY B1, `(.L_x_179) ;  /* 0x000001a000017945 */ /* 0x000fe20003800000 */
[----:B------:R-:W-:Y:S01]  /*8e60*/  SHF.L.U32 R61, R61, 0x17, RZ ;  /* 0x000000173d3d7819 */ /* 0x000fe200000006ff */
[----:B------:R-:W-:Y:S01]  /*8e70*/  FFMA R64, R38, R39, 1 ;  /* 0x3f80000026407423 */ /* 0x000fe20000000027 */
[----:B------:R-:W-:Y:S01]  /*8e80*/  FFMA R65, R40, R41, 1 ;  /* 0x3f80000028417423 */ /* 0x000fe20000000029 */
        /* <DEDUP_REMOVED lines=16> */
[----:B------:R-:W-:Y:S01]  /*8f90*/  MOV R40, R0 ;  /* 0x0000000000287202 */ /* 0x000fe20000000f00 */
[----:B------:R-:W-:Y:S06]  /*8fa0*/  BRA `(.L_x_181) ;  /* 0x0000000000107947 */ /* 0x000fec0003800000 */
.L_x_180:
[----:B------:R-:W1:Y:S02]  /*8fb0*/  MUFU.RCP R40, R63 ;  /* 0x0000003f00287308 */ /* 0x000e640000001000 */
[----:B-1----:R-:W-:-:S04]  /*8fc0*/  FFMA R0, R63, R40, -1 ;  /* 0xbf8000003f007423 */ /* 0x002fc80000000028 */
[----:B------:R-:W-:-:S04]  /*8fd0*/  FADD.FTZ R3, -R0, -RZ ;  /* 0x800000ff00037221 */ /* 0x000fc80000010100 */
[----:B------:R-:W-:-:S07]  /*8fe0*/  FFMA R40, R40, R3, R40 ;  /* 0x0000000328287223 */ /* 0x000fce0000000028 */
.L_x_181:
[----:B------:R-:W-:Y:S05]  /*8ff0*/  BSYNC B1 ;  /* 0x0000000000017941 */ /* 0x000fea0003800000 */
.L_x_179:
        /* <DEDUP_REMOVED lines=10> */
.L_x_183:
[----:B------:R-:W1:Y:S02]  /*90a0*/  MUFU.RCP R43, R56 ;  /* 0x00000038002b7308 */ /* 0x000e640000001000 */
[----:B-1----:R-:W-:-:S04]  /*90b0*/  FFMA R0, R56, R43, -1 ;  /* 0xbf80000038007423 */ /* 0x002fc8000000002b */
[----:B------:R-:W-:-:S04]  /*90c0*/  FADD.FTZ R0, -R0, -RZ ;  /* 0x800000ff00007221 */ /* 0x000fc80000010100 */
[----:B------:R-:W-:-:S07]  /*90d0*/  FFMA R43, R43, R0, R43 ;  /* 0x000000002b2b7223 */ /* 0x000fce000000002b */
.L_x_184:
[----:B------:R-:W-:Y:S05]  /*90e0*/  BSYNC B1 ;  /* 0x0000000000017941 */ /* 0x000fea0003800000 */
.L_x_182:
        /* <DEDUP_REMOVED lines=10> */
.L_x_186:
[----:B------:R-:W1:Y:S02]  /*9190*/  MUFU.RCP R42, R57 ;  /* 0x00000039002a7308 */ /* 0x000e640000001000 */
[----:B-1----:R-:W-:-:S04]  /*91a0*/  FFMA R0, R57, R42, -1 ;  /* 0xbf80000039007423 */ /* 0x002fc8000000002a */
[----:B------:R-:W-:-:S04]  /*91b0*/  FADD.FTZ R3, -R0, -RZ ;  /* 0x800000ff00037221 */ /* 0x000fc80000010100 */
[----:B------:R-:W-:-:S07]  /*91c0*/  FFMA R42, R42, R3, R42 ;  /* 0x000000032a2a7223 */ /* 0x000fce000000002a */
.L_x_187:
[----:B------:R-:W-:Y:S05]  /*91d0*/  BSYNC B1 ;  /* 0x0000000000017941 */ /* 0x000fea0003800000 */
.L_x_185:
        /* <DEDUP_REMOVED lines=10> */
.L_x_189:
[----:B------:R-:W1:Y:S02]  /*9280*/  MUFU.RCP R45, R64 ;  /* 0x00000040002d7308 */ /* 0x000e640000001000 */
[----:B-1----:R-:W-:-:S04]  /*9290*/  FFMA R0, R64, R45, -1 ;  /* 0xbf80000040007423 */ /* 0x002fc8000000002d */
[----:B------:R-:W-:-:S04]  /*92a0*/  FADD.FTZ R0, -R0, -RZ ;  /* 0x800000ff00007221 */ /* 0x000fc80000010100 */
[----:B------:R-:W-:-:S07]  /*92b0*/  FFMA R45, R45, R0, R45 ;  /* 0x000000002d2d7223 */ /* 0x000fce000000002d */
.L_x_190:
[----:B------:R-:W-:Y:S05]  /*92c0*/  BSYNC B1 ;  /* 0x0000000000017941 */ /* 0x000fea0003800000 */
.L_x_188:
        /* <DEDUP_REMOVED lines=10> */
.L_x_192:
[----:B------:R-:W1:Y:S02]  /*9370*/  MUFU.RCP R44, R65 ;  /* 0x00000041002c7308 */ /* 0x000e640000001000 */
[----:B-1----:R-:W-:-:S04]  /*9380*/  FFMA R0, R65, R44, -1 ;  /* 0xbf80000041007423 */ /* 0x002fc8000000002c */
[----:B------:R-:W-:-:S04]  /*9390*/  FADD.FTZ R3, -R0, -RZ ;  /* 0x800000ff00037221 */ /* 0x000fc80000010100 */
[----:B------:R-:W-:-:S07]  /*93a0*/  FFMA R44, R44, R3, R44 ;  /* 0x000000032c2c7223 */ /* 0x000fce000000002c */
.L_x_193:
[----:B------:R-:W-:Y:S05]  /*93b0*/  BSYNC B1 ;  /* 0x0000000000017941 */ /* 0x000fea0003800000 */
.L_x_191:
        /* <DEDUP_REMOVED lines=10> */
.L_x_195:
[----:B------:R-:W1:Y:S02]  /*9460*/  MUFU.RCP R47, R60 ;  /* 0x0000003c002f7308 */ /* 0x000e640000001000 */
[----:B-1----:R-:W-:-:S04]  /*9470*/  FFMA R0, R60, R47, -1 ;  /* 0xbf8000003c007423 */ /* 0x002fc8000000002f */
[----:B------:R-:W-:-:S04]  /*9480*/  FADD.FTZ R0, -R0, -RZ ;  /* 0x800000ff00007221 */ /* 0x000fc80000010100 */
[----:B------:R-:W-:-:S07]  /*9490*/  FFMA R47, R47, R0, R47 ;  /* 0x000000002f2f7223 */ /* 0x000fce000000002f */
.L_x_196:
[----:B------:R-:W-:Y:S05]  /*94a0*/  BSYNC B1 ;  /* 0x0000000000017941 */ /* 0x000fea0003800000 */
.L_x_194:
        /* <DEDUP_REMOVED lines=10> */
.L_x_198:
[----:B------:R-:W1:Y:S02]  /*9550*/  MUFU.RCP R46, R67 ;  /* 0x00000043002e7308 */ /* 0x000e640000001000 */
[----:B-1----:R-:W-:-:S04]  /*9560*/  FFMA R0, R67, R46, -1 ;  /* 0xbf80000043007423 */ /* 0x002fc8000000002e */
[----:B------:R-:W-:-:S04]  /*9570*/  FADD.FTZ R3, -R0, -RZ ;  /* 0x800000ff00037221 */ /* 0x000fc80000010100 */
[----:B------:R-:W-:-:S07]  /*9580*/  FFMA R46, R46, R3, R46 ;  /* 0x000000032e2e7223 */ /* 0x000fce000000002e */
.L_x_199:
[----:B------:R-:W-:Y:S05]  /*9590*/  BSYNC B1 ;  /* 0x0000000000017941 */ /* 0x000fea0003800000 */
.L_x_197:
        /* <DEDUP_REMOVED lines=10> */
.L_x_201:
[----:B------:R-:W1:Y:S02]  /*9640*/  MUFU.RCP R49, R66 ;  /* 0x0000004200317308 */ /* 0x000e640000001000 */
[----:B-1----:R-:W-:-:S04]  /*9650*/  FFMA R0, R66, R49, -1 ;  /* 0xbf80000042007423 */ /* 0x002fc80000000031 */
[----:B------:R-:W-:-:S04]  /*9660*/  FADD.FTZ R0, -R0, -RZ ;  /* 0x800000ff00007221 */ /* 0x000fc80000010100 */
[----:B------:R-:W-:-:S07]  /*9670*/  FFMA R49, R49, R0, R49 ;  /* 0x0000000031317223 */ /* 0x000fce0000000031 */
.L_x_202:
[----:B------:R-:W-:Y:S05]  /*9680*/  BSYNC B1 ;  /* 0x0000000000017941 */ /* 0x000fea0003800000 */
.L_x_200:
        /* <DEDUP_REMOVED lines=10> */
.L_x_204:
[----:B------:R-:W1:Y:S02]  /*9730*/  MUFU.RCP R48, R53 ;  /* 0x0000003500307308 */ /* 0x000e640000001000 */
[----:B-1----:R-:W-:-:S04]  /*9740*/  FFMA R0, R53, R48, -1 ;  /* 0xbf80000035007423 */ /* 0x002fc80000000030 */
[----:B------:R-:W-:-:S04]  /*9750*/  FADD.FTZ R3, -R0, -RZ ;  /* 0x800000ff00037221 */ /* 0x000fc80000010100 */
[----:B------:R-:W-:-:S07]  /*9760*/  FFMA R48, R48, R3, R48 ;  /* 0x0000000330307223 */ /* 0x000fce0000000030 */
.L_x_205:
[----:B------:R-:W-:Y:S05]  /*9770*/  BSYNC B1 ;  /* 0x0000000000017941 */ /* 0x000fea0003800000 */
.L_x_203:
        /* <DEDUP_REMOVED lines=10> */
.L_x_207:
[----:B------:R-:W1:Y:S02]  /*9820*/  MUFU.RCP R51, R52 ;  /* 0x0000003400337308 */ /* 0x000e640000001000 */
[----:B-1----:R-:W-:-:S04]  /*9830*/  FFMA R0, R52, R51, -1 ;  /* 0xbf80000034007423 */ /* 0x002fc80000000033 */
[----:B------:R-:W-:-:S04]  /*9840*/  FADD.FTZ R0, -R0, -RZ ;  /* 0x800000ff00007221 */ /* 0x000fc80000010100 */
[----:B------:R-:W-:-:S07]  /*9850*/  FFMA R51, R51, R0, R51 ;  /* 0x0000000033337223 */ /* 0x000fce0000000033 */
.L_x_208:
[----:B------:R-:W-:Y:S05]  /*9860*/  BSYNC B1 ;  /* 0x0000000000017941 */ /* 0x000fea0003800000 */
.L_x_206:
        /* <DEDUP_REMOVED lines=10> */
.L_x_210:
[----:B------:R-:W1:Y:S02]  /*9910*/  MUFU.RCP R50, R69 ;  /* 0x0000004500327308 */ /* 0x000e640000001000 */
[----:B-1----:R-:W-:-:S04]  /*9920*/  FFMA R0, R69, R50, -1 ;  /* 0xbf80000045007423 */ /* 0x002fc80000000032 */
[----:B------:R-:W-:-:S04]  /*9930*/  FADD.FTZ R3, -R0, -RZ ;  /* 0x800000ff00037221 */ /* 0x000fc80000010100 */
[----:B------:R-:W-:-:S07]  /*9940*/  FFMA R50, R50, R3, R50 ;  /* 0x0000000332327223 */ /* 0x000fce0000000032 */
.L_x_211:
[----:B------:R-:W-:Y:S05]  /*9950*/  BSYNC B1 ;  /* 0x0000000000017941 */ /* 0x000fea0003800000 */
.L_x_209:
        /* <DEDUP_REMOVED lines=10> */
.L_x_213:
[----:B------:R-:W1:Y:S02]  /*9a00*/  MUFU.RCP R53, R54 ;  /* 0x0000003600357308 */ /* 0x000e640000001000 */
[----:B-1----:R-:W-:-:S04]  /*9a10*/  FFMA R0, R54, R53, -1 ;  /* 0xbf80000036007423 */ /* 0x002fc80000000035 */
[----:B------:R-:W-:-:S04]  /*9a20*/  FADD.FTZ R0, -R0, -RZ ;  /* 0x800000ff00007221 */ /* 0x000fc80000010100 */
[----:B------:R-:W-:-:S07]  /*9a30*/  FFMA R53, R53, R0, R53 ;  /* 0x0000000035357223 */ /* 0x000fce0000000035 */
.L_x_214:
[----:B------:R-:W-:Y:S05]  /*9a40*/  BSYNC B1 ;  /* 0x0000000000017941 */ /* 0x000fea0003800000 */
.L_x_212:
        /* <DEDUP_REMOVED lines=10> */
.L_x_216:
[----:B------:R-:W1:Y:S02]  /*9af0*/  MUFU.RCP R52, R55 ;  /* 0x0000003700347308 */ /* 0x000e640000001000 */
[----:B-1----:R-:W-:-:S04]  /*9b00*/  FFMA R0, R55, R52, -1 ;  /* 0xbf80000037007423 */ /* 0x002fc80000000034 */
[----:B------:R-:W-:-:S04]  /*9b10*/  FADD.FTZ R3, -R0, -RZ ;  /* 0x800000ff00037221 */ /* 0x000fc80000010100 */
[----:B------:R-:W-:-:S07]  /*9b20*/  FFMA R52, R52, R3, R52 ;  /* 0x0000000334347223 */ /* 0x000fce0000000034 */
.L_x_217:
[----:B------:R-:W-:Y:S05]  /*9b30*/  BSYNC B1 ;  /* 0x0000000000017941 */ /* 0x000fea0003800000 */
.L_x_215:
        /* <DEDUP_REMOVED lines=10> */
.L_x_219:
[----:B------:R-:W1:Y:S02]  /*9be0*/  MUFU.RCP R55, R58 ;  /* 0x0000003a00377308 */ /* 0x000e640000001000 */
[----:B-1----:R-:W-:-:S04]  /*9bf0*/  FFMA R0, R58, R55, -1 ;  /* 0xbf8000003a007423 */ /* 0x002fc80000000037 */
[----:B------:R-:W-:-:S04]  /*9c00*/  FADD.FTZ R0, -R0, -RZ ;  /* 0x800000ff00007221 */ /* 0x000fc80000010100 */
[----:B------:R-:W-:-:S07]  /*9c10*/  FFMA R55, R55, R0, R55 ;  /* 0x0000000037377223 */ /* 0x000fce0000000037 */
.L_x_220:
[----:B------:R-:W-:Y:S05]  /*9c20*/  BSYNC B1 ;  /* 0x0000000000017941 */ /* 0x000fea0003800000 */
.L_x_218:
        /* <DEDUP_REMOVED lines=10> */
.L_x_222:
[----:B------:R-:W1:Y:S02]  /*9cd0*/  MUFU.RCP R54, R61 ;  /* 0x0000003d00367308 */ /* 0x000e640000001000 */
[----:B-1----:R-:W-:-:S04]  /*9ce0*/  FFMA R0, R61, R54, -1 ;  /* 0xbf8000003d007423 */ /* 0x002fc80000000036 */
[----:B------:R-:W-:-:S04]  /*9cf0*/  FADD.FTZ R3, -R0, -RZ ;  /* 0x800000ff00037221 */ /* 0x000fc80000010100 */
[----:B------:R-:W-:-:S07]  /*9d00*/  FFMA R54, R54, R3, R54 ;  /* 0x0000000336367223 */ /* 0x000fce0000000036 */
.L_x_223:
[----:B------:R-:W-:Y:S05]  /*9d10*/  BSYNC B1 ;  /* 0x0000000000017941 */ /* 0x000fea0003800000 */
.L_x_221:
        /* <DEDUP_REMOVED lines=8> */
[----:B------:R-:W-:Y:S05]  /*9da0*/  BRA `(.L_x_226) ;  /* 0x0000000000107947 */ /* 0x000fea0003800000 */
.L_x_225:
[----:B------:R-:W1:Y:S02]  /*9db0*/  MUFU.RCP R0, R59 ;  /* 0x0000003b00007308 */ /* 0x000e640000001000 */
[----:B-1----:R-:W-:-:S04]  /*9dc0*/  FFMA R3, R59, R0, -1 ;  /* 0xbf8000003b037423 */ /* 0x002fc80000000000 */
[----:B------:R-:W-:-:S04]  /*9dd0*/  FADD.FTZ R3, -R3, -RZ ;  /* 0x800000ff03037221 */ /* 0x000fc80000010100 */
[----:B------:R-:W-:-:S07]  /*9de0*/  FFMA R0, R0, R3, R0 ;  /* 0x0000000300007223 */ /* 0x000fce0000000000 */
.L_x_226:
[----:B------:R-:W-:Y:S05]  /*9df0*/  BSYNC B1 ;  /* 0x0000000000017941 */ /* 0x000fea0003800000 */
.L_x_224:
        /* <DEDUP_REMOVED lines=26> */
.L_x_227:
        /* <DEDUP_REMOVED lines=27> */
.L_x_229:
[----:B------:R-:W-:Y:S05]  /*a150*/  BSYNC B0 ;  /* 0x0000000000007941 */ /* 0x000fea0003800000 */
.L_x_228:
[----:B------:R-:W-:Y:S04]  /*a160*/  BSSY B0, `(.L_x_230) ;  /* 0x000002f000007945 */ /* 0x000fe80003800000 */
[----:B------:R-:W-:Y:S05]  /*a170*/  @P0 BRA `(.L_x_231) ;  /* 0x0000000000b40947 */ /* 0x000fea0003800000 */
[----:B------:R-:W-:-:S13]  /*a180*/  ISETP.NE.AND P2, PT, R101, 0x3, PT ;  /* 0x000000036500780c */ /* 0x000fda0003f45270 */
[----:B------:R-:W-:Y:S05]  /*a190*/  @!P2 BRA `(.L_x_232) ;  /* 0x000000000004a947 */ /* 0x000fea0003800000 */
[----:B------:R-:W-:Y:S01]  /*a1a0*/  BPT.TRAP 0x1 ;  /* 0x000000040000795c */ /* 0x000fe20000300000 */
.L_x_232:
[----:B------:R-:W-:Y:S01]  /*a1b0*/  SHF.L.U32 R0, R108, 0x1f, RZ ;  /* 0x0000001f6c007819 */ /* 0x000fe200000006ff */
[----:B------:R-:W-:Y:S01]  /*a1c0*/  BSSY B1, `(.L_x_233) ;  /* 0x0000004000017945 */ /* 0x000fe20003800000 */
[----:B------:R-:W-:-:S04]  /*a1d0*/  LEA R3, R109, UR50, 0x3 ;  /* 0x000000326d037c11 */ /* 0x000fc8000f8e18ff */
[----:B------:R-:W1:Y:S02]  /*a1e0*/  SYNCS.PHASECHK.TRANS64.TRYWAIT P0, [R3+URZ+0xa0], R0 ;  /* 0x0000a000030075a7 */ /* 0x000e64000800017f */
[----:B-1----:R-:W-:Y:S05]  /*a1f0*/  @!P0 BRA `(.L_x_234) ;  /* 0x0000005400008947 */ /* 0x002fea0003800000 */
.L_x_373:
[----:B------:R-:W-:Y:S05]  /*a200*/  BSYNC B1 ;  /* 0x0000000000017941 */ /* 0x000fea0003800000 */
.L_x_233:
[----:B------:R-:W-:Y:S04]  /*a210*/  BSSY B1, `(.L_x_235) ;  /* 0x0000011000017945 */ /* 0x000fe80003800000 */
[----:B------:R-:W-:Y:S05]  /*a220*/  @P1 BRA `(.L_x_236) ;  /* 0x00000000003c1947 */ /* 0x000fea0003800000 */
[----:B-1----:R-:W-:-:S05]  /*a230*/  LEA R0, R109, R10, 0xc ;  /* 0x0000000a6d007211 */ /* 0x002fca00078e60ff */
[----:B------:R-:W-:Y:S01]  /*a240*/  VIADD R3, R0, UR50 ;  /* 0x0000003200037c36 */ /* 0x000fe20008000000 */
[----:B------:R-:W-:Y:S04]  /*a250*/  LDS.U16 R9, [R0+UR50+0x200] ;  /* 0x0002003200097984 */ /* 0x000fe80008000400 */
[----:B------:R-:W-:Y:S01]  /*a260*/  IADD3 R13, R12, R3, RZ ;  /* 0x000000030c0d7210 */ /* 0x000fe20007ffe0ff */
[----:B------:R-:W1:Y:S04]  /*a270*/  LDS.U16 R4, [R0+UR50+0x100] ;  /* 0x0001003200047984 */ /* 0x000e680008000400 */
[----:B------:R-:W-:Y:S04]  /*a280*/  LDS.U16 R7, [R13+0x200] ;  /* 0x000200000d077984 */ /* 0x000fe80000000400 */
[----:B------:R-:W2:Y:S04]  /*a290*/  LDS.U16 R6, [R13+0x100] ;  /* 0x000100000d067984 */ /* 0x000ea80000000400 */
[----:B------:R-:W-:Y:S04]  /*a2a0*/  LDS.U16 R8, [R0+UR50+0x208] ;  /* 0x0002083200087984 */ /* 0x000fe80008000400 */
[----:B------:R-:W3:Y:S04]  /*a2b0*/  LDS.U16 R3, [R0+UR50+0x108] ;  /* 0x0001083200037984 */ /* 0x000ee80008000400 */
[----:B------:R-:W-:Y:S04]  /*a2c0*/  LDS.U16 R5, [R13+0x208] ;  /* 0x000208000d057984 */ /* 0x000fe80000000400 */
[----:B------:R-:W4:Y:S01]  /*a2d0*/  LDS.U16 R12, [R13+0x108] ;  /* 0x000108000d0c7984 */ /* 0x000f220000000400 */
[----:B-1----:R-:W-:-:S02]  /*a2e0*/  PRMT R9, R4, 0x5410, R9 ;  /* 0x0000541004097816 */ /* 0x002fc40000000009 */
[----:B--2---:R-:W-:Y:S02]  /*a2f0*/  PRMT R7, R6, 0x5410, R7 ;  /* 0x0000541006077816 */ /* 0x004fe40000000007 */
[----:B---3--:R-:W-:Y:S02]  /*a300*/  PRMT R8, R3, 0x5410, R8 ;  /* 0x0000541003087816 */ /* 0x008fe40000000008 */
[----:B----4-:R-:W-:-:S07]  /*a310*/  PRMT R6, R12, 0x5410, R5 ;  /* 0x000054100c067816 */ /* 0x010fce0000000005 */
.L_x_236:
[----:B------:R-:W-:Y:S05]  /*a320*/  BSYNC B1 ;  /* 0x0000000000017941 */ /* 0x000fea0003800000 */
.L_x_235:
        /* <DEDUP_REMOVED lines=8> */
.L_x_237:
[----:B-1----:R-:W1:Y:S01]  /*a3b0*/  S2R R3, SR_CgaCtaId ;  /* 0x0000000000037919 */ /* 0x002e620000008800 */
[C---:B------:R-:W-:Y:S02]  /*a3c0*/  LEA R0, R109.reuse, UR50, 0x3 ;  /* 0x000000326d007c11 */ /* 0x040fe4000f8e18ff */
[----:B------:R-:W-:Y:S02]  /*a3d0*/  IADD3 R109, R109, 0x1, RZ ;  /* 0x000000016d6d7810 */ /* 0x000fe40007ffe0ff */
[----:B------:R-:W-:Y:S02]  /*a3e0*/  IADD3 R0, R0, 0xc0, RZ ;  /* 0x000000c000007810 */ /* 0x000fe40007ffe0ff */
[----:B------:R-:W-:-:S04]  /*a3f0*/  ISETP.NE.AND P0, PT, R109, 0x4, PT ;  /* 0x000000046d00780c */ /* 0x000fc80003f05270 */
[----:B------:R-:W-:Y:S02]  /*a400*/  SEL R109, R109, RZ, P0 ;  /* 0x000000ff6d6d7207 */ /* 0x000fe40000000000 */
[----:B-1----:R-:W-:Y:S02]  /*a410*/  PRMT R0, R3, 0x654, R0 ;  /* 0x0000065403007816 */ /* 0x002fe40000000000 */
[----:B------:R-:W-:Y:S02]  /*a420*/  SEL R3, RZ, 0x1, P0 ;  /* 0x00000001ff037807 */ /* 0x000fe40000000000 */
[----:B--2---:R1:W-:Y:S02]  /*a430*/  SYNCS.ARRIVE.TRANS64.RED.A1T0 RZ, [R0+URZ], RZ ;  /* 0x000000ff00ff79a7 */ /* 0x0043e4000810043f */
[----:B------:R-:W-:-:S07]  /*a440*/  LOP3.LUT R108, R108, R3, RZ, 0x3c, !PT ;  /* 0x000000036c6c7212 */ /* 0x000fce00078e3cff */
.L_x_231:
[----:B------:R-:W-:Y:S05]  /*a450*/  BSYNC B0 ;  /* 0x0000000000007941 */ /* 0x000fea0003800000 */
.L_x_230:
[----:B-1----:R-:W-:Y:S01]  /*a460*/  F2FP.F16.E4M3.UNPACK_B R0, R9 ;  /* 0x00000009ff00723e */ /* 0x002fe200020006ff */
[C---:B------:R-:W-:Y:S01]  /*a470*/  FMUL R107, R89.reuse, R107 ;  /* 0x0000006b596b7220 */ /* 0x040fe20000400000 */
[C---:B------:R-:W-:Y:S01]  /*a480*/  FMUL R12, R89.reuse, R106 ;  /* 0x0000006a590c7220 */ /* 0x040fe20000400000 */
[----:B------:R-:W-:Y:S01]  /*a490*/  F2FP.F16.E4M3.UNPACK_B R4, R8 ;  /* 0x00000008ff04723e */ /* 0x000fe200020006ff */
[C---:B------:R-:W-:Y:S01]  /*a4a0*/  FMUL R103, R89.reuse, R103 ;  /* 0x0000006759677220 */ /* 0x040fe20000400000 */
[--C-:B------:R-:W-:Y:S02]  /*a4b0*/  HADD2.F32 R3, -RZ, R0.reuse.H0_H0 ;  /* 0x20000000ff037230 */ /* 0x100fe40000004100 */
[----:B------:R-:W-:Y:S01]  /*a4c0*/  FMUL R14, R89, R105 ;  /* 0x00000069590e7220 */ /* 0x000fe20000400000 */
[----:B------:R-:W-:Y:S01]  /*a4d0*/  HADD2.F32 R5, -RZ, R0.H1_H1 ;  /* 0x30000000ff057230 */ /* 0x000fe20000004100 */
[----:B------:R-:W-:Y:S01]  /*a4e0*/  F2FP.F16.E4M3.UNPACK_B R0, R9.H1 ;  /* 0x00000009ff00723e */ /* 0x000fe200030006ff */
[----:B------:R-:W-:-:S02]  /*a4f0*/  IMAD.MOV.U32 R55, RZ, RZ, 0x3bbb989d ;  /* 0x3bbb989dff377424 */ /* 0x000fc400078e00ff */
[C---:B------:R-:W-:Y:S01]  /*a500*/  FFMA R9, R90.reuse, R3, R107 ;  /* 0x000000035a097223 */ /* 0x040fe2000000006b */
[----:B------:R-:W-:Y:S02]  /*a510*/  HADD2.F32 R15, -RZ, R4.H1_H1 ;  /* 0x30000004ff0f7230 */ /* 0x000fe40000004100 */
[C---:B------:R-:W-:Y:S01]  /*a520*/  FFMA R12, R90.reuse, R5, R12 ;  /* 0x000000055a0c7223 */ /* 0x040fe2000000000c */
[--C-:B------:R-:W-:Y:S01]  /*a530*/  HADD2.F32 R3, -RZ, R0.reuse.H0_H0 ;  /* 0x20000000ff037230 */ /* 0x100fe20000004100 */
[----:B------:R-:W-:Y:S01]  /*a540*/  MOV R58, 0x437c0000 ;  /* 0x437c0000003a7802 */ /* 0x000fe20000000f00 */
[----:B------:R-:W-:Y:S01]  /*a550*/  HADD2.F32 R13, -RZ, R0.H1_H1 ;  /* 0x30000000ff0d7230 */ /* 0x000fe20000004100 */
[----:B------:R-:W-:Y:S01]  /*a560*/  F2FP.F16.E4M3.UNPACK_B R0, R8.H1 ;  /* 0x00000008ff00723e */ /* 0x000fe200030006ff */
[----:B------:R-:W-:Y:S02]  /*a570*/  HADD2.F32 R5, -RZ, R4.H0_H0 ;  /* 0x20000004ff057230 */ /* 0x000fe40000004100 */
[----:B------:R-:W-:Y:S01]  /*a580*/  FFMA R8, R90, R3, R103 ;  /* 0x000000035a087223 */ /* 0x000fe20000000067 */
[----:B------:R-:W-:Y:S01]  /*a590*/  FFMA.SAT R4, -R9, R55, 0.5 ;  /* 0x3f00000009047423 */ /* 0x000fe20000002137 */
[----:B------:R-:W-:Y:S01]  /*a5a0*/  FMUL R91, R89, R91 ;  /* 0x0000005b595b7220 */ /* 0x000fe20000400000 */
[----:B------:R-:W-:-:S02]  /*a5b0*/  HADD2.F32 R3, -RZ, R0.H0_H0 ;  /* 0x20000000ff037230 */ /* 0x000fc40000004100 */
[----:B------:R-:W-:Y:S01]  /*a5c0*/  FFMA R14, R90, R5, R14 ;  /* 0x000000055a0e7223 */ /* 0x000fe2000000000e */
[----:B------:R-:W-:Y:S01]  /*a5d0*/  HADD2.F32 R21, -RZ, R0.H1_H1 ;  /* 0x30000000ff157230 */ /* 0x000fe20000004100 */
[----:B------:R-:W-:Y:S01]  /*a5e0*/  F2FP.F16.E4M3.UNPACK_B R0, R7 ;  /* 0x00000007ff00723e */ /* 0x000fe200020006ff */
[----:B------:R-:W-:Y:S01]  /*a5f0*/  FFMA.RM R4, R4, R58, 12582913 ;  /* 0x4b40000104047423 */ /* 0x000fe2000000403a */
[C---:B------:R-:W-:Y:S01]  /*a600*/  FMUL R24, R89.reuse, R94 ;  /* 0x0000005e59187220 */ /* 0x040fe20000400000 */
[----:B------:R-:W-:Y:S01]  /*a610*/  FFMA.SAT R25, -R12, R55, 0.5 ;  /* 0x3f0000000c197423 */ /* 0x000fe20000002137 */
[----:B------:R-:W-:Y:S01]  /*a620*/  FMUL R102, R89, R102 ;  /* 0x0000006659667220 */ /* 0x000fe20000400000 */
[--C-:B------:R-:W-:Y:S02]  /*a630*/  HADD2.F32 R5, -RZ, R0.reuse.H1_H1 ;  /* 0x30000000ff057230 */ /* 0x100fe40000004100 */
[----:B------:R-:W-:Y:S01]  /*a640*/  FFMA R20, R90, R3, R91 ;  /* 0x000000035a147223 */ /* 0x000fe2000000005b */
[----:B------:R-:W-:-:S02]  /*a650*/  HADD2.F32 R3, -RZ, R0.H0_H0 ;  /* 0x20000000ff037230 */ /* 0x000fc40000004100 */
[----:B------:R-:W-:Y:S01]  /*a660*/  FMUL R93, R89, R93 ;  /* 0x0000005d595d7220 */ /* 0x000fe20000400000 */
[----:B------:R-:W-:Y:S01]  /*a670*/  FADD R26, R4, -12583039 ;  /* 0xcb40007f041a7421 */ /* 0x000fe20000000000 */
[C---:B------:R-:W-:Y:S01]  /*a680*/  FFMA R24, R90.reuse, R5, R24 ;  /* 0x000000055a187223 */ /* 0x040fe20000000018 */
[-C--:B------:R-:W-:Y:S01]  /*a690*/  FFMA.RM R30, R25, R58.reuse, 12582913 ;  /* 0x4b400001191e7423 */ /* 0x080fe2000000403a */
[----:B------:R-:W-:Y:S01]  /*a6a0*/  FFMA R13, R90, R13, R102 ;  /* 0x0000000d5a0d7223 */ /* 0x000fe20000000066 */
[----:B------:R-:W-:Y:S01]  /*a6b0*/  FFMA.SAT R5, -R8, R55, 0.5 ;  /* 0x3f00000008057423 */ /* 0x000fe20000002137 */
[----:B------:R-:W-:Y:S01]  /*a6c0*/  F2FP.F16.E4M3.UNPACK_B R0, R7.H1 ;  /* 0x00000007ff00723e */ /* 0x000fe200030006ff */
[----:B------:R-:W-:Y:S01]  /*a6d0*/  FFMA R7, R90, R3, R93 ;  /* 0x000000035a077223 */ /* 0x000fe2000000005d */
[----:B------:R-:W-:Y:S01]  /*a6e0*/  FFMA R26, -R9, 1.4426950216293334961, -R26 ;  /* 0x3fb8aa3b091a7823 */ /* 0x000fe2000000091a */
[----:B------:R-:W-:Y:S01]  /*a6f0*/  FADD R3, R30, -12583039 ;  /* 0xcb40007f1e037421 */ /* 0x000fe20000000000 */
[-C--:B------:R-:W-:Y:S01]  /*a700*/  FFMA.RM R32, R5, R58.reuse, 12582913 ;  /* 0x4b40000105207423 */ /* 0x080fe2000000403a */
[-C--:B------:R-:W-:Y:S01]  /*a710*/  FFMA.SAT R28, -R13, R55.reuse, 0.5 ;  /* 0x3f0000000d1c7423 */ /* 0x080fe20000002137 */
[----:B------:R-:W-:Y:S01]  /*a720*/  FFMA R26, -R9, 1.925963033500011079e-08, R26 ;  /* 0x32a57060091a7823 */ /* 0x000fe2000000011a */
[----:B------:R-:W-:Y:S01]  /*a730*/  FFMA R3, -R12, 1.4426950216293334961, -R3 ;  /* 0x3fb8aa3b0c037823 */ /* 0x000fe20000000903 */
[----:B------:R-:W-:Y:S01]  /*a740*/  FADD R5, R32, -12583039 ;  /* 0xcb40007f20057421 */ /* 0x000fe20000000000 */
[----:B------:R-:W-:Y:S01]  /*a750*/  FFMA.RM R34, R28, R58, 12582913 ;  /* 0x4b4000011c227423 */ /* 0x000fe2000000403a */
[----:B------:R-:W-:Y:S01]  /*a760*/  FFMA.SAT R28, -R14, R55, 0.5 ;  /* 0x3f0000000e1c7423 */ /* 0x000fe20000002137 */
[----:B------:R1:W2:Y:S01]  /*a770*/  MUFU.EX2 R31, R26 ;  /* 0x0000001a001f7308 */ /* 0x0002a20000000800 */
[----:B------:R-:W-:Y:S01]  /*a780*/  FFMA R27, -R12, 1.925963033500011079e-08, R3 ;  /* 0x32a570600c1b7823 */ /* 0x000fe20000000103 */
[----:B------:R-:W-:-:S02]  /*a790*/  HADD2.F32 R3, -RZ, R0.H1_H1 ;  /* 0x30000000ff037230 */ /* 0x000fc40000004100 */
[----:B------:R-:W-:Y:S01]  /*a7a0*/  FFMA R29, -R8, 1.4426950216293334961, -R5 ;  /* 0x3fb8aa3b081d7823 */ /* 0x000fe20000000905 */
[C---:B------:R-:W-:Y:S01]  /*a7b0*/  FMUL R5, R89.reuse, R96 ;  /* 0x0000006059057220 */ /* 0x040fe20000400000 */
[----:B------:R-:W-:Y:S01]  /*a7c0*/  FFMA.RM R36, R28, R58, 12582913 ;  /* 0x4b4000011c247423 */ /* 0x000fe2000000403a */
[C---:B------:R-:W-:Y:S01]  /*a7d0*/  FMUL R104, R89.reuse, R104 ;  /* 0x0000006859687220 */ /* 0x040fe20000400000 */
[----:B------:R-:W-:Y:S01]  /*a7e0*/  FMUL R92, R89, R92 ;  /* 0x0000005c595c7220 */ /* 0x000fe20000400000 */
[----:B------:R-:W-:Y:S02]  /*a7f0*/  HADD2.F32 R25, -RZ, R0.H0_H0 ;  /* 0x20000000ff197230 */ /* 0x000fe40000004100 */
[----:B-1----:R-:W-:Y:S01]  /*a800*/  FADD R26, R34, -12583039 ;  /* 0xcb40007f221a7421 */ /* 0x002fe20000000000 */
[----:B------:R-:W-:Y:S01]  /*a810*/  FFMA R15, R90, R15, R104 ;  /* 0x0000000f5a0f7223 */ /* 0x000fe20000000068 */
[----:B------:R-:W-:Y:S01]  /*a820*/  FFMA R29, -R8, 1.925963033500011079e-08, R29 ;  /* 0x32a57060081d7823 */ /* 0x000fe2000000011d */
[----:B------:R-:W-:Y:S01]  /*a830*/  F2FP.F16.E4M3.UNPACK_B R0, R6 ;  /* 0x00000006ff00723e */ /* 0x000fe200020006ff */
[----:B------:R-:W-:Y:S01]  /*a840*/  FFMA R28, -R13, 1.4426950216293334961, -R26 ;  /* 0x3fb8aa3b0d1c7823 */ /* 0x000fe2000000091a */
[----:B------:R-:W-:Y:S01]  /*a850*/  FFMA R26, R90, R3, R5 ;  /* 0x000000035a1a7223 */ /* 0x000fe20000000005 */
[----:B------:R-:W-:Y:S01]  /*a860*/  FADD R3, R36, -12583039 ;  /* 0xcb40007f24037421 */ /* 0x000fe20000000000 */
[----:B------:R-:W-:Y:S01]  /*a870*/  FFMA R21, R90, R21, R92 ;  /* 0x000000155a157223 */ /* 0x000fe2000000005c */
[----:B------:R1:W-:Y:S01]  /*a880*/  MUFU.EX2 R35, R29 ;  /* 0x0000001d00237308 */ /* 0x0003e20000000800 */
[----:B------:R-:W-:Y:S01]  /*a890*/  FFMA.SAT R5, -R15, R55, 0.5 ;  /* 0x3f0000000f057423 */ /* 0x000fe20000002137 */
[----:B------:R-:W-:Y:S01]  /*a8a0*/  FFMA R3, -R14, 1.4426950216293334961, -R3 ;  /* 0x3fb8aa3b0e037823 */ /* 0x000fe20000000903 */
[----:B------:R-:W-:Y:S01]  /*a8b0*/  FFMA R28, -R13, 1.925963033500011079e-08, R28 ;  /* 0x32a570600d1c7823 */ /* 0x000fe2000000011c */
[----:B------:R-:W-:Y:S01]  /*a8c0*/  FMUL R95, R89, R95 ;  /* 0x0000005f595f7220 */ /* 0x000fe20000400000 */
[----:B------:R-:W-:Y:S01]  /*a8d0*/  FFMA.RM R38, R5, R58, 12582913 ;  /* 0x4b40000105267423 */ /* 0x000fe2000000403a */
[----:B------:R-:W-:Y:S01]  /*a8e0*/  FFMA.SAT R5, -R20, R55, 0.5 ;  /* 0x3f00000014057423 */ /* 0x000fe20000002137 */
[----:B------:R-:W-:Y:S01]  /*a8f0*/  FMUL R99, R89, R99 ;  /* 0x0000006359637220 */ /* 0x000fe20000400000 */
[----:B------:R3:W4:Y:S01]  /*a900*/  MUFU.EX2 R33, R27 ;  /* 0x0000001b00217308 */ /* 0x0007220000000800 */
[----:B-1----:R-:W-:Y:S01]  /*a910*/  FFMA R29, -R14, 1.925963033500011079e-08, R3 ;  /* 0x32a570600e1d7823 */ /* 0x002fe20000000103 */
[----:B------:R-:W-:-:S02]  /*a920*/  HADD2.F32 R3, -RZ, R0.H1_H1 ;  /* 0x30000000ff037230 */ /* 0x000fc40000004100 */
[----:B------:R-:W-:Y:S01]  /*a930*/  FFMA.RM R42, R5, R58, 12582913 ;  /* 0x4b400001052a7423 */ /* 0x000fe2000000403a */
[C---:B------:R-:W-:Y:S01]  /*a940*/  FMUL R5, R89.reuse, R98 ;  /* 0x0000006259057220 */ /* 0x040fe20000400000 */
[----:B------:R-:W-:Y:S01]  /*a950*/  FFMA R25, R90, R25, R95 ;  /* 0x000000195a197223 */ /* 0x000fe2000000005f */
[----:B------:R-:W-:Y:S01]  /*a960*/  FMUL R97, R89, R97 ;  /* 0x0000006159617220 */ /* 0x000fe20000400000 */
[-C--:B------:R-:W-:Y:S01]  /*a970*/  FFMA.SAT R49, -R26, R55.reuse, 0.5 ;  /* 0x3f0000001a317423 */ /* 0x080fe20000002137 */
[----:B------:R1:W-:Y:S01]  /*a980*/  MUFU.EX2 R37, R28 ;  /* 0x0000001c00257308 */ /* 0x0003e20000000800 */
[----:B---3--:R-:W-:Y:S02]  /*a990*/  HADD2.F32 R27, -RZ, R0.H0_H0 ;  /* 0x20000000ff1b7230 */ /* 0x008fe40000004100 */
[-C--:B------:R-:W-:Y:S01]  /*a9a0*/  FFMA.SAT R0, -R21, R55.reuse, 0.5 ;  /* 0x3f00000015007423 */ /* 0x080fe20000002137 */
[----:B------:R-:W-:Y:S01]  /*a9b0*/  FFMA.SAT R47, -R25, R55, 0.5 ;  /* 0x3f000000192f7423 */ /* 0x000fe20000002137 */
[----:B------:R-:W-:Y:S01]  /*a9c0*/  FADD R40, R38, -12583039 ;  /* 0xcb40007f26287421 */ /* 0x000fe20000000000 */
[-C--:B------:R-:W-:Y:S01]  /*a9d0*/  FFMA.RM R49, R49, R58.reuse, 12582913 ;  /* 0x4b40000131317423 */ /* 0x080fe2000000403a */
[----:B------:R-:W-:Y:S01]  /*a9e0*/  FFMA.RM R44, R0, R58, 12582913 ;  /* 0x4b400001002c7423 */ /* 0x000fe2000000403a */
[----:B------:R-:W-:Y:S01]  /*a9f0*/  F2FP.F16.E4M3.UNPACK_B R0, R6.H1 ;  /* 0x00000006ff00723e */ /* 0x000fe200030006ff */
[----:B------:R3:W-:Y:S01]  /*aa00*/  MUFU.EX2 R39, R29 ;  /* 0x0000001d00277308 */ /* 0x0007e20000000800 */
[----:B------:R-:W-:Y:S01]  /*aa10*/  FFMA R6, R90, R3, R5 ;  /* 0x000000035a067223 */ /* 0x000fe20000000005 */
[----:B-1----:R-:W-:Y:S01]  /*aa20*/  FADD R28, R44, -12583039 ;  /* 0xcb40007f2c1c7421 */ /* 0x002fe20000000000 */
[----:B------:R-:W-:Y:S01]  /*aa30*/  FFMA R27, R90, R27, R97 ;  /* 0x0000001b5a1b7223 */ /* 0x000fe20000000061 */
[----:B------:R-:W-:-:S02]  /*aa40*/  HADD2.F32 R3, -RZ, R0.H0_H0 ;  /* 0x20000000ff037230 */ /* 0x000fc40000004100 */
[----:B------:R-:W-:Y:S01]  /*aa50*/  FFMA R40, -R15, 1.4426950216293334961, -R40 ;  /* 0x3fb8aa3b0f287823 */ /* 0x000fe20000000928 */
[----:B------:R-:W-:Y:S01]  /*aa60*/  FFMA R28, -R21, 1.4426950216293334961, -R28 ;  /* 0x3fb8aa3b151c7823 */ /* 0x000fe2000000091c */
[-C--:B------:R-:W-:Y:S01]  /*aa70*/  FFMA.SAT R45, -R7, R55.reuse, 0.5 ;  /* 0x3f000000072d7423 */ /* 0x080fe20000002137 */
[-C--:B------:R-:W-:Y:S01]  /*aa80*/  FFMA.SAT R50, -R27, R55.reuse, 0.5 ;  /* 0x3f0000001b327423 */ /* 0x080fe20000002137 */
[----:B---3--:R-:W-:Y:S01]  /*aa90*/  FFMA.SAT R29, -R24, R55, 0.5 ;  /* 0x3f000000181d7423 */ /* 0x008fe20000002137 */
[----:B------:R-:W-:Y:S01]  /*aaa0*/  FFMA R5, -R21, 1.925963033500011079e-08, R28 ;  /* 0x32a5706015057823 */ /* 0x000fe2000000011c */
[----:B------:R-:W-:Y:S01]  /*aab0*/  FFMA R28, R90, R3, R99 ;  /* 0x000000035a1c7223 */ /* 0x000fe20000000063 */
[-C--:B------:R-:W-:Y:S01]  /*aac0*/  FFMA.SAT R53, -R6, R55.reuse, 0.5 ;  /* 0x3f00000006357423 */ /* 0x080fe20000002137 */
[-C--:B------:R-:W-:Y:S01]  /*aad0*/  FFMA.RM R46, R29, R58.reuse, 12582913 ;  /* 0x4b4000011d2e7423 */ /* 0x080fe2000000403a */
[----:B------:R-:W-:Y:S02]  /*aae0*/  HADD2.F32 R29, -RZ, R0.H1_H1 ;  /* 0x30000000ff1d7230 */ /* 0x000fe40000004100 */
[----:B------:R-:W-:Y:S01]  /*aaf0*/  FFMA.RM R0, R47, R58, 12582913 ;  /* 0x4b4000012f007423 */ /* 0x000fe2000000403a */
[----:B------:R-:W-:Y:S01]  /*ab00*/  FFMA.SAT R54, -R28, R55, 0.5 ;  /* 0x3f0000001c367423 */ /* 0x000fe20000002137 */
[----:B------:R-:W-:Y:S01]  /*ab10*/  FADD R3, R46, -12583039 ;  /* 0xcb40007f2e037421 */ /* 0x000fe20000000000 */
[----:B------:R-:W-:Y:S01]  /*ab20*/  FADD R41, R42, -12583039 ;  /* 0xcb40007f2a297421 */ /* 0x000fe20000000000 */
[----:B------:R-:W-:Y:S01]  /*ab30*/  FADD R48, R0, -12583039 ;  /* 0xcb40007f00307421 */ /* 0x000fe20000000000 */
[----:B------:R-:W-:Y:S01]  /*ab40*/  SHF.L.U32 R30, R30, 0x17, RZ ;  /* 0x000000171e1e7819 */ /* 0x000fe200000006ff */
[----:B------:R-:W-:Y:S01]  /*ab50*/  FFMA R47, -R24, 1.4426950216293334961, -R3 ;  /* 0x3fb8aa3b182f7823 */ /* 0x000fe20000000903 */
[----:B------:R-:W-:Y:S01]  /*ab60*/  FMUL R3, R89, R100 ;  /* 0x0000006459037220 */ /* 0x000fe20000400000 */
[----:B------:R-:W-:Y:S01]  /*ab70*/  FFMA R48, -R25, 1.4426950216293334961, -R48 ;  /* 0x3fb8aa3b19307823 */ /* 0x000fe20000000930 */
[----:B------:R-:W-:Y:S01]  /*ab80*/  FFMA R40, -R15, 1.925963033500011079e-08, R40 ;  /* 0x32a570600f287823 */ /* 0x000fe20000000128 */
[-C--:B------:R-:W-:Y:S01]  /*ab90*/  FFMA.RM R45, R45, R58.reuse, 12582913 ;  /* 0x4b4000012d2d7423 */ /* 0x080fe2000000403a */
[----:B------:R-:W-:Y:S01]  /*aba0*/  FFMA R29, R90, R29, R3 ;  /* 0x0000001d5a1d7223 */ /* 0x000fe20000000003 */
[----:B------:R-:W-:Y:S01]  /*abb0*/  FADD R3, R49, -12583039 ;  /* 0xcb40007f31037421 */ /* 0x000fe20000000000 */
[----:B------:R-:W-:Y:S01]  /*abc0*/  FFMA R48, -R25, 1.925963033500011079e-08, R48 ;  /* 0x32a5706019307823 */ /* 0x000fe20000000130 */
[----:B------:R-:W-:Y:S01]  /*abd0*/  SHF.L.U32 R4, R4, 0x17, RZ ;  /* 0x0000001704047819 */ /* 0x000fe200000006ff */
[----:B------:R-:W-:Y:S01]  /*abe0*/  FFMA.SAT R55, -R29, R55, 0.5 ;  /* 0x3f0000001d377423 */ /* 0x000fe20000002137 */
[-C--:B------:R-:W-:Y:S01]  /*abf0*/  FFMA.RM R56, R54, R58.reuse, 12582913 ;  /* 0x4b40000136387423 */ /* 0x080fe2000000403a */
[-C--:B------:R-:W-:Y:S01]  /*ac00*/  FFMA.RM R52, R50, R58.reuse, 12582913 ;  /* 0x4b40000132347423 */ /* 0x080fe2000000403a */
[----:B------:R-:W-:Y:S01]  /*ac10*/  FFMA R51, -R26, 1.4426950216293334961, -R3 ;  /* 0x3fb8aa3b1a337823 */ /* 0x000fe20000000903 */
[-C--:B------:R-:W-:Y:S01]  /*ac20*/  FFMA.RM R57, R55, R58.reuse, 12582913 ;  /* 0x4b40000137397423 */ /* 0x080fe2000000403a */
[----:B------:R-:W-:Y:S01]  /*ac30*/  FFMA R43, -R20, 1.4426950216293334961, -R41 ;  /* 0x3fb8aa3b142b7823 */ /* 0x000fe20000000929 */
[----:B------:R4:W-:Y:S01]  /*ac40*/  MUFU.EX2 R3, R48 ;  /* 0x0000003000037308 */ /* 0x0009e20000000800 */
[----:B------:R-:W-:Y:S01]  /*ac50*/  FFMA.RM R53, R53, R58, 12582913 ;  /* 0x4b40000135357423 */ /* 0x000fe2000000403a */
[----:B------:R-:W-:Y:S01]  /*ac60*/  FADD R50, R52, -12583039 ;  /* 0xcb40007f34327421 */ /* 0x000fe20000000000 */
[----:B--2---:R-:W-:Y:S01]  /*ac70*/  FFMA R59, R4, R31, 1 ;  /* 0x3f800000043b7423 */ /* 0x004fe2000000001f */
[----:B------:R-:W-:-:S02]  /*ac80*/  IMAD.SHL.U32 R32, R32, 0x800000, RZ ;  /* 0x0080000020207824 */ /* 0x000fc400078e00ff */
[----:B------:R-:W-:Y:S01]  /*ac90*/  FADD R31, R53, -12583039 ;  /* 0xcb40007f351f7421 */ /* 0x000fe20000000000 */
[----:B------:R-:W-:Y:S01]  /*aca0*/  FFMA R54, -R27, 1.4426950216293334961, -R50 ;  /* 0x3fb8aa3b1b367823 */ /* 0x000fe20000000932 */
[----:B------:R-:W-:Y:S01]  /*acb0*/  FFMA R43, -R20, 1.925963033500011079e-08, R43 ;  /* 0x32a57060142b7823 */ /* 0x000fe2000000012b */
[----:B------:R1:W2:Y:S01]  /*acc0*/  MUFU.EX2 R41, R40 ;  /* 0x0000002800297308 */ /* 0x0002a20000000800 */
[----:B----4-:R-:W-:Y:S01]  /*acd0*/  FFMA R48, R30, R33, 1 ;  /* 0x3f8000001e307423 */ /* 0x010fe20000000021 */
[----:B------:R-:W-:Y:S01]  /*ace0*/  FADD R33, R56, -12583039 ;  /* 0xcb40007f38217421 */ /* 0x000fe20000000000 */
[----:B------:R-:W-:Y:S01]  /*acf0*/  FADD R30, R57, -12583039 ;  /* 0xcb40007f391e7421 */ /* 0x000fe20000000000 */
[----:B------:R-:W-:Y:S01]  /*ad00*/  FFMA R55, -R6, 1.4426950216293334961, -R31 ;  /* 0x3fb8aa3b06377823 */ /* 0x000fe2000000091f */
[----:B------:R-:W-:Y:S01]  /*ad10*/  FFMA R58, R32, R35, 1 ;  /* 0x3f800000203a7423 */ /* 0x000fe20000000023 */
[----:B------:R-:W-:Y:S01]  /*ad20*/  FFMA R33, -R28, 1.4426950216293334961, -R33 ;  /* 0x3fb8aa3b1c217823 */ /* 0x000fe20000000921 */
[----:B------:R-:W-:Y:S01]  /*ad30*/  FFMA R30, -R29, 1.4426950216293334961, -R30 ;  /* 0x3fb8aa3b1d1e7823 */ /* 0x000fe2000000091e */
[----:B------:R-:W-:-:S02]  /*ad40*/  VIADD R32, R59, 0x1800000 ;  /* 0x018000003b207836 */ /* 0x000fc40000000000 */
[----:B-1----:R-:W-:Y:S01]  /*ad50*/  FADD R40, R45, -12583039 ;  /* 0xcb40007f2d287421 */ /* 0x002fe20000000000 */
[----:B------:R-:W-:Y:S01]  /*ad60*/  FFMA R47, -R24, 1.925963033500011079e-08, R47 ;  /* 0x32a57060182f7823 */ /* 0x000fe2000000012f */
[----:B------:R-:W-:Y:S01]  /*ad70*/  FFMA R33, -R28, 1.925963033500011079e-08, R33 ;  /* 0x32a570601c217823 */ /* 0x000fe20000000121 */
[----:B------:R-:W-:Y:S01]  /*ad80*/  FFMA R30, -R29, 1.925963033500011079e-08, R30 ;  /* 0x32a570601d1e7823 */ /* 0x000fe2000000011e */
[----:B------:R-:W-:Y:S01]  /*ad90*/  FFMA R40, -R7, 1.4426950216293334961, -R40 ;  /* 0x3fb8aa3b07287823 */ /* 0x000fe20000000928 */
[----:B------:R-:W-:Y:S01]  /*ada0*/  FFMA R54, -R27, 1.925963033500011079e-08, R54 ;  /* 0x32a570601b367823 */ /* 0x000fe20000000136 */
[----:B------:R-:W-:Y:S01]  /*adb0*/  FFMA R51, -R26, 1.925963033500011079e-08, R51 ;  /* 0x32a570601a337823 */ /* 0x000fe20000000133 */
[----:B------:R-:W-:Y:S01]  /*adc0*/  FFMA R55, -R6, 1.925963033500011079e-08, R55 ;  /* 0x32a5706006377823 */ /* 0x000fe20000000137 */
[----:B------:R-:W-:Y:S01]  /*add0*/  FFMA R40, -R7, 1.925963033500011079e-08, R40 ;  /* 0x32a5706007287823 */ /* 0x000fe20000000128 */
[----:B------:R-:W-:Y:S01]  /*ade0*/  LOP3.LUT R32, R32, 0x7f800000, RZ, 0xc0, !PT ;  /* 0x7f80000020207812 */ /* 0x000fe200078ec0ff */
[----:B------:R-:W1:Y:S01]  /*adf0*/  MUFU.EX2 R31, R54 ;  /* 0x00000036001f7308 */ /* 0x000e620000000800 */
[----:B------:R-:W-:Y:S01]  /*ae00*/  SHF.L.U32 R34, R34, 0x17, RZ ;  /* 0x0000001722227819 */ /* 0x000fe200000006ff */
[----:B------:R-:W-:Y:S01]  /*ae10*/  IMAD.SHL.U32 R42, R42, 0x800000, RZ ;  /* 0x008000002a2a7824 */ /* 0x000fe200078e00ff */
[----:B------:R-:W-:Y:S01]  /*ae20*/  ISETP.GT.U32.AND P0, PT, R32, 0x1ffffff, PT ;  /* 0x01ffffff2000780c */ /* 0x000fe20003f04070 */
[----:B------:R-:W-:Y:S01]  /*ae30*/  IMAD.SHL.U32 R53, R53, 0x800000, RZ ;  /* 0x0080000035357824 */ /* 0x000fe200078e00ff */
[----:B------:R-:W-:Y:S01]  /*ae40*/  SHF.L.U32 R52, R52, 0x17, RZ ;  /* 0x0000001734347819 */ /* 0x000fe200000006ff */
[----:B------:R-:W-:Y:S01]  /*ae50*/  BSSY B1, `(.L_x_238) ;  /* 0x0000029000017945 */ /* 0x000fe20003800000 */
[----:B------:R-:W-:Y:S01]  /*ae60*/  SHF.L.U32 R36, R36, 0x17, RZ ;  /* 0x0000001724247819 */ /* 0x000fe200000006ff */
[----:B------:R-:W3:Y:S01]  /*ae70*/  MUFU.EX2 R43, R43 ;  /* 0x0000002b002b7308 */ /* 0x000ee20000000800 */
[----:B------:R-:W-:-:S02]  /*ae80*/  SHF.L.U32 R38, R38, 0x17, RZ ;  /* 0x0000001726267819 */ /* 0x000fc400000006ff */
[----:B------:R-:W-:Y:S02]  /*ae90*/  SHF.L.U32 R44, R44, 0x17, RZ ;  /* 0x000000172c2c7819 */ /* 0x000fe400000006ff */
[----:B------:R-:W-:Y:S01]  /*aea0*/  SHF.L.U32 R45, R45, 0x17, RZ ;  /* 0x000000172d2d7819 */ /* 0x000fe200000006ff */
[----:B--2---:R-:W-:Y:S01]  /*aeb0*/  FFMA R61, R38, R41, 1 ;  /* 0x3f800000263d7423 */ /* 0x004fe20000000029 */
[----:B------:R-:W-:Y:S01]  /*aec0*/  SHF.L.U32 R46, R46, 0x17, RZ ;  /* 0x000000172e2e7819 */ /* 0x000fe200000006ff */
[----:B------:R-:W-:Y:S01]  /*aed0*/  MUFU.EX2 R5, R5 ;  /* 0x0000000500057308 */ /* 0x000fe20000000800 */
[----:B------:R-:W-:Y:S01]  /*aee0*/  SHF.L.U32 R0, R0, 0x17, RZ ;  /* 0x0000001700007819 */ /* 0x000fe200000006ff */
[----:B-1----:R-:W-:Y:S01]  /*aef0*/  FFMA R67, R52, R31, 1 ;  /* 0x3f80000034437423 */ /* 0x002fe2000000001f */
[----:B------:R-:W-:Y:S02]  /*af00*/  SHF.L.U32 R49, R49, 0x17, RZ ;  /* 0x0000001731317819 */ /* 0x000fe400000006ff */
[----:B------:R-:W-:Y:S01]  /*af10*/  SHF.L.U32 R56, R56, 0x17, RZ ;  /* 0x0000001738387819 */ /* 0x000fe200000006ff */
[----:B------:R-:W-:Y:S01]  /*af20*/  FFMA R65, R0, R3, 1 ;  /* 0x3f80000000417423 */ /* 0x000fe20000000003 */
[----:B------:R-:W-:Y:S01]  /*af30*/  SHF.L.U32 R57, R57, 0x17, RZ ;  /* 0x0000001739397819 */ /* 0x000fe200000006ff */
[----:B------:R-:W1:Y:S01]  /*af40*/  MUFU.EX2 R40, R40 ;  /* 0x0000002800287308 */ /* 0x000e620000000800 */
[----:B---3--:R-:W-:-:S07]  /*af50*/  FFMA R42, R42, R43, 1 ;  /* 0x3f8000002a2a7423 */ /* 0x008fce000000002b */
[----:B------:R-:W2:Y:S08]  /*af60*/  MUFU.EX2 R47, R47 ;  /* 0x0000002f002f7308 */ /* 0x000eb00000000800 */
[----:B------:R3:W4:Y:S01]  /*af70*/  MUFU.EX2 R50, R51 ;  /* 0x0000003300327308 */ /* 0x0007220000000800 */
[----:B-1----:R-:W-:-:S07]  /*af80*/  FFMA R63, R45, R40, 1 ;  /* 0x3f8000002d3f7423 */ /* 0x002fce0000000028 */
[----:B------:R1:W5:Y:S01]  /*af90*/  MUFU.EX2 R4, R55 ;  /* 0x0000003700047308 */ /* 0x0003620000000800 */
[----:B---3--:R-:W-:Y:S01]  /*afa0*/  FFMA R51, R34, R37, 1 ;  /* 0x3f80000022337423 */ /* 0x008fe20000000025 */
[----:B------:R-:W-:Y:S01]  /*afb0*/  FFMA R34, R36, R39, 1 ;  /* 0x3f80000024227423 */ /* 0x000fe20000000027 */
[----:B--2---:R-:W-:-:S05]  /*afc0*/  FFMA R46, R46, R47, 1 ;  /* 0x3f8000002e2e7423 */ /* 0x004fca000000002f */
[----:B------:R-:W2:Y:S01]  /*afd0*/  MUFU.EX2 R33, R33 ;  /* 0x0000002100217308 */ /* 0x000ea20000000800 */
[----:B-1----:R-:W-:Y:S01]  /*afe0*/  FFMA R55, R44, R5, 1 ;  /* 0x3f8000002c377423 */ /* 0x002fe20000000005 */
[----:B----4-:R-:W-:-:S06]  /*aff0*/  FFMA R50, R49, R50, 1 ;  /* 0x3f80000031327423 */ /* 0x010fcc0000000032 */
[----:B------:R-:W1:Y:S01]  /*b000*/  MUFU.EX2 R30, R30 ;  /* 0x0000001e001e7308 */ /* 0x000e620000000800 */
[----:B-----5:R-:W-:Y:S01]  /*b010*/  FFMA R52, R53, R4, 1 ;  /* 0x3f80000035347423 */ /* 0x020fe20000000004 */
[----:B--2---:R-:W-:Y:S01]  /*b020*/  FFMA R56, R56, R33, 1 ;  /* 0x3f80000038387423 */ /* 0x004fe20000000021 */
[----:B-1----:R-:W-:Y:S01]  /*b030*/  FFMA R57, R57, R30, 1 ;  /* 0x3f80000039397423 */ /* 0x002fe2000000001e */
[----:B------:R-:W-:Y:S06]  /*b040*/  @P0 BRA `(.L_x_239) ;  /* 0x0000000000140947 */ /* 0x000fec0003800000 */
[----:B------:R-:W-:Y:S02]  /*b050*/  MOV R0, R59 ;  /* 0x0000003b00007202 */ /* 0x000fe40000000f00 */
[----:B------:R-:W-:-:S07]  /*b060*/  MOV R4, 0xb080 ;  /* 0x0000b08000047802 */ /* 0x000fce0000000f00 */
[----:B------:R-:W-:Y:S05]  /*b070*/  CALL.REL.NOINC `($__internal_0_$__cuda_sm20_rcp_rn_f32_slowpath) ;  /* 0x0000004c00307944 */ /* 0x000fea0003c00000 */
[----:B------:R-:W-:Y:S01]  /*b080*/  IMAD.MOV.U32 R30, RZ, RZ, R0 ;  /* 0x000000ffff1e7224 */ /* 0x000fe200078e0000 */
[----:B------:R-:W-:Y:S06]  /*b090*/  BRA `(.L_x_240) ;  /* 0x0000000000107947 */ /* 0x000fec0003800000 */
.L_x_239:
[----:B------:R-:W1:Y:S02]  /*b0a0*/  MUFU.RCP R30, R59 ;  /* 0x0000003b001e7308 */ /* 0x000e640000001000 */
[----:B-1----:R-:W-:-:S04]  /*b0b0*/  FFMA R0, R59, R30, -1 ;  /* 0xbf8000003b007423 */ /* 0x002fc8000000001e */
[----:B------:R-:W-:-:S04]  /*b0c0*/  FADD.FTZ R3, -R0, -RZ ;  /* 0x800000ff00037221 */ /* 0x000fc80000010100 */
[----:B------:R-:W-:-:S07]  /*b0d0*/  FFMA R30, R30, R3, R30 ;  /* 0x000000031e1e7223 */ /* 0x000fce000000001e */
.L_x_240:
[----:B------:R-:W-:Y:S05]  /*b0e0*/  BSYNC B1 ;  /* 0x0000000000017941 */ /* 0x000fea0003800000 */
.L_x_238:
        /* <DEDUP_REMOVED lines=10> */
.L_x_242:
[----:B------:R-:W1:Y:S02]  /*b190*/  MUFU.RCP R31, R48 ;  /* 0x00000030001f7308 */ /* 0x000e640000001000 */
[----:B-1----:R-:W-:-:S04]  /*b1a0*/  FFMA R0, R48, R31, -1 ;  /* 0xbf80000030007423 */ /* 0x002fc8000000001f */
[----:B------:R-:W-:-:S04]  /*b1b0*/  FADD.FTZ R0, -R0, -RZ ;  /* 0x800000ff00007221 */ /* 0x000fc80000010100 */
[----:B------:R-:W-:-:S07]  /*b1c0*/  FFMA R31, R31, R0, R31 ;  /* 0x000000001f1f7223 */ /* 0x000fce000000001f */
.L_x_243:
[----:B------:R-:W-:Y:S05]  /*b1d0*/  BSYNC B1 ;  /* 0x0000000000017941 */ /* 0x000fea0003800000 */
.L_x_241:
        /* <DEDUP_REMOVED lines=10> */
.L_x_245:
[----:B------:R-:W1:Y:S02]  /*b280*/  MUFU.RCP R33, R58 ;  /* 0x0000003a00217308 */ /* 0x000e640000001000 */
[----:B-1----:R-:W-:-:S04]  /*b290*/  FFMA R0, R58, R33, -1 ;  /* 0xbf8000003a007423 */ /* 0x002fc80000000021 */
[----:B------:R-:W-:-:S04]  /*b2a0*/  FADD.FTZ R0, -R0, -RZ ;  /* 0x800000ff00007221 */ /* 0x000fc80000010100 */
[----:B------:R-:W-:-:S07]  /*b2b0*/  FFMA R33, R33, R0, R33 ;  /* 0x0000000021217223 */ /* 0x000fce0000000021 */
.L_x_246:
[----:B------:R-:W-:Y:S05]  /*b2c0*/  BSYNC B1 ;  /* 0x0000000000017941 */ /* 0x000fea0003800000 */
.L_x_244:
        /* <DEDUP_REMOVED lines=10> */
.L_x_248:
[----:B------:R-:W1:Y:S02]  /*b370*/  MUFU.RCP R32, R51 ;  /* 0x0000003300207308 */ /* 0x000e640000001000 */
[----:B-1----:R-:W-:-:S04]  /*b380*/  FFMA R0, R51, R32, -1 ;  /* 0xbf80000033007423 */ /* 0x002fc80000000020 */
[----:B------:R-:W-:-:S04]  /*b390*/  FADD.FTZ R3, -R0, -RZ ;  /* 0x800000ff00037221 */ /* 0x000fc80000010100 */
[----:B------:R-:W-:-:S07]  /*b3a0*/  FFMA R32, R32, R3, R32 ;  /* 0x0000000320207223 */ /* 0x000fce0000000020 */
.L_x_249:
[----:B------:R-:W-:Y:S05]  /*b3b0*/  BSYNC B1 ;  /* 0x0000000000017941 */ /* 0x000fea0003800000 */
.L_x_247:
        /* <DEDUP_REMOVED lines=10> */
.L_x_251:
[----:B------:R-:W1:Y:S02]  /*b460*/  MUFU.RCP R43, R34 ;  /* 0x00000022002b7308 */ /* 0x000e640000001000 */
[----:B-1----:R-:W-:-:S04]  /*b470*/  FFMA R0, R34, R43, -1 ;  /* 0xbf80000022007423 */ /* 0x002fc8000000002b */
[----:B------:R-:W-:-:S04]  /*b480*/  FADD.FTZ R0, -R0, -RZ ;  /* 0x800000ff00007221 */ /* 0x000fc80000010100 */
[----:B------:R-:W-:-:S07]  /*b490*/  FFMA R43, R43, R0, R43 ;  /* 0x000000002b2b7223 */ /* 0x000fce000000002b */
.L_x_252:
[----:B------:R-:W-:Y:S05]  /*b4a0*/  BSYNC B1 ;  /* 0x0000000000017941 */ /* 0x000fea0003800000 */
.L_x_250:
        /* <DEDUP_REMOVED lines=10> */
.L_x_254:
[----:B------:R-:W1:Y:S02]  /*b550*/  MUFU.RCP R34, R61 ;  /* 0x0000003d00227308 */ /* 0x000e640000001000 */
[----:B-1----:R-:W-:-:S04]  /*b560*/  FFMA R0, R61, R34, -1 ;  /* 0xbf8000003d007423 */ /* 0x002fc80000000022 */
[----:B------:R-:W-:-:S04]  /*b570*/  FADD.FTZ R3, -R0, -RZ ;  /* 0x800000ff00037221 */ /* 0x000fc80000010100 */
[----:B------:R-:W-:-:S07]  /*b580*/  FFMA R34, R34, R3, R34 ;  /* 0x0000000322227223 */ /* 0x000fce0000000022 */
.L_x_255:
[----:B------:R-:W-:Y:S05]  /*b590*/  BSYNC B1 ;  /* 0x0000000000017941 */ /* 0x000fea0003800000 */
.L_x_253:
        /* <DEDUP_REMOVED lines=10> */
.L_x_257:
[----:B------:R-:W1:Y:S02]  /*b640*/  MUFU.RCP R45, R42 ;  /* 0x0000002a002d7308 */ /* 0x000e640000001000 */
[----:B-1----:R-:W-:-:S04]  /*b650*/  FFMA R0, R42, R45, -1 ;  /* 0xbf8000002a007423 */ /* 0x002fc8000000002d */
[----:B------:R-:W-:-:S04]  /*b660*/  FADD.FTZ R0, -R0, -RZ ;  /* 0x800000ff00007221 */ /* 0x000fc80000010100 */
[----:B------:R-:W-:-:S07]  /*b670*/  FFMA R45, R45, R0, R45 ;  /* 0x000000002d2d7223 */ /* 0x000fce000000002d */
.L_x_258:
[----:B------:R-:W-:Y:S05]  /*b680*/  BSYNC B1 ;  /* 0x0000000000017941 */ /* 0x000fea0003800000 */
.L_x_256:
        /* <DEDUP_REMOVED lines=10> */
.L_x_260:
[----:B------:R-:W1:Y:S02]  /*b730*/  MUFU.RCP R40, R55 ;  /* 0x0000003700287308 */ /* 0x000e640000001000 */
[----:B-1----:R-:W-:-:S04]  /*b740*/  FFMA R0, R55, R40, -1 ;  /* 0xbf80000037007423 */ /* 0x002fc80000000028 */
[----:B------:R-:W-:-:S04]  /*b750*/  FADD.FTZ R3, -R0, -RZ ;  /* 0x800000ff00037221 */ /* 0x000fc80000010100 */
[----:B------:R-:W-:-:S07]  /*b760*/  FFMA R40, R40, R3, R40 ;  /* 0x0000000328287223 */ /* 0x000fce0000000028 */
.L_x_261:
[----:B------:R-:W-:Y:S05]  /*b770*/  BSYNC B1 ;  /* 0x0000000000017941 */ /* 0x000fea0003800000 */
.L_x_259:
        /* <DEDUP_REMOVED lines=10> */
.L_x_263:
[----:B------:R-:W1:Y:S02]  /*b820*/  MUFU.RCP R42, R63 ;  /* 0x0000003f002a7308 */ /* 0x000e640000001000 */
[----:B-1----:R-:W-:-:S04]  /*b830*/  FFMA R0, R63, R42, -1 ;  /* 0xbf8000003f007423 */ /* 0x002fc8000000002a */
[----:B------:R-:W-:-:S04]  /*b840*/  FADD.FTZ R3, -R0, -RZ ;  /* 0x800000ff00037221 */ /* 0x000fc80000010100 */
[----:B------:R-:W-:-:S07]  /*b850*/  FFMA R42, R42, R3, R42 ;  /* 0x000000032a2a7223 */ /* 0x000fce000000002a */
.L_x_264:
[----:B------:R-:W-:Y:S05]  /*b860*/  BSYNC B1 ;  /* 0x0000000000017941 */ /* 0x000fea0003800000 */
.L_x_262:
        /* <DEDUP_REMOVED lines=10> */
.L_x_266:
[----:B------:R-:W1:Y:S02]  /*b910*/  MUFU.RCP R47, R46 ;  /* 0x0000002e002f7308 */ /* 0x000e640000001000 */
[----:B-1----:R-:W-:-:S04]  /*b920*/  FFMA R0, R46, R47, -1 ;  /* 0xbf8000002e007423 */ /* 0x002fc8000000002f */
[----:B------:R-:W-:-:S04]  /*b930*/  FADD.FTZ R0, -R0, -RZ ;  /* 0x800000ff00007221 */ /* 0x000fc80000010100 */
[----:B------:R-:W-:-:S07]  /*b940*/  FFMA R47, R47, R0, R47 ;  /* 0x000000002f2f7223 */ /* 0x000fce000000002f */
.L_x_267:
[----:B------:R-:W-:Y:S05]  /*b950*/  BSYNC B1 ;  /* 0x0000000000017941 */ /* 0x000fea0003800000 */
.L_x_265:
        /* <DEDUP_REMOVED lines=10> */
.L_x_269:
[----:B------:R-:W1:Y:S02]  /*ba00*/  MUFU.RCP R44, R65 ;  /* 0x00000041002c7308 */ /* 0x000e640000001000 */
[----:B-1----:R-:W-:-:S04]  /*ba10*/  FFMA R0, R65, R44, -1 ;  /* 0xbf80000041007423 */ /* 0x002fc8000000002c */
[----:B------:R-:W-:-:S04]  /*ba20*/  FADD.FTZ R3, -R0, -RZ ;  /* 0x800000ff00037221 */ /* 0x000fc80000010100 */
[----:B------:R-:W-:-:S07]  /*ba30*/  FFMA R44, R44, R3, R44 ;  /* 0x000000032c2c7223 */ /* 0x000fce000000002c */
.L_x_270:
[----:B------:R-:W-:Y:S05]  /*ba40*/  BSYNC B1 ;  /* 0x0000000000017941 */ /* 0x000fea0003800000 */
.L_x_268:
        /* <DEDUP_REMOVED lines=10> */
.L_x_272:
[----:B------:R-:W1:Y:S02]  /*baf0*/  MUFU.RCP R49, R50 ;  /* 0x0000003200317308 */ /* 0x000e640000001000 */
[----:B-1----:R-:W-:-:S04]  /*bb00*/  FFMA R0, R50, R49, -1 ;  /* 0xbf80000032007423 */ /* 0x002fc80000000031 */
[----:B------:R-:W-:-:S04]  /*bb10*/  FADD.FTZ R0, -R0, -RZ ;  /* 0x800000ff00007221 */ /* 0x000fc80000010100 */
[----:B------:R-:W-:-:S07]  /*bb20*/  FFMA R49, R49, R0, R49 ;  /* 0x0000000031317223 */ /* 0x000fce0000000031 */
.L_x_273:
[----:B------:R-:W-:Y:S05]  /*bb30*/  BSYNC B1 ;  /* 0x0000000000017941 */ /* 0x000fea0003800000 */
.L_x_271:
        /* <DEDUP_REMOVED lines=10> */
.L_x_275:
[----:B------:R-:W1:Y:S02]  /*bbe0*/  MUFU.RCP R46, R67 ;  /* 0x00000043002e7308 */ /* 0x000e640000001000 */
[----:B-1----:R-:W-:-:S04]  /*bbf0*/  FFMA R0, R67, R46, -1 ;  /* 0xbf80000043007423 */ /* 0x002fc8000000002e */
[----:B------:R-:W-:-:S04]  /*bc00*/  FADD.FTZ R3, -R0, -RZ ;  /* 0x800000ff00037221 */ /* 0x000fc80000010100 */
[----:B------:R-:W-:-:S07]  /*bc10*/  FFMA R46, R46, R3, R46 ;  /* 0x000000032e2e7223 */ /* 0x000fce000000002e */
.L_x_276:
[----:B------:R-:W-:Y:S05]  /*bc20*/  BSYNC B1 ;  /* 0x0000000000017941 */ /* 0x000fea0003800000 */
.L_x_274:
        /* <DEDUP_REMOVED lines=10> */
.L_x_278:
[----:B------:R-:W1:Y:S02]  /*bcd0*/  MUFU.RCP R51, R52 ;  /* 0x0000003400337308 */ /* 0x000e640000001000 */
[----:B-1----:R-:W-:-:S04]  /*bce0*/  FFMA R0, R52, R51, -1 ;  /* 0xbf80000034007423 */ /* 0x002fc80000000033 */
[----:B------:R-:W-:-:S04]  /*bcf0*/  FADD.FTZ R0, -R0, -RZ ;  /* 0x800000ff00007221 */ /* 0x000fc80000010100 */
[----:B------:R-:W-:-:S07]  /*bd00*/  FFMA R51, R51, R0, R51 ;  /* 0x0000000033337223 */ /* 0x000fce0000000033 */
.L_x_279:
[----:B------:R-:W-:Y:S05]  /*bd10*/  BSYNC B1 ;  /* 0x0000000000017941 */ /* 0x000fea0003800000 */
.L_x_277:
        /* <DEDUP_REMOVED lines=10> */
.L_x_281:
[----:B------:R-:W1:Y:S02]  /*bdc0*/  MUFU.RCP R53, R56 ;  /* 0x0000003800357308 */ /* 0x000e640000001000 */
[----:B-1----:R-:W-:-:S04]  /*bdd0*/  FFMA R0, R56, R53, -1 ;  /* 0xbf80000038007423 */ /* 0x002fc80000000035 */
[----:B------:R-:W-:-:S04]  /*bde0*/  FADD.FTZ R0, -R0, -RZ ;  /* 0x800000ff00007221 */ /* 0x000fc80000010100 */
[----:B------:R-:W-:-:S07]  /*bdf0*/  FFMA R53, R53, R0, R53 ;  /* 0x0000000035357223 */ /* 0x000fce0000000035 */
.L_x_282:
[----:B------:R-:W-:Y:S05]  /*be00*/  BSYNC B1 ;  /* 0x0000000000017941 */ /* 0x000fea0003800000 */
.L_x_280:
        /* <DEDUP_REMOVED lines=9> */
.L_x_284:
[----:B------:R-:W1:Y:S02]  /*bea0*/  MUFU.RCP R0, R57 ;  /* 0x0000003900007308 */ /* 0x000e640000001000 */
[----:B-1----:R-:W-:-:S04]  /*beb0*/  FFMA R3, R57, R0, -1 ;  /* 0xbf80000039037423 */ /* 0x002fc80000000000 */
[----:B------:R-:W-:-:S04]  /*bec0*/  FADD.FTZ R3, -R3, -RZ ;  /* 0x800000ff03037221 */ /* 0x000fc80000010100 */
[----:B------:R-:W-:-:S07]  /*bed0*/  FFMA R0, R0, R3, R0 ;  /* 0x0000000300007223 */ /* 0x000fce0000000000 */
.L_x_285:
[----:B------:R-:W-:Y:S05]  /*bee0*/  BSYNC B1 ;  /* 0x0000000000017941 */ /* 0x000fea0003800000 */
.L_x_283:
        /* <DEDUP_REMOVED lines=26> */
.L_x_286:
[----:B------:R-:W-:Y:S05]  /*c090*/  WARPSYNC.ALL ;  /* 0x0000000000007948 */ /* 0x000fea0003800000 */
[----:B------:R-:W-:Y:S01]  /*c0a0*/  BAR.SYNC.DEFER_BLOCKING 0x1, 0x100 ;  /* 0x0044000000007b1d */ /* 0x000fe20000010000 */
[----:B------:R-:W-:-:S05]  /*c0b0*/  IADD3 R16, P0, R16, UR38, RZ ;  /* 0x0000002610107c10 */ /* 0x000fca000ff1e0ff */
        /* <DEDUP_REMOVED lines=20> */
[----:B------:R-:W-:Y:S02]  /*c200*/  UIADD3 UR4, UR50, 0x5100, URZ ;  /* 0x0000510032047890 */ /* 0x000fe4000fffe03f */
[----:B------:R-:W-:Y:S01]  /*c210*/  UIADD3.X UR9, URZ, UR43, URZ, UP0, !UPT ;  /* 0x0000002b3f097290 */ /* 0x000fe200087fe43f */
[----:B------:R-:W-:-:S08]  /*c220*/  UMOV UR7, UR47 ;  /* 0x0000002f00077c82 */ /* 0x000fd00008000000 */
[----:B------:R1:W-:Y:S02]  /*c230*/  UTMASTG.3D [UR4], [UR8] ;  /* 0x00000004080073b5 */ /* 0x0003e40008010000 */
[----:B-1----:R0:W-:Y:S02]  /*c240*/  UTMACMDFLUSH ;  /* 0x00000000000079b7 */ /* 0x0021e40000000000 */
.L_x_288:
[----:B------:R-:W-:Y:S05]  /*c250*/  BSYNC B0 ;  /* 0x0000000000007941 */ /* 0x000fea0003800000 */
.L_x_287:
[----:B------:R-:W-:Y:S01]  /*c260*/  ULDC.64 UR4, c[0x0][0x8f8] ;  /* 0x00023e0000047ab9 */ /* 0x000fe20000000a00 */
[----:B------:R-:W-:Y:S01]  /*c270*/  IADD3.X R17, R17, UR37, RZ, P0, !PT ;  /* 0x0000002511117c10 */ /* 0x000fe200087fe4ff */
[----:B------:R-:W-:Y:S01]  /*c280*/  UMOV UR47, 0xffffffff ;  /* 0xffffffff002f7882 */ /* 0x000fe20000000000 */
[----:B------:R-:W-:Y:S02]  /*c290*/  ISETP.GE.U32.AND P0, PT, R16, UR4, PT ;  /* 0x0000000410007c0c */ /* 0x000fe4000bf06070 */
[----:B------:R-:W-:Y:S02]  /*c2a0*/  PRMT R0, RZ, 0x7610, R0 ;  /* 0x00007610ff007816 */ /* 0x000fe40000000000 */
[----:B------:R-:W-:Y:S02]  /*c2b0*/  ISETP.GE.U32.AND.EX P0, PT, R17, UR5, PT, P0 ;  /* 0x0000000511007c0c */ /* 0x000fe4000bf06100 */
[----:B------:R-:W-:Y:S02]  /*c2c0*/  MOV R3, 0xffffffff ;  /* 0xffffffff00037802 */ /* 0x000fe40000000f00 */
[----:B------:R-:W-:-:S09]  /*c2d0*/  MOV R7, 0xffffffff ;  /* 0xffffffff00077802 */ /* 0x000fd20000000f00 */
[----:B------:R-:W-:Y:S05]  /*c2e0*/  @P0 BRA `(.L_x_289) ;  /* 0x0000000400680947 */ /* 0x000fea0003800000 */
[----:B------:R-:W1:Y:S01]  /*c2f0*/  S2R R12, SR_CTAID.X ;  /* 0x00000000000c7919 */ /* 0x000e620000002500 */
[----:B------:R-:W2:Y:S01]  /*c300*/  LDC.64 R10, c[0x0][0x8d0] ;  /* 0x00023400ff0a7b82 */ /* 0x000ea20000000a00 */
[----:B------:R-:W-:Y:S01]  /*c310*/  ULDC UR4, c[0x0][0x150] ;  /* 0x0000540000047ab9 */ /* 0x000fe20000000800 */
[----:B------:R-:W-:Y:S01]  /*c320*/  MOV R8, R16 ;  /* 0x0000001000087202 */ /* 0x000fe20000000f00 */
[----:B------:R-:W3:Y:S01]  /*c330*/  S2R R26, SR_CTAID.Y ;  /* 0x00000000001a7919 */ /* 0x000ee20000002600 */
[----:B------:R-:W-:-:S04]  /*c340*/  IMAD.MOV.U32 R9, RZ, RZ, R17 ;  /* 0x000000ffff097224 */ /* 0x000fc800078e0011 */
[----:B------:R-:W4:Y:S08]  /*c350*/  LDC R25, c[0x0][0x144] ;  /* 0x00005100ff197b82 */ /* 0x000f300000000800 */
[----:B------:R-:W3:Y:S08]  /*c360*/  LDC R0, c[0x0][0x8d8] ;  /* 0x00023600ff007b82 */ /* 0x000ef00000000800 */
[----:B------:R-:W3:Y:S01]  /*c370*/  LDC.64 R20, c[0x0][0x8c8] ;  /* 0x00023200ff147b82 */ /* 0x000ee20000000a00 */
[----:B--2---:R-:W-:-:S04]  /*c380*/  ISETP.NE.U32.AND P0, PT, R10, RZ, PT ;  /* 0x000000ff0a00720c */ /* 0x004fc80003f05070 */
[----:B------:R-:W-:Y:S02]  /*c390*/  ISETP.NE.AND.EX P0, PT, R11, RZ, PT, P0 ;  /* 0x000000ff0b00720c */ /* 0x000fe40003f05300 */
[----:B-1----:R-:W-:-:S05]  /*c3a0*/  I2FP.F32.U32 R3, R12 ;  /* 0x0000000c00037245 */ /* 0x002fca0000201000 */
[----:B------:R-:W-:-:S04]  /*c3b0*/  FMUL R3, R3, UR4 ;  /* 0x0000000403037c20 */ /* 0x000fc80008400000 */
[----:B------:R1:W2:Y:S02]  /*c3c0*/  F2I.U32.TRUNC.NTZ R24, R3 ;  /* 0x0000000300187305 */ /* 0x0002a4000020f000 */
[----:B----4-:R-:W-:Y:S05]  /*c3d0*/  @!P0 BRA `(.L_x_290) ;  /* 0x0000000000288947 */ /* 0x010fea0003800000 */
[----:B-1----:R-:W1:Y:S02]  /*c3e0*/  LDC R3, c[0x0][0x8dc] ;  /* 0x00023700ff037b82 */ /* 0x002e640000000800 */
[----:B-1----:R-:W-:-:S04]  /*c3f0*/  IADD3 R3, P0, R16, R3, RZ ;  /* 0x0000000310037210 */ /* 0x002fc80007f1e0ff */
[----:B------:R-:W-:-:S05]  /*c400*/  IADD3.X R13, RZ, R17, RZ, P0, !PT ;  /* 0x00000011ff0d7210 */ /* 0x000fca00007fe4ff */
[----:B------:R-:W-:-:S04]  /*c410*/  IMAD.WIDE.U32 R4, R13, R10, RZ ;  /* 0x0000000a0d047225 */ /* 0x000fc800078e00ff */
[----:B------:R-:W-:-:S04]  /*c420*/  IMAD.WIDE.U32 R6, P0, R3, R11, R4 ;  /* 0x0000000b03067225 */ /* 0x000fc80007800004 */
[----:B------:R-:W-:Y:S01]  /*c430*/  IMAD.WIDE.U32 R4, R3, R10, RZ ;  /* 0x0000000a03047225 */ /* 0x000fe200078e00ff */
[----:B------:R-:W-:Y:S02]  /*c440*/  IADD3.X R9, RZ, RZ, RZ, P0, !PT ;  /* 0x000000ffff097210 */ /* 0x000fe400007fe4ff */
[----:B------:R-:W-:Y:S02]  /*c450*/  MOV R8, R7 ;  /* 0x0000000700087202 */ /* 0x000fe40000000f00 */
[----:B------:R-:W-:-:S05]  /*c460*/  IADD3 RZ, P0, R5, R6, RZ ;  /* 0x0000000605ff7210 */ /* 0x000fca0007f1e0ff */
[----:B------:R-:W-:-:S08]  /*c470*/  IMAD.WIDE.U32.X R8, R13, R11, R8, P0 ;  /* 0x0000000b0d087225 */ /* 0x000fd000000e0408 */
.L_x_290:
[----:B------:R-:W4:Y:S01]  /*c480*/  LDC.64 R14, c[0x0][0x8e8] ;  /* 0x00023a00ff0e7b82 */ /* 0x000f220000000a00 */
[-CC-:B---3--:R-:W-:Y:S01]  /*c490*/  SHF.R.U64 R32, R8, R0.reuse, R9.reuse ;  /* 0x0000000008207219 */ /* 0x188fe20000001209 */
[----:B------:R-:W-:Y:S01]  /*c4a0*/  ULDC UR4, c[0x0][0x154] ;  /* 0x0000550000047ab9 */ /* 0x000fe20000000800 */
[----:B------:R-:W-:Y:S01]  /*c4b0*/  SHF.R.U32.HI R0, RZ, R0, R9 ;  /* 0x00000000ff007219 */ /* 0x000fe20000011609 */
[----:B------:R-:W-:Y:S01]  /*c4c0*/  IMAD.MOV.U32 R7, RZ, RZ, 0x1 ;  /* 0x00000001ff077424 */ /* 0x000fe200078e00ff */
[----:B-1----:R-:W-:Y:S02]  /*c4d0*/  IADD3 R3, P0, RZ, -R32, RZ ;  /* 0x80000020ff037210 */ /* 0x002fe40007f1e0ff */
[----:B--2---:R-:W-:Y:S01]  /*c4e0*/  IADD3 R24, -R24, RZ, RZ ;  /* 0x000000ff18187210 */ /* 0x004fe20007ffe1ff */
[----:B------:R-:W1:Y:S02]  /*c4f0*/  LDC R6, c[0x0][0x8c0] ;  /* 0x00023000ff067b82 */ /* 0x000e640000000800 */
[----:B------:R-:W-:-:S02]  /*c500*/  IMAD.X R5, RZ, RZ, ~R0, P0 ;  /* 0x000000ffff057224 */ /* 0x000fc400000e0e00 */
[----:B------:R-:W-:Y:S02]  /*c510*/  IMAD R28, R25, R24, R12 ;  /* 0x00000018191c7224 */ /* 0x000fe400078e020c */
[-C--:B------:R-:W-:Y:S02]  /*c520*/  IMAD R0, R5, R20.reuse, RZ ;  /* 0x0000001405007224 */ /* 0x080fe400078e02ff */
[----:B------:R-:W2:Y:S01]  /*c530*/  LDC R8, c[0x0][0x8b0] ;  /* 0x00022c00ff087b82 */ /* 0x000ea20000000800 */
[----:B------:R-:W-:-:S04]  /*c540*/  IMAD.WIDE.U32 R4, R3, R20, R16 ;  /* 0x0000001403047225 */ /* 0x000fc800078e0010 */
[----:B------:R-:W-:Y:S01]  /*c550*/  IMAD R3, R3, R21, R0 ;  /* 0x0000001503037224 */ /* 0x000fe200078e0200 */
[----:B------:R-:W-:Y:S02]  /*c560*/  I2FP.F32.U32 R0, R26 ;  /* 0x0000001a00007245 */ /* 0x000fe40000201000 */
[----:B------:R-:W3:Y:S01]  /*c570*/  LDC R30, c[0x0][0x900] ;  /* 0x00024000ff1e7b82 */ /* 0x000ee20000000800 */
[----:B----4-:R-:W-:Y:S02]  /*c580*/  ISETP.NE.U32.AND P0, PT, R14, RZ, PT ;  /* 0x000000ff0e00720c */ /* 0x010fe40003f05070 */
[----:B------:R-:W-:Y:S01]  /*c590*/  IADD3 R3, R5, R3, RZ ;  /* 0x0000000305037210 */ /* 0x000fe20007ffe0ff */
[----:B------:R-:W-:Y:S01]  /*c5a0*/  FMUL R0, R0, UR4 ;  /* 0x0000000400007c20 */ /* 0x000fe20008400000 */
[----:B------:R-:W-:Y:S02]  /*c5b0*/  ISETP.NE.AND.EX P0, PT, R15, RZ, PT, P0 ;  /* 0x000000ff0f00720c */ /* 0x000fe40003f05300 */
[----:B------:R-:W-:Y:S01]  /*c5c0*/  MOV R5, 0xffffffff ;  /* 0xffffffff00057802 */ /* 0x000fe20000000f00 */
[----:B------:R-:W4:Y:S01]  /*c5d0*/  LDC R21, c[0x0][0x148] ;  /* 0x00005200ff157b82 */ /* 0x000f220000000800 */
[-CC-:B-1----:R-:W-:Y:S01]  /*c5e0*/  SHF.R.U64 R12, R4, R6.reuse, R3.reuse ;  /* 0x00000006040c7219 */ /* 0x182fe20000001203 */
[----:B------:R1:W1:Y:S01]  /*c5f0*/  F2I.U32.TRUNC.NTZ R20, R0 ;  /* 0x0000000000147305 */ /* 0x000262000020f000 */
[----:B------:R-:W-:-:S05]  /*c600*/  SHF.R.U32.HI R3, RZ, R6, R3 ;  /* 0x00000006ff037219 */ /* 0x000fca0000011603 */
[----:B------:R-:W1:Y:S01]  /*c610*/  LDC R24, c[0x0][0x8a8] ;  /* 0x00022a00ff187b82 */ /* 0x000e620000000800 */
[-CC-:B--2---:R-:W-:Y:S02]  /*c620*/  SHF.R.U64 R10, R12, R8.reuse, R3.reuse ;  /* 0x000000080c0a7219 */ /* 0x184fe40000001203 */
[----:B------:R-:W-:-:S05]  /*c630*/  SHF.R.U32.HI R3, RZ, R8, R3 ;  /* 0x00000008ff037219 */ /* 0x000fca0000011603 */
[----:B------:R-:W2:Y:S01]  /*c640*/  LDC R27, c[0x0][0x8f0] ;  /* 0x00023c00ff1b7b82 */ /* 0x000ea20000000800 */
[-C--:B---3--:R-:W-:Y:S02]  /*c650*/  SHF.L.U32 R4, R5, R30.reuse, RZ ;  /* 0x0000001e05047219 */ /* 0x088fe400000006ff */
[-CC-:B------:R-:W-:Y:S02]  /*c660*/  SHF.R.U64 R13, R10, R30.reuse, R3.reuse ;  /* 0x0000001e0a0d7219 */ /* 0x180fe40000001203 */
[----:B------:R-:W-:Y:S02]  /*c670*/  SHF.R.U32.HI R5, RZ, R30, R3 ;  /* 0x0000001eff057219 */ /* 0x000fe40000011603 */
[----:B------:R-:W-:Y:S01]  /*c680*/  LOP3.LUT R25, RZ, R4, RZ, 0x33, !PT ;  /* 0x00000004ff197212 */ /* 0x000fe200078e33ff */
[----:B------:R-:W3:Y:S01]  /*c690*/  LDC R29, c[0x0][0x8e0] ;  /* 0x00023800ff1d7b82 */ /* 0x000ee20000000800 */
[----:B------:R-:W-:Y:S02]  /*c6a0*/  SHF.L.U32 R30, R7, R30, RZ ;  /* 0x0000001e071e7219 */ /* 0x000fe400000006ff */
[----:B------:R-:W-:-:S05]  /*c6b0*/  MOV R4, R13 ;  /* 0x0000000d00047202 */ /* 0x000fca0000000f00 */
[----:B------:R-:W1:Y:S01]  /*c6c0*/  LDC R31, c[0x0][0x8b8] ;  /* 0x00022e00ff1f7b82 */ /* 0x000e620000000800 */
[----:B------:R-:W-:Y:S05]  /*c6d0*/  @!P0 BRA `(.L_x_291) ;  /* 0x0000000000288947 */ /* 0x000fea0003800000 */
[----:B-1----:R-:W1:Y:S02]  /*c6e0*/  LDC R0, c[0x0][0x8f4] ;  /* 0x00023d00ff007b82 */ /* 0x002e640000000800 */
[----:B-1----:R-:W-:-:S04]  /*c6f0*/  IADD3 R3, P0, R13, R0, RZ ;  /* 0x000000000d037210 */ /* 0x002fc80007f1e0ff */
[----:B------:R-:W-:-:S05]  /*c700*/  IADD3.X R11, RZ, R5, RZ, P0, !PT ;  /* 0x00000005ff0b7210 */ /* 0x000fca00007fe4ff */
[----:B------:R-:W-:-:S04]  /*c710*/  IMAD.WIDE.U32 R4, R11, R14, RZ ;  /* 0x0000000e0b047225 */ /* 0x000fc800078e00ff */
[----:B------:R-:W-:-:S04]  /*c720*/  IMAD.WIDE.U32 R6, P0, R3, R15, R4 ;  /* 0x0000000f03067225 */ /* 0x000fc80007800004 */
[----:B------:R-:W-:Y:S01]  /*c730*/  IMAD.WIDE.U32 R4, R3, R14, RZ ;  /* 0x0000000e03047225 */ /* 0x000fe200078e00ff */
[----:B------:R-:W-:-:S03]  /*c740*/  IADD3.X R9, RZ, RZ, RZ, P0, !PT ;  /* 0x000000ffff097210 */ /* 0x000fc600007fe4ff */
[----:B------:R-:W-:Y:S01]  /*c750*/  IMAD.MOV.U32 R8, RZ, RZ, R7 ;  /* 0x000000ffff087224 */ /* 0x000fe200078e0007 */
[----:B------:R-:W-:-:S05]  /*c760*/  IADD3 RZ, P0, R5, R6, RZ ;  /* 0x0000000605ff7210 */ /* 0x000fca0007f1e0ff */
[----:B------:R-:W-:-:S08]  /*c770*/  IMAD.WIDE.U32.X R4, R11, R15, R8, P0 ;  /* 0x0000000f0b047225 */ /* 0x000fd000000e0408 */
.L_x_291:
[----:B------:R-:W-:Y:S02]  /*c780*/  ISETP.NE.AND P0, PT, R2, 0x1, PT ;  /* 0x000000010200780c */ /* 0x000fe40003f05270 */
[----:B-12---:R-:W-:Y:S02]  /*c790*/  SHF.R.U64 R0, R4, R27, R5 ;  /* 0x0000001b04007219 */ /* 0x006fe40000001205 */
[----:B------:R-:W-:Y:S02]  /*c7a0*/  LOP3.LUT R3, R10, R25, RZ, 0xc0, !PT ;  /* 0x000000190a037212 */ /* 0x000fe400078ec0ff */
[----:B------:R-:W-:Y:S02]  /*c7b0*/  IADD3 R20, -R20, RZ, RZ ;  /* 0x000000ff14147210 */ /* 0x000fe40007ffe1ff */
[----:B------:R-:W-:Y:S01]  /*c7c0*/  IADD3 R5, R24, -0x1, RZ ;  /* 0xffffffff18057810 */ /* 0x000fe20007ffe0ff */
[----:B------:R-:W-:Y:S01]  /*c7d0*/  IMAD R3, R30, R0, R3 ;  /* 0x000000001e037224 */ /* 0x000fe200078e0203 */
[----:B------:R-:W-:-:S02]  /*c7e0*/  IADD3 R4, -R0, RZ, RZ ;  /* 0x000000ff00047210 */ /* 0x000fc40007ffe1ff */
[----:B------:R-:W-:Y:S01]  /*c7f0*/  LOP3.LUT R5, R12, R5, RZ, 0xc0, !PT ;  /* 0x000000050c057212 */ /* 0x000fe200078ec0ff */
[----:B----4-:R-:W-:Y:S01]  /*c800*/  @P0 IMAD R28, R21, R20, R26 ;  /* 0x00000014151c0224 */ /* 0x010fe200078e021a */
[----:B------:R-:W-:Y:S01]  /*c810*/  R2UR UR47, R32 ;  /* 0x00000000202f72ca */ /* 0x000fe200000e0000 */
[----:B---3--:R-:W-:Y:S02]  /*c820*/  IMAD R0, R4, R29, R13 ;  /* 0x0000001d04007224 */ /* 0x008fe400078e020d */
[----:B------:R-:W-:Y:S02]  /*c830*/  IMAD R3, R3, R31, R28 ;  /* 0x0000001f03037224 */ /* 0x000fe400078e021c */
[----:B------:R-:W-:Y:S02]  /*c840*/  IMAD R0, R0, R24, R5 ;  /* 0x0000001800007224 */ /* 0x000fe400078e0205 */
[----:B------:R-:W-:-:S03]  /*c850*/  IMAD.MOV.U32 R4, RZ, RZ, 0x1 ;  /* 0x00000001ff047424 */ /* 0x000fc600078e00ff */
[----:B------:R-:W-:Y:S02]  /*c860*/  SEL R7, R0, R3, !P0 ;  /* 0x0000000300077207 */ /* 0x000fe40004000000 */
[----:B------:R-:W-:Y:S02]  /*c870*/  SEL R3, R3, R0, !P0 ;  /* 0x0000000003037207 */ /* 0x000fe40004000000 */
[----:B------:R-:W-:-:S07]  /*c880*/  PRMT R0, R4, 0x7610, R0 ;  /* 0x0000761004007816 */ /* 0x000fce0000000000 */
.L_x_289:
[----:B------:R-:W-:Y:S01]  /*c890*/  LOP3.LUT P0, RZ, R0, 0xff, RZ, 0xc0, !PT ;  /* 0x000000ff00ff7812 */ /* 0x000fe2000780c0ff */
[----:B------:R-:W-:-:S04]  /*c8a0*/  UIMAD.WIDE.U32 UR4, UR51, -0x33333333, URZ ;  /* 0xcccccccd330478a5 */ /* 0x000fc8000f8e003f */
[----:B------:R-:W-:-:S04]  /*c8b0*/  USHF.R.U32.HI UR4, URZ, 0x3, UR5 ;  /* 0x000000033f047899 */ /* 0x000fc80008011605 */
[----:B------:R-:W-:-:S04]  /*c8c0*/  UIMAD UR4, UR4, -0xa, UR51 ;  /* 0xfffffff6040478a4 */ /* 0x000fc8000f8e0233 */
[----:B------:R-:W-:Y:S08]  /*c8d0*/  @P0 BRA `(.L_x_292) ;  /* 0xffffff4c00a00947 */ /* 0x000ff0000383ffff */
[----:B------:R-:W-:-:S04]  /*c8e0*/  DEPBAR.LE SB0, 0x0 ;  /* 0x000080000000791a */ /* 0x000fc80000000000 */
[----:B------:R-:W-:Y:S05]  /*c8f0*/  EXIT ;  /* 0x000000000000794d */ /* 0x000fea0003800000 */
.L_x_13:
[----:B------:R-:W-:Y:S01]  /*c900*/  ULDC.64 UR4, c[0x0][0x8f8] ;  /* 0x00023e0000047ab9 */ /* 0x000fe20000000a00 */
[----:B------:R-:W-:Y:S02]  /*c910*/  PRMT R12, RZ, 0x7610, R12 ;  /* 0x00007610ff0c7816 */ /* 0x000fe4000000000c */
[----:B------:R-:W-:Y:S02]  /*c920*/  ISETP.GE.U32.AND P1, PT, R16, UR4, PT ;  /* 0x0000000410007c0c */ /* 0x000fe4000bf26070 */
[----:B------:R-:W-:Y:S02]  /*c930*/  MOV R20, 0xffffffff ;  /* 0xffffffff00147802 */ /* 0x000fe40000000f00 */
[----:B------:R-:W-:Y:S02]  /*c940*/  ISETP.GE.U32.AND.EX P1, PT, R17, UR5, PT, P1 ;  /* 0x0000000511007c0c */ /* 0x000fe4000bf26110 */
[----:B------:R-:W-:Y:S02]  /*c950*/  MOV R7, 0xffffffff ;  /* 0xffffffff00077802 */ /* 0x000fe40000000f00 */
[----:B------:R-:W-:-:S09]  /*c960*/  MOV R6, 0xffffffff ;  /* 0xffffffff00067802 */ /* 0x000fd20000000f00 */
[----:B------:R-:W-:Y:S05]  /*c970*/  @P1 BRA `(.L_x_293) ;  /* 0x0000000400281947 */ /* 0x000fea0003800000 */
[----:B------:R-:W2:Y:S01]  /*c980*/  LDC.64 R20, c[0x0][0x8d0] ;  /* 0x00023400ff147b82 */ /* 0x000ea20000000a00 */
[----:B------:R-:W-:Y:S01]  /*c990*/  IMAD.MOV.U32 R14, RZ, RZ, R16 ;  /* 0x000000ffff0e7224 */ /* 0x000fe200078e0010 */
[----:B------:R-:W-:-:S06]  /*c9a0*/  MOV R15, R17 ;  /* 0x00000011000f7202 */ /* 0x000fcc0000000f00 */
[----:B------:R-:W3:Y:S08]  /*c9b0*/  LDC R26, c[0x0][0x8d8] ;  /* 0x00023600ff1a7b82 */ /* 0x000ef00000000800 */
[----:B------:R-:W4:Y:S01]  /*c9c0*/  LDC.64 R28, c[0x0][0x8c8] ;  /* 0x00023200ff1c7b82 */ /* 0x000f220000000a00 */
[----:B--2---:R-:W-:-:S04]  /*c9d0*/  ISETP.NE.U32.AND P1, PT, R20, RZ, PT ;  /* 0x000000ff1400720c */ /* 0x004fc80003f25070 */
[----:B------:R-:W-:-:S13]  /*c9e0*/  ISETP.NE.AND.EX P1, PT, R21, RZ, PT, P1 ;  /* 0x000000ff1500720c */ /* 0x000fda0003f25310 */
[----:B---34-:R-:W-:Y:S05]  /*c9f0*/  @!P1 BRA `(.L_x_294) ;  /* 0x0000000000289947 */ /* 0x018fea0003800000 */
[----:B------:R-:W2:Y:S02]  /*ca00*/  LDC R7, c[0x0][0x8dc] ;  /* 0x00023700ff077b82 */ /* 0x000ea40000000800 */
[----:B--2---:R-:W-:-:S04]  /*ca10*/  IADD3 R15, P1, R16, R7, RZ ;  /* 0x00000007100f7210 */ /* 0x004fc80007f3e0ff */
        /* <DEDUP_REMOVED lines=8> */
.L_x_294:
[----:B------:R-:W2:Y:S01]  /*caa0*/  LDC.64 R30, c[0x0][0x8e8] ;  /* 0x00023a00ff1e7b82 */ /* 0x000ea20000000a00 */
[-CC-:B------:R-:W-:Y:S01]  /*cab0*/  SHF.R.U64 R22, R14, R26.reuse, R15.reuse ;  /* 0x0000001a0e167219 */ /* 0x180fe2000000120f */
[----:B------:R-:W-:Y:S01]  /*cac0*/  IMAD.MOV.U32 R32, RZ, RZ, 0x1 ;  /* 0x00000001ff207424 */ /* 0x000fe200078e00ff */
[----:B------:R-:W-:Y:S02]  /*cad0*/  SHF.R.U32.HI R6, RZ, R26, R15 ;  /* 0x0000001aff067219 */ /* 0x000fe4000001160f */
[----:B------:R-:W-:-:S03]  /*cae0*/  IADD3 R13, P1, RZ, -R22, RZ ;  /* 0x80000016ff0d7210 */ /* 0x000fc60007f3e0ff */
[----:B------:R-:W3:Y:S01]  /*caf0*/  LDC R14, c[0x0][0x8c0] ;  /* 0x00023000ff0e7b82 */ /* 0x000ee20000000800 */
[----:B------:R-:W-:-:S05]  /*cb00*/  IADD3.X R7, RZ, ~R6, RZ, P1, !PT ;  /* 0x80000006ff077210 */ /* 0x000fca0000ffe4ff */
[-C--:B------:R-:W-:Y:S02]  /*cb10*/  IMAD R12, R7, R28.reuse, RZ ;  /* 0x0000001c070c7224 */ /* 0x080fe400078e02ff */
[----:B------:R-:W4:Y:S01]  /*cb20*/  LDC R26, c[0x0][0x8b0] ;  /* 0x00022c00ff1a7b82 */ /* 0x000f220000000800 */
[----:B------:R-:W-:-:S04]  /*cb30*/  IMAD.WIDE.U32 R6, R13, R28, R16 ;  /* 0x0000001c0d067225 */ /* 0x000fc800078e0010 */
[----:B------:R-:W-:Y:S01]  /*cb40*/  IMAD R13, R13, R29, R12 ;  /* 0x0000001d0d0d7224 */ /* 0x000fe200078e020c */
[----:B------:R-:W-:Y:S02]  /*cb50*/  MOV R12, 0xffffffff ;  /* 0xffffffff000c7802 */ /* 0x000fe40000000f00 */
[----:B------:R-:W5:Y:S01]  /*cb60*/  LDC R27, c[0x0][0x900] ;  /* 0x00024000ff1b7b82 */ /* 0x000f620000000800 */
[----:B--2---:R-:W-:Y:S02]  /*cb70*/  ISETP.NE.U32.AND P1, PT, R30, RZ, PT ;  /* 0x000000ff1e00720c */ /* 0x004fe40003f25070 */
[----:B------:R-:W-:Y:S02]  /*cb80*/  IADD3 R7, R7, R13, RZ ;  /* 0x0000000d07077210 */ /* 0x000fe40007ffe0ff */
[----:B------:R-:W-:-:S03]  /*cb90*/  ISETP.NE.AND.EX P1, PT, R31, RZ, PT, P1 ;  /* 0x000000ff1f00720c */ /* 0x000fc60003f25310 */
[----:B------:R-:W2:Y:S01]  /*cba0*/  LDC R25, c[0x0][0x8a8] ;  /* 0x00022a00ff197b82 */ /* 0x000ea20000000800 */
[-CC-:B---3--:R-:W-:Y:S02]  /*cbb0*/  SHF.R.U64 R20, R6, R14.reuse, R7.reuse ;  /* 0x0000000e06147219 */ /* 0x188fe40000001207 */
[----:B------:R-:W-:-:S05]  /*cbc0*/  SHF.R.U32.HI R7, RZ, R14, R7 ;  /* 0x0000000eff077219 */ /* 0x000fca0000011607 */
[----:B------:R-:W3:Y:S01]  /*cbd0*/  LDC R28, c[0x0][0x8f0] ;  /* 0x00023c00ff1c7b82 */ /* 0x000ee20000000800 */
[-CC-:B----4-:R-:W-:Y:S02]  /*cbe0*/  SHF.R.U64 R23, R20, R26.reuse, R7.reuse ;  /* 0x0000001a14177219 */ /* 0x190fe40000001207 */
[----:B------:R-:W-:-:S05]  /*cbf0*/  SHF.R.U32.HI R6, RZ, R26, R7 ;  /* 0x0000001aff067219 */ /* 0x000fca0000011607 */
[----:B------:R-:W4:Y:S01]  /*cc00*/  LDC R29, c[0x0][0x8e0] ;  /* 0x00023800ff1d7b82 */ /* 0x000f220000000800 */
[-C--:B-----5:R-:W-:Y:S02]  /*cc10*/  SHF.L.U32 R12, R12, R27.reuse, RZ ;  /* 0x0000001b0c0c7219 */ /* 0x0a0fe400000006ff */
[-CC-:B------:R-:W-:Y:S02]  /*cc20*/  SHF.R.U64 R26, R23, R27.reuse, R6.reuse ;  /* 0x0000001b171a7219 */ /* 0x180fe40000001206 */
[----:B------:R-:W-:Y:S02]  /*cc30*/  SHF.R.U32.HI R7, RZ, R27, R6 ;  /* 0x0000001bff077219 */ /* 0x000fe40000011606 */
[----:B------:R-:W-:Y:S01]  /*cc40*/  LOP3.LUT R34, RZ, R12, RZ, 0x33, !PT ;  /* 0x0000000cff227212 */ /* 0x000fe200078e33ff */
[----:B------:R-:W1:Y:S01]  /*cc50*/  LDC R33, c[0x0][0x8b8] ;  /* 0x00022e00ff217b82 */ /* 0x000e620000000800 */
[----:B------:R-:W-:Y:S01]  /*cc60*/  MOV R6, R26 ;  /* 0x0000001a00067202 */ /* 0x000fe20000000f00 */
[----:B------:R-:W-:Y:S06]  /*cc70*/  @!P1 BRA `(.L_x_295) ;  /* 0x0000000000289947 */ /* 0x000fec0003800000 */
[----:B------:R-:W5:Y:S02]  /*cc80*/  LDC R15, c[0x0][0x8f4] ;  /* 0x00023d00ff0f7b82 */ /* 0x000f640000000800 */
[----:B-----5:R-:W-:-:S04]  /*cc90*/  IADD3 R15, P1, R26, R15, RZ ;  /* 0x0000000f1a0f7210 */ /* 0x020fc80007f3e0ff */
        /* <DEDUP_REMOVED lines=8> */
.L_x_295:
[----:B------:R-:W-:Y:S02]  /*cd20*/  ISETP.NE.AND P1, PT, R2, 0x1, PT ;  /* 0x000000010200780c */ /* 0x000fe40003f25270 */
[----:B---3--:R-:W-:Y:S02]  /*cd30*/  SHF.R.U64 R6, R6, R28, R7 ;  /* 0x0000001c06067219 */ /* 0x008fe40000001207 */
[----:B------:R-:W-:Y:S02]  /*cd40*/  SHF.L.U32 R32, R32, R27, RZ ;  /* 0x0000001b20207219 */ /* 0x000fe400000006ff */
[----:B------:R-:W-:Y:S02]  /*cd50*/  LOP3.LUT R5, R23, R34, RZ, 0xc0, !PT ;  /* 0x0000002217057212 */ /* 0x000fe400078ec0ff */
[----:B--2---:R-:W-:Y:S02]  /*cd60*/  IADD3 R13, R25, -0x1, RZ ;  /* 0xffffffff190d7810 */ /* 0x004fe40007ffe0ff */
[----:B------:R-:W-:Y:S01]  /*cd70*/  IADD3 R7, -R6, RZ, RZ ;  /* 0x000000ff06077210 */ /* 0x000fe20007ffe1ff */
[----:B------:R-:W-:Y:S01]  /*cd80*/  IMAD R5, R32, R6, R5 ;  /* 0x0000000620057224 */ /* 0x000fe200078e0205 */
[----:B------:R-:W-:Y:S01]  /*cd90*/  MOV R12, 0x1 ;  /* 0x00000001000c7802 */ /* 0x000fe20000000f00 */
[----:B------:R-:W-:Y:S01]  /*cda0*/  @P1 IMAD R10, R11, R24, R4 ;  /* 0x000000180b0a1224 */ /* 0x000fe200078e0204 */
[----:B------:R-:W-:Y:S01]  /*cdb0*/  LOP3.LUT R11, R20, R13, RZ, 0xc0, !PT ;  /* 0x0000000d140b7212 */ /* 0x000fe200078ec0ff */
[----:B----4-:R-:W-:-:S02]  /*cdc0*/  IMAD R4, R7, R29, R26 ;  /* 0x0000001d07047224 */ /* 0x010fc400078e021a */
[----:B-1----:R-:W-:Y:S02]  /*cdd0*/  IMAD R10, R5, R33, R10 ;  /* 0x00000021050a7224 */ /* 0x002fe400078e020a */
[----:B------:R-:W-:Y:S02]  /*cde0*/  IMAD R5, R4, R25, R11 ;  /* 0x0000001904057224 */ /* 0x000fe400078e020b */
[----:B------:R-:W-:-:S03]  /*cdf0*/  IMAD.MOV.U32 R6, RZ, RZ, R22 ;  /* 0x000000ffff067224 */ /* 0x000fc600078e0016 */
[----:B------:R-:W-:Y:S02]  /*ce00*/  SEL R7, R5, R10, !P1 ;  /* 0x0000000a05077207 */ /* 0x000fe40004800000 */
[----:B------:R-:W-:-:S07]  /*ce10*/  SEL R20, R10, R5, !P1 ;  /* 0x000000050a147207 */ /* 0x000fce0004800000 */
.L_x_293:
[----:B------:R-:W-:-:S08]  /*ce20*/  NOP ;  /* 0x0000000000007918 */ /* 0x000fd00000000000 */
[----:B------:R-:W2:-:S00]  /*ce30*/  USETMAXREG.DEALLOC.CTAPOOL 0x28 ;  /* 0x00000028000079c8 */ /* 0x000e8000080e0500 */
[----:B--2---:R-:W-:-:S13]  /*ce40*/  ISETP.NE.AND P1, PT, R3, 0x1, PT ;  /* 0x000000010300780c */ /* 0x004fda0003f25270 */
[----:B-1----:R-:W-:Y:S05]  /*ce50*/  @!P1 EXIT ;  /* 0x000000000000994d */ /* 0x002fea0003800000 */
[----:B------:R-:W-:Y:S05]  /*ce60*/  @!P4 BRA `(.L_x_296) ;  /* 0x0000001000b0c947 */ /* 0x000fea0003800000 */
[----:B------:R-:W-:-:S13]  /*ce70*/  ISETP.NE.OR P0, PT, R3, 0x2, P0 ;  /* 0x000000020300780c */ /* 0x000fda0000705670 */
[----:B------:R-:W-:Y:S05]  /*ce80*/  @P0 EXIT ;  /* 0x000000000000094d */ /* 0x000fea0003800000 */
[----:B------:R-:W-:-:S13]  /*ce90*/  LOP3.LUT P1, RZ, R12, 0xff, RZ, 0xc0, !PT ;  /* 0x000000ff0cff7812 */ /* 0x000fda000782c0ff */
[----:B------:R-:W-:Y:S05]  /*cea0*/  @!P1 BRA `(.L_x_297) ;  /* 0x0000000000189947 */ /* 0x000fea0003800000 */
[----:B------:R-:W-:Y:S01]  /*ceb0*/  UMOV UR4, 0x400 ;  /* 0x0000040000047882 */ /* 0x000fe20000000000 */
[----:B------:R-:W-:Y:S01]  /*cec0*/  MOV R3, RZ ;  /* 0x000000ff00037202 */ /* 0x000fe20000000f00 */
[----:B------:R-:W-:-:S03]  /*ced0*/  ULEA UR4, UR36, UR4, 0x18 ;  /* 0x0000000424047291 */ /* 0x000fc6000f8ec03f */
[----:B------:R-:W-:-:S06]  /*cee0*/  SHF.L.U32 R3, R3, 0x1f, RZ ;  /* 0x0000001f03037819 */ /* 0x000fcc00000006ff */
[----:B------:R-:W1:Y:S02]  /*cef0*/  SYNCS.PHASECHK.TRANS64.TRYWAIT P0, [UR4+0xe8], R3 ;  /* 0x0000e803ff0075a7 */ /* 0x000e640008000144 */
[----:B-1----:R-:W-:Y:S05]  /*cf00*/  @!P0 BRA `(.L_x_298) ;  /* 0x0000002400d08947 */ /* 0x002fea0003800000 */
.L_x_297:
[----:B-1----:R-:W-:Y:S01]  /*cf10*/  PRMT R3, RZ, 0x7610, R3 ;  /* 0x00007610ff037816 */ /* 0x002fe20000000003 */
[----:B------:R-:W-:Y:S06]  /*cf20*/  @P3 BRA `(.L_x_299) ;  /* 0x0000000000243947 */ /* 0x000fec0003800000 */
[----:B------:R-:W-:Y:S02]  /*cf30*/  ULDC.64 UR4, c[0x0][0x588] ;  /* 0x0001620000047ab9 */ /* 0x000fe40000000a00 */
[----:B------:R-:W-:-:S04]  /*cf40*/  ISETP.NE.U32.AND P0, PT, RZ, UR4, PT ;  /* 0x00000004ff007c0c */ /* 0x000fc8000bf05070 */
[----:B------:R-:W-:-:S13]  /*cf50*/  ISETP.NE.AND.EX P0, PT, RZ, UR5, PT, P0 ;  /* 0x00000005ff007c0c */ /* 0x000fda000bf05300 */
[----:B------:R-:W-:Y:S05]  /*cf60*/  @!P0 BRA `(.L_x_300) ;  /* 0x00000000000c8947 */ /* 0x000fea0003800000 */
[----:B------:R2:W5:Y:S01]  /*cf70*/  LDG.E R8, desc[UR40][R8.64] ;  /* 0x0000002808087981 */ /* 0x000562000c1e1900 */
[----:B------:R-:W-:Y:S01]  /*cf80*/  MOV R3, 0x1 ;  /* 0x0000000100037802 */ /* 0x000fe20000000f00 */
[----:B------:R-:W-:Y:S06]  /*cf90*/  BRA `(.L_x_299) ;  /* 0x0000000000087947 */ /* 0x000fec0003800000 */
.L_x_300:
[----:B------:R-:W1:Y:S01]  /*cfa0*/  LDC R8, c[0x0][0x580] ;  /* 0x00016000ff087b82 */ /* 0x000e620000000800 */
[----:B------:R-:W-:-:S07]  /*cfb0*/  MOV R3, 0x1 ;  /* 0x0000000100037802 */ /* 0x000fce0000000f00 */
.L_x_299:
[----:B--2---:R-:W-:Y:S01]  /*cfc0*/  IMAD.MOV.U32 R9, RZ, RZ, 0x1 ;  /* 0x00000001ff097424 */ /* 0x004fe200078e00ff */
[----:B------:R-:W-:Y:S06]  /*cfd0*/  @!P1 BRA `(.L_x_301) ;  /* 0x0000000c00dc9947 */ /* 0x000fec0003800000 */
[----:B------:R-:W2:Y:S01]  /*cfe0*/  LDC R10, c[0x0][0x900] ;  /* 0x00024000ff0a7b82 */ /* 0x000ea20000000800 */
[----:B------:R-:W-:Y:S01]  /*cff0*/  MOV R5, 0xffffffff ;  /* 0xffffffff00057802 */ /* 0x000fe20000000f00 */
[----:B------:R-:W-:Y:S01]  /*d000*/  ULDC.64 UR6, c[0x0][0x198] ;  /* 0x0000660000067ab9 */ /* 0x000fe20000000a00 */
[----:B------:R-:W-:Y:S01]  /*d010*/  MOV R9, 0x1 ;  /* 0x0000000100097802 */ /* 0x000fe20000000f00 */
[----:B------:R-:W-:Y:S01]  /*d020*/  ULDC.64 UR14, c[0x0][0x588] ;  /* 0x00016200000e7ab9 */ /* 0x000fe20000000a00 */
[----:B------:R-:W-:Y:S01]  /*d030*/  LOP3.LUT R11, R0, 0x2, RZ, 0xfc, !PT ;  /* 0x00000002000b7812 */ /* 0x000fe200078efcff */
[----:B------:R-:W-:Y:S01]  /*d040*/  ULDC.64 UR22, c[0x0][0x8f8] ;  /* 0x00023e0000167ab9 */ /* 0x000fe20000000a00 */
[----:B------:R-:W-:Y:S01]  /*d050*/  ULDC.64 UR24, c[0x0][0x590] ;  /* 0x0001640000187ab9 */ /* 0x000fe20000000a00 */
[----:B------:R-:W3:Y:S01]  /*d060*/  LDC R12, c[0x0][0x8a8] ;  /* 0x00022a00ff0c7b82 */ /* 0x000ee20000000800 */
[-C--:B--2---:R-:W-:Y:S02]  /*d070*/  SHF.L.U32 R5, R5, R10.reuse, RZ ;  /* 0x0000000a05057219 */ /* 0x084fe400000006ff */
[----:B------:R-:W-:-:S02]  /*d080*/  SHF.L.U32 R10, R9, R10, RZ ;  /* 0x0000000a090a7219 */ /* 0x000fc400000006ff */
[----:B------:R-:W-:Y:S02]  /*d090*/  MOV R9, 0x1 ;  /* 0x0000000100097802 */ /* 0x000fe40000000f00 */
[----:B------:R-:W-:Y:S01]  /*d0a0*/  LOP3.LUT R13, RZ, R5, RZ, 0x33, !PT ;  /* 0x00000005ff0d7212 */ /* 0x000fe200078e33ff */
[----:B---3--:R-:W-:-:S07]  /*d0b0*/  VIADD R12, R12, 0xffffffff ;  /* 0xffffffff0c0c7836 */ /* 0x008fce0000000000 */
.L_x_333:
[----:B------:R-:W-:Y:S02]  /*d0c0*/  ISETP.NE.U32.AND P0, PT, RZ, UR24, PT ;  /* 0x00000018ff007c0c */ /* 0x000fe4000bf05070 */
[----:B------:R-:W-:Y:S02]  /*d0d0*/  R2UR UR11, R20 ;  /* 0x00000000140b72ca */ /* 0x000fe400000e0000 */
[----:B------:R-:W-:Y:S02]  /*d0e0*/  R2UR UR10, R7 ;  /* 0x00000000070a72ca */ /* 0x000fe400000e0000 */
[----:B------:R-:W-:-:S09]  /*d0f0*/  ISETP.NE.AND.EX P0, PT, RZ, UR25, PT, P0 ;  /* 0x00000019ff007c0c */ /* 0x000fd2000bf05300 */
[----:B------:R-:W-:Y:S02]  /*d100*/  USHF.L.U32 UR11, UR11, 0x8, URZ ;  /* 0x000000080b0b7899 */ /* 0x000fe4000800063f */
[----:B------:R-:W-:Y:S02]  /*d110*/  USHF.L.U32 UR10, UR10, 0x6, URZ ;  /* 0x000000060a0a7899 */ /* 0x000fe4000800063f */
[----:B--234-:R-:W-:Y:S10]  /*d120*/  @!P0 BRA `(.L_x_302) ;  /* 0x00000000002c8947 */ /* 0x01cff40003800000 */
[----:B------:R-:W-:-:S04]  /*d130*/  ISETP.NE.U32.AND P1, PT, RZ, UR14, PT ;  /* 0x0000000eff007c0c */ /* 0x000fc8000bf25070 */
[----:B------:R-:W-:-:S13]  /*d140*/  ISETP.NE.AND.EX P1, PT, RZ, UR15, PT, P1 ;  /* 0x0000000fff007c0c */ /* 0x000fda000bf25310 */
[----:B------:R-:W-:Y:S05]  /*d150*/  @!P1 BRA `(.L_x_303) ;  /* 0x0000000000189947 */ /* 0x000fea0003800000 */
[----:B------:R-:W2:Y:S01]  /*d160*/  LDC.64 R4, c[0x0][0x588] ;  /* 0x00016200ff047b82 */ /* 0x000ea20000000a00 */
[----:B------:R-:W-:-:S04]  /*d170*/  IMAD R3, R6, UR24, RZ ;  /* 0x0000001806037c24 */ /* 0x000fc8000f8e02ff */
[----:B--2---:R-:W-:-:S05]  /*d180*/  IMAD.WIDE R4, R3, 0x4, R4 ;  /* 0x0000000403047825 */ /* 0x004fca00078e0204 */
[----:B-1---5:R3:W5:Y:S01]  /*d190*/  LDG.E R8, desc[UR40][R4.64] ;  /* 0x0000002804087981 */ /* 0x022762000c1e1900 */
[----:B------:R-:W-:Y:S01]  /*d1a0*/  MOV R3, 0x1 ;  /* 0x0000000100037802 */ /* 0x000fe20000000f00 */
[----:B------:R-:W-:Y:S06]  /*d1b0*/  BRA `(.L_x_302) ;  /* 0x0000000000087947 */ /* 0x000fec0003800000 */
.L_x_303:
[----:B-1---5:R-:W2:Y:S01]  /*d1c0*/  LDC R8, c[0x0][0x580] ;  /* 0x00016000ff087b82 */ /* 0x022ea20000000800 */
[----:B------:R-:W-:-:S07]  /*d1d0*/  MOV R3, 0x1 ;  /* 0x0000000100037802 */ /* 0x000fce0000000f00 */
.L_x_302:
[----:B------:R-:W-:Y:S05]  /*d1e0*/  @!P0 BRA `(.L_x_304) ;  /* 0x00000000001c8947 */ /* 0x000fea0003800000 */
[----:B------:R-:W-:-:S13]  /*d1f0*/  LOP3.LUT P2, RZ, R3, 0xff, RZ, 0xc0, !PT ;  /* 0x000000ff03ff7812 */ /* 0x000fda000784c0ff */
[----:B---3--:R-:W3:Y:S02]  /*d200*/  @!P2 LDC.64 R4, c[0x0][0x588] ;  /* 0x00016200ff04ab82 */ /* 0x008ee40000000a00 */
[----:B---3--:R-:W-:-:S04]  /*d210*/  @!P2 ISETP.NE.U32.AND P0, PT, R4, RZ, PT ;  /* 0x000000ff0400a20c */ /* 0x008fc80003f05070 */
[----:B------:R-:W-:Y:S02]  /*d220*/  @!P2 ISETP.NE.AND.EX P1, PT, R5, RZ, PT, P0 ;  /* 0x000000ff0500a20c */ /* 0x000fe40003f25300 */
[----:B-12--5:R-:W-:Y:S02]  /*d230*/  @P2 FSETP.EQ.AND P0, PT, R8, RZ, PT ;  /* 0x000000ff0800220b */ /* 0x026fe40003f02000 */
[----:B------:R-:W-:Y:S01]  /*d240*/  @!P2 PLOP3.LUT P0, PT, P1, PT, PT, 0x8, 0x0 ;  /* 0x000000000000a81c */ /* 0x000fe20000f0e170 */
[----:B------:R-:W-:-:S12]  /*d250*/  BRA `(.L_x_305) ;  /* 0x0000000000047947 */ /* 0x000fd80003800000 */
.L_x_304:
[----:B-12--5:R-:W-:-:S13]  /*d260*/  FSETP.EQ.AND P0, PT, R8, RZ, PT ;  /* 0x000000ff0800720b */ /* 0x026fda0003f02000 */
.L_x_305:
[----:B------:R-:W-:Y:S02]  /*d270*/  ISETP.NE.AND P2, PT, R11, 0x3, PT ;  /* 0x000000030b00780c */ /* 0x000fe40003f45270 */
[----:B------:R-:W-:-:S04]  /*d280*/  ELECT P1, URZ, PT ;  /* 0x00000000003f782f */ /* 0x000fc80003820000 */
[----:B------:R-:W-:-:S07]  /*d290*/  PLOP3.LUT P0, PT, P1, P0, PT, 0x20, 0x0 ;  /* 0x000000000000781c */ /* 0x000fce0000f00470 */
[----:B------:R-:W-:Y:S06]  /*d2a0*/  @!P2 BRA `(.L_x_306) ;  /* 0x000000000004a947 */ /* 0x000fec0003800000 */
[----:B------:R-:W-:Y:S01]  /*d2b0*/  BPT.TRAP 0x1 ;  /* 0x000000040000795c */ /* 0x000fe20000300000 */
.L_x_306:
[----:B------:R-:W1:Y:S01]  /*d2c0*/  S2UR UR36, SR_CgaCtaId ;  /* 0x00000000002479c3 */ /* 0x000e620000008800 */
[----:B------:R-:W-:Y:S01]  /*d2d0*/  UMOV UR4, 0x400 ;  /* 0x0000040000047882 */ /* 0x000fe20000000000 */
[----:B---3--:R-:W-:Y:S01]  /*d2e0*/  SHF.L.U32 R4, R9, 0x1f, RZ ;  /* 0x0000001f09047819 */ /* 0x008fe200000006ff */
[----:B-1----:R-:W-:-:S09]  /*d2f0*/  ULEA UR5, UR36, UR4, 0x18 ;  /* 0x0000000424057291 */ /* 0x002fd2000f8ec03f */
[----:B------:R-:W1:Y:S02]  /*d300*/  SYNCS.PHASECHK.TRANS64.TRYWAIT P1, [UR5+0xc0], R4 ;  /* 0x0000c004ff0075a7 */ /* 0x000e640008020145 */
[----:B-1----:R-:W-:Y:S05]  /*d310*/  @!P1 BRA `(.L_x_307) ;  /* 0x0000002000e49947 */ /* 0x002fea0003800000 */
.L_x_374:
[----:B------:R-:W-:Y:S04]  /*d320*/  BSSY B0, `(.L_x_308) ;  /* 0x000000e000007945 */ /* 0x000fe80003800000 */
[----:B------:R-:W-:Y:S05]  /*d330*/  @!P0 BRA `(.L_x_309) ;  /* 0x0000000000308947 */ /* 0x000fea0003800000 */
[----:B------:R-:W-:Y:S01]  /*d340*/  R2UR UR12, R6 ;  /* 0x00000000060c72ca */ /* 0x000fe200000e0000 */
[----:B------:R-:W-:Y:S02]  /*d350*/  UIADD3 UR16, UP0, UR6, 0x3f0, URZ ;  /* 0x000003f006107890 */ /* 0x000fe4000ff1e03f */
[----:B------:R-:W-:Y:S02]  /*d360*/  UIADD3 UR8, UR5, 0x100, URZ ;  /* 0x0000010005087890 */ /* 0x000fe4000fffe03f */
[----:B------:R-:W-:Y:S02]  /*d370*/  UIADD3 UR9, UR5, 0xa0, URZ ;  /* 0x000000a005097890 */ /* 0x000fe4000fffe03f */
[----:B------:R-:W-:Y:S01]  /*d380*/  UIADD3.X UR17, URZ, UR7, URZ, UP0, !UPT ;  /* 0x000000073f117290 */ /* 0x000fe200087fe43f */
[----:B------:R-:W-:Y:S01]  /*d390*/  UMOV UR18, 0x0 ;  /* 0x0000000000127882 */ /* 0x000fe20000000000 */
[----:B------:R-:W-:-:S07]  /*d3a0*/  UMOV UR19, 0x10000000 ;  /* 0x1000000000137882 */ /* 0x000fce0000000000 */
[----:B------:R2:W-:Y:S02]  /*d3b0*/  UTMALDG.3D [UR8], [UR16], desc[UR18] ;  /* 0x00001208100075b4 */ /* 0x0005e40008011000 */
[----:B--2---:R-:W-:Y:S05]  /*d3c0*/  @!P2 BRA `(.L_x_310) ;  /* 0x000000000004a947 */ /* 0x004fea0003800000 */
[----:B------:R-:W-:Y:S01]  /*d3d0*/  BPT.TRAP 0x1 ;  /* 0x000000040000795c */ /* 0x000fe20000300000 */
.L_x_310:
[----:B-1----:R-:W1:Y:S02]  /*d3e0*/  LDC R5, c[0x0][0x800] ;  /* 0x00020000ff057b82 */ /* 0x002e640000000800 */
[----:B-1----:R2:W-:Y:S02]  /*d3f0*/  SYNCS.ARRIVE.TRANS64.RED.A0TR RZ, [UR5+0xa0], R5 ;  /* 0x0000a005ffff79a7 */ /* 0x0025e40008300405 */
.L_x_309:
[----:B------:R-:W-:Y:S05]  /*d400*/  BSYNC B0 ;  /* 0x0000000000007941 */ /* 0x000fea0003800000 */
.L_x_308:
[----:B------:R-:W-:Y:S05]  /*d410*/  @!P2 BRA `(.L_x_311) ;  /* 0x000000000004a947 */ /* 0x000fea0003800000 */
[----:B------:R-:W-:Y:S01]  /*d420*/  BPT.TRAP 0x1 ;  /* 0x000000040000795c */ /* 0x000fe20000300000 */
.L_x_311:
[----:B------:R-:W-:-:S04]  /*d430*/  UIADD3 UR4, UR5, 0xa0, URZ ;  /* 0x000000a005047890 */ /* 0x000fc8000fffe03f */
[----:B------:R-:W-:-:S09]  /*d440*/  UPRMT UR4, UR36, 0x654, UR4 ;  /* 0x0000065424047896 */ /* 0x000fd20008000004 */
[----:B------:R-:W-:Y:S01]  /*d450*/  SYNCS.ARRIVE.TRANS64.RED.A1T0 RZ, [UR4], RZ ;  /* 0x000000ffffff79a7 */ /* 0x000fe20008100404 */
[----:B------:R-:W-:Y:S05]  /*d460*/  @!P2 BRA `(.L_x_312) ;  /* 0x000000000004a947 */ /* 0x000fea0003800000 */
[----:B------:R-:W-:Y:S01]  /*d470*/  BPT.TRAP 0x1 ;  /* 0x000000040000795c */ /* 0x000fe20000300000 */
.L_x_312:
[----:B------:R-:W3:Y:S02]  /*d480*/  SYNCS.PHASECHK.TRANS64.TRYWAIT P1, [UR5+0xc8], R4 ;  /* 0x0000c804ff0075a7 */ /* 0x000ee40008020145 */
[----:B---3--:R-:W-:Y:S05]  /*d490*/  @!P1 BRA `(.L_x_313) ;  /* 0x00000020009c9947 */ /* 0x008fea0003800000 */
.L_x_375:
[----:B------:R-:W-:Y:S04]  /*d4a0*/  BSSY B0, `(.L_x_314) ;  /* 0x0000010000007945 */ /* 0x000fe80003800000 */
[----:B------:R-:W-:Y:S05]  /*d4b0*/  @!P0 BRA `(.L_x_315) ;  /* 0x0000000000388947 */ /* 0x000fea0003800000 */
[----:B------:R-:W-:Y:S01]  /*d4c0*/  UIADD3 UR8, UP0, UR6, 0x3f0, URZ ;  /* 0x000003f006087890 */ /* 0x000fe2000ff1e03f */
[----:B------:R-:W-:Y:S01]  /*d4d0*/  R2UR UR20, R6 ;  /* 0x00000000061472ca */ /* 0x000fe200000e0000 */
[----:B------:R-:W-:Y:S02]  /*d4e0*/  UIADD3 UR19, UR11, 0x80, URZ ;  /* 0x000000800b137890 */ /* 0x000fe4000fffe03f */
[----:B------:R-:W-:Y:S02]  /*d4f0*/  UIADD3 UR16, UR5, 0x1100, URZ ;  /* 0x0000110005107890 */ /* 0x000fe4000fffe03f */
[----:B------:R-:W-:Y:S02]  /*d500*/  UIADD3 UR17, UR5, 0xa8, URZ ;  /* 0x000000a805117890 */ /* 0x000fe4000fffe03f */
[----:B------:R-:W-:Y:S01]  /*d510*/  UIADD3.X UR9, URZ, UR7, URZ, UP0, !UPT ;  /* 0x000000073f097290 */ /* 0x000fe200087fe43f */
[----:B------:R-:W-:Y:S01]  /*d520*/  UMOV UR12, 0x0 ;  /* 0x00000000000c7882 */ /* 0x000fe20000000000 */
[----:B------:R-:W-:Y:S01]  /*d530*/  UMOV UR13, 0x10000000 ;  /* 0x10000000000d7882 */ /* 0x000fe20000000000 */
[----:B------:R-:W-:-:S06]  /*d540*/  UMOV UR18, UR10 ;  /* 0x0000000a00127c82 */ /* 0x000fcc0008000000 */
[----:B------:R3:W-:Y:S02]  /*d550*/  UTMALDG.3D [UR16], [UR8], desc[UR12] ;  /* 0x00000c10080075b4 */ /* 0x0007e40008011000 */
[----:B---3--:R-:W-:Y:S05]  /*d560*/  @!P2 BRA `(.L_x_316) ;  /* 0x000000000004a947 */ /* 0x008fea0003800000 */
[----:B------:R-:W-:Y:S01]  /*d570*/  BPT.TRAP 0x1 ;  /* 0x000000040000795c */ /* 0x000fe20000300000 */
.L_x_316:
[----:B-12---:R-:W1:Y:S02]  /*d580*/  LDC R5, c[0x0][0x800] ;  /* 0x00020000ff057b82 */ /* 0x006e640000000800 */
[----:B-1----:R3:W-:Y:S02]  /*d590*/  SYNCS.ARRIVE.TRANS64.RED.A0TR RZ, [UR5+0xa8], R5 ;  /* 0x0000a805ffff79a7 */ /* 0x0027e40008300405 */
.L_x_315:
[----:B------:R-:W-:Y:S05]  /*d5a0*/  BSYNC B0 ;  /* 0x0000000000007941 */ /* 0x000fea0003800000 */
.L_x_314:
[----:B------:R-:W-:Y:S05]  /*d5b0*/  @!P2 BRA `(.L_x_317) ;  /* 0x000000000004a947 */ /* 0x000fea0003800000 */
[----:B------:R-:W-:Y:S01]  /*d5c0*/  BPT.TRAP 0x1 ;  /* 0x000000040000795c */ /* 0x000fe20000300000 */
.L_x_317:
[----:B------:R-:W-:Y:S02]  /*d5d0*/  UIADD3 UR4, UR5, 0xa8, URZ ;  /* 0x000000a805047890 */ /* 0x000fe4000fffe03f */
[----:B------:R-:W-:Y:S02]  /*d5e0*/  UIADD3 UR10, UR10, 0x20, URZ ;  /* 0x000000200a0a7890 */ /* 0x000fe4000fffe03f */
[----:B------:R-:W-:-:S09]  /*d5f0*/  UPRMT UR4, UR36, 0x654, UR4 ;  /* 0x0000065424047896 */ /* 0x000fd20008000004 */
[----:B------:R-:W-:Y:S01]  /*d600*/  SYNCS.ARRIVE.TRANS64.RED.A1T0 RZ, [UR4], RZ ;  /* 0x000000ffffff79a7 */ /* 0x000fe20008100404 */
[----:B------:R-:W-:Y:S05]  /*d610*/  @!P2 BRA `(.L_x_318) ;  /* 0x000000000004a947 */ /* 0x000fea0003800000 */
[----:B------:R-:W-:Y:S01]  /*d620*/  BPT.TRAP 0x1 ;  /* 0x000000040000795c */ /* 0x000fe20000300000 */
.L_x_318:
[----:B------:R-:W4:Y:S02]  /*d630*/  SYNCS.PHASECHK.TRANS64.TRYWAIT P1, [UR5+0xd0], R4 ;  /* 0x0000d004ff0075a7 */ /* 0x000f240008020145 */
[----:B----4-:R-:W-:Y:S05]  /*d640*/  @!P1 BRA `(.L_x_319) ;  /* 0x0000002000489947 */ /* 0x010fea0003800000 */
.L_x_376:
        /* <DEDUP_REMOVED lines=10> */
[----:B----4-:R-:W-:Y:S05]  /*d6f0*/  @!P2 BRA `(.L_x_322) ;  /* 0x000000000004a947 */ /* 0x010fea0003800000 */
[----:B------:R-:W-:Y:S01]  /*d700*/  BPT.TRAP 0x1 ;  /* 0x000000040000795c */ /* 0x000fe20000300000 */
.L_x_322:
[----:B-123--:R-:W1:Y:S02]  /*d710*/  LDC R5, c[0x0][0x800] ;  /* 0x00020000ff057b82 */ /* 0x00ee640000000800 */
[----:B-1----:R4:W-:Y:S02]  /*d720*/  SYNCS.ARRIVE.TRANS64.RED.A0TR RZ, [UR5+0xb0], R5 ;  /* 0x0000b005ffff79a7 */ /* 0x0029e40008300405 */
.L_x_321:
[----:B------:R-:W-:Y:S05]  /*d730*/  BSYNC B0 ;  /* 0x0000000000007941 */ /* 0x000fea0003800000 */
.L_x_320:
[----:B------:R-:W-:Y:S05]  /*d740*/  @!P2 BRA `(.L_x_323) ;  /* 0x000000000004a947 */ /* 0x000fea0003800000 */
[----:B------:R-:W-:Y:S01]  /*d750*/  BPT.TRAP 0x1 ;  /* 0x000000040000795c */ /* 0x000fe20000300000 */
.L_x_323:
[----:B------:R-:W-:-:S04]  /*d760*/  UIADD3 UR4, UR5, 0xb0, URZ ;  /* 0x000000b005047890 */ /* 0x000fc8000fffe03f */
[----:B------:R-:W-:-:S09]  /*d770*/  UPRMT UR4, UR36, 0x654, UR4 ;  /* 0x0000065424047896 */ /* 0x000fd20008000004 */
[----:B------:R-:W-:Y:S01]  /*d780*/  SYNCS.ARRIVE.TRANS64.RED.A1T0 RZ, [UR4], RZ ;  /* 0x000000ffffff79a7 */ /* 0x000fe20008100404 */
[----:B------:R-:W-:Y:S05]  /*d790*/  @!P2 BRA `(.L_x_324) ;  /* 0x000000000004a947 */ /* 0x000fea0003800000 */
[----:B------:R-:W-:Y:S01]  /*d7a0*/  BPT.TRAP 0x1 ;  /* 0x000000040000795c */ /* 0x000fe20000300000 */
.L_x_324:
[----:B------:R-:W5:Y:S02]  /*d7b0*/  SYNCS.PHASECHK.TRANS64.TRYWAIT P1, [UR5+0xd8], R4 ;  /* 0x0000d804ff0075a7 */ /* 0x000f640008020145 */
[----:B-----5:R-:W-:Y:S05]  /*d7c0*/  @!P1 BRA `(.L_x_325) ;  /* 0x0000002000009947 */ /* 0x020fea0003800000 */
.L_x_377:
[----:B------:R-:W-:Y:S04]  /*d7d0*/  BSSY B0, `(.L_x_326) ;  /* 0x0000010000007945 */ /* 0x000fe80003800000 */
[----:B------:R-:W-:Y:S05]  /*d7e0*/  @!P0 BRA `(.L_x_327) ;  /* 0x0000000000388947 */ /* 0x000fea0003800000 */
[----:B------:R-:W-:Y:S01]  /*d7f0*/  R2UR UR20, R6 ;  /* 0x00000000061472ca */ /* 0x000fe200000e0000 */
[----:B------:R-:W-:Y:S02]  /*d800*/  UIADD3 UR8, UP0, UR6, 0x3f0, URZ ;  /* 0x000003f006087890 */ /* 0x000fe4000ff1e03f */
        /* <DEDUP_REMOVED lines=8> */
[----:B-1----:R-:W-:Y:S05]  /*d890*/  @!P2 BRA `(.L_x_328) ;  /* 0x000000000004a947 */ /* 0x002fea0003800000 */
[----:B------:R-:W-:Y:S01]  /*d8a0*/  BPT.TRAP 0x1 ;  /* 0x000000040000795c */ /* 0x000fe20000300000 */
.L_x_328:
[----:B------:R-:W1:Y:S02]  /*d8b0*/  LDC R4, c[0x0][0x800] ;  /* 0x00020000ff047b82 */ /* 0x000e640000000800 */
[----:B-1----:R1:W-:Y:S02]  /*d8c0*/  SYNCS.ARRIVE.TRANS64.RED.A0TR RZ, [UR5+0xb8], R4 ;  /* 0x0000b804ffff79a7 */ /* 0x0023e40008300405 */
.L_x_327:
[----:B------:R-:W-:Y:S05]  /*d8d0*/  BSYNC B0 ;  /* 0x0000000000007941 */ /* 0x000fea0003800000 */
.L_x_326:
[----:B------:R-:W-:Y:S05]  /*d8e0*/  @!P2 BRA `(.L_x_329) ;  /* 0x000000000004a947 */ /* 0x000fea0003800000 */
[----:B------:R-:W-:Y:S01]  /*d8f0*/  BPT.TRAP 0x1 ;  /* 0x000000040000795c */ /* 0x000fe20000300000 */
.L_x_329:
[----:B------:R-:W-:Y:S01]  /*d900*/  IADD3 R16, P0, R16, UR38, RZ ;  /* 0x0000002610107c10 */ /* 0x000fe2000ff1e0ff */
[----:B------:R-:W-:Y:S01]  /*d910*/  UIADD3 UR4, UR5, 0xb8, URZ ;  /* 0x000000b805047890 */ /* 0x000fe2000fffe03f */
[----:B------:R-:W-:Y:S01]  /*d920*/  LOP3.LUT R9, R9, 0x1, RZ, 0x3c, !PT ;  /* 0x0000000109097812 */ /* 0x000fe200078e3cff */
[----:B------:R-:W-:Y:S01]  /*d930*/  IMAD.MOV.U32 R7, RZ, RZ, -0x1 ;  /* 0xffffffffff077424 */ /* 0x000fe200078e00ff */
[----:B------:R-:W-:Y:S01]  /*d940*/  IADD3.X R17, R17, UR37, RZ, P0, !PT ;  /* 0x0000002511117c10 */ /* 0x000fe200087fe4ff */
[----:B------:R-:W-:Y:S01]  /*d950*/  UPRMT UR4, UR36, 0x654, UR4 ;  /* 0x0000065424047896 */ /* 0x000fe20008000004 */
[----:B------:R-:W-:Y:S02]  /*d960*/  ISETP.GE.U32.AND P0, PT, R16, UR22, PT ;  /* 0x0000001610007c0c */ /* 0x000fe4000bf06070 */
[----:B-1----:R-:W-:Y:S02]  /*d970*/  PRMT R4, RZ, 0x7610, R4 ;  /* 0x00007610ff047816 */ /* 0x002fe40000000004 */
[----:B------:R-:W-:-:S02]  /*d980*/  ISETP.GE.U32.AND.EX P0, PT, R17, UR23, PT, P0 ;  /* 0x0000001711007c0c */ /* 0x000fc4000bf06100 */
[----:B------:R-:W-:Y:S02]  /*d990*/  MOV R20, 0xffffffff ;  /* 0xffffffff00147802 */ /* 0x000fe40000000f00 */
[----:B------:R-:W-:Y:S01]  /*d9a0*/  SYNCS.ARRIVE.TRANS64.RED.A1T0 RZ, [UR4], RZ ;  /* 0x000000ffffff79a7 */ /* 0x000fe20008100404 */
[----:B------:R-:W-:-:S08]  /*d9b0*/  MOV R6, 0xffffffff ;  /* 0xffffffff00067802 */ /* 0x000fd00000000f00 */
[----:B------:R-:W-:Y:S05]  /*d9c0*/  @P0 BRA `(.L_x_330) ;  /* 0x0000000400580947 */ /* 0x000fea0003800000 */
[----:B------:R-:W1:Y:S01]  /*d9d0*/  S2R R18, SR_CTAID.X ;  /* 0x0000000000127919 */ /* 0x000e620000002500 */
[----:B------:R-:W5:Y:S01]  /*d9e0*/  LDC.64 R14, c[0x0][0x8d0] ;  /* 0x00023400ff0e7b82 */ /* 0x000f620000000a00 */
[----:B------:R-:W-:Y:S01]  /*d9f0*/  ULDC UR4, c[0x0][0x150] ;  /* 0x0000540000047ab9 */ /* 0x000fe20000000800 */
[----:B------:R-:W-:Y:S01]  /*da00*/  IMAD.MOV.U32 R22, RZ, RZ, R17 ;  /* 0x000000ffff167224 */ /* 0x000fe200078e0011 */
[----:B------:R-:W1:Y:S05]  /*da10*/  S2R R20, SR_CTAID.Y ;  /* 0x0000000000147919 */ /* 0x000e6a0000002600 */
[----:B--234-:R-:W2:Y:S08]  /*da20*/  LDC R5, c[0x0][0x144] ;  /* 0x00005100ff057b82 */ /* 0x01ceb00000000800 */
[----:B------:R-:W3:Y:S01]  /*da30*/  LDC R21, c[0x0][0x8d8] ;  /* 0x00023600ff157b82 */ /* 0x000ee20000000800 */
[----:B-----5:R-:W-:-:S04]  /*da40*/  ISETP.NE.U32.AND P0, PT, R14, RZ, PT ;  /* 0x000000ff0e00720c */ /* 0x020fc80003f05070 */
[----:B------:R-:W-:Y:S02]  /*da50*/  ISETP.NE.AND.EX P0, PT, R15, RZ, PT, P0 ;  /* 0x000000ff0f00720c */ /* 0x000fe40003f05300 */
[----:B-1----:R-:W-:Y:S02]  /*da60*/  I2FP.F32.U32 R4, R18 ;  /* 0x0000001200047245 */ /* 0x002fe40000201000 */
[----:B------:R-:W-:-:S03]  /*da70*/  I2FP.F32.U32 R23, R20 ;  /* 0x0000001400177245 */ /* 0x000fc60000201000 */
[----:B------:R-:W-:-:S06]  /*da80*/  FMUL R4, R4, UR4 ;  /* 0x0000000404047c20 */ /* 0x000fcc0008400000 */
[----:B------:R-:W1:Y:S02]  /*da90*/  F2I.U32.TRUNC.NTZ R4, R4 ;  /* 0x0000000400047305 */ /* 0x000e64000020f000 */
[----:B-1----:R-:W-:-:S05]  /*daa0*/  IADD3 R6, -R4, RZ, RZ ;  /* 0x000000ff04067210 */ /* 0x002fca0007ffe1ff */
[----:B--2---:R-:W-:Y:S01]  /*dab0*/  IMAD R18, R5, R6, R18 ;  /* 0x0000000605127224 */ /* 0x004fe200078e0212 */
[----:B------:R-:W-:Y:S01]  /*dac0*/  MOV R6, R16 ;  /* 0x0000001000067202 */ /* 0x000fe20000000f00 */
[----:B---3--:R-:W-:Y:S06]  /*dad0*/  @!P0 BRA `(.L_x_331) ;  /* 0x0000000000308947 */ /* 0x008fec0003800000 */
[----:B------:R-:W1:Y:S02]  /*dae0*/  LDC R5, c[0x0][0x8dc] ;  /* 0x00023700ff057b82 */ /* 0x000e640000000800 */
[----:B-1----:R-:W-:-:S04]  /*daf0*/  IADD3 R5, P0, R16, R5, RZ ;  /* 0x0000000510057210 */ /* 0x002fc80007f1e0ff */
[----:B------:R-:W-:-:S05]  /*db00*/  IADD3.X R19, RZ, R17, RZ, P0, !PT ;  /* 0x00000011ff137210 */ /* 0x000fca00007fe4ff */
[----:B------:R-:W-:-:S04]  /*db10*/  IMAD.WIDE.U32 R6, R19, R14, RZ ;  /* 0x0000000e13067225 */ /* 0x000fc800078e00ff */
[----:B------:R-:W-:-:S04]  /*db20*/  IMAD.WIDE.U32 R6, P0, R5, R15, R6 ;  /* 0x0000000f05067225 */ /* 0x000fc80007800006 */
[----:B------:R-:W-:Y:S01]  /*db30*/  IMAD.WIDE.U32 R4, R5, R14, RZ ;  /* 0x0000000e05047225 */ /* 0x000fe200078e00ff */
[----:B------:R-:W-:-:S04]  /*db40*/  MOV R4, R7 ;  /* 0x0000000700047202 */ /* 0x000fc80000000f00 */
[----:B------:R-:W-:Y:S02]  /*db50*/  IADD3 RZ, P1, R5, R6, RZ ;  /* 0x0000000605ff7210 */ /* 0x000fe40007f3e0ff */
[----:B------:R-:W-:-:S03]  /*db60*/  IADD3.X R5, RZ, RZ, RZ, P0, !PT ;  /* 0x000000ffff057210 */ /* 0x000fc600007fe4ff */
[----:B------:R-:W-:-:S04]  /*db70*/  IMAD.WIDE.U32.X R4, R19, R15, R4, P1 ;  /* 0x0000000f13047225 */ /* 0x000fc800008e0404 */
[----:B------:R-:W-:Y:S01]  /*db80*/  IMAD.MOV.U32 R6, RZ, RZ, R4 ;  /* 0x000000ffff067224 */ /* 0x000fe200078e0004 */
[----:B------:R-:W-:-:S07]  /*db90*/  MOV R22, R5 ;  /* 0x0000000500167202 */ /* 0x000fce0000000f00 */
.L_x_331:
[----:B------:R-:W-:Y:S01]  /*dba0*/  ULDC UR4, c[0x0][0x154] ;  /* 0x0000550000047ab9 */ /* 0x000fe20000000800 */
[----:B------:R-:W1:Y:S01]  /*dbb0*/  LDC R7, c[0x0][0x148] ;  /* 0x00005200ff077b82 */ /* 0x000e620000000800 */
[----:B------:R-:W-:Y:S01]  /*dbc0*/  FMUL R14, R23, UR4 ;  /* 0x00000004170e7c20 */ /* 0x000fe20008400000 */
[----:B------:R-:W-:Y:S02]  /*dbd0*/  ISETP.NE.AND P2, PT, R2, 0x1, PT ;  /* 0x000000010200780c */ /* 0x000fe40003f45270 */
[-CC-:B------:R-:W-:Y:S02]  /*dbe0*/  SHF.R.U64 R19, R6, R21.reuse, R22.reuse ;  /* 0x0000001506137219 */ /* 0x180fe40000001216 */
[----:B------:R-:W-:Y:S01]  /*dbf0*/  SHF.R.U32.HI R21, RZ, R21, R22 ;  /* 0x00000015ff157219 */ /* 0x000fe20000011616 */
[----:B------:R-:W2:Y:S01]  /*dc00*/  F2I.U32.TRUNC.NTZ R14, R14 ;  /* 0x0000000e000e7305 */ /* 0x000ea2000020f000 */
[----:B------:R-:W3:Y:S01]  /*dc10*/  LDC.64 R4, c[0x0][0x8c8] ;  /* 0x00023200ff047b82 */ /* 0x000ee20000000a00 */
[----:B------:R-:W-:-:S04]  /*dc20*/  IADD3 R23, P0, RZ, -R19, RZ ;  /* 0x80000013ff177210 */ /* 0x000fc80007f1e0ff */
[----:B------:R-:W-:-:S03]  /*dc30*/  IADD3.X R21, RZ, ~R21, RZ, P0, !PT ;  /* 0x80000015ff157210 */ /* 0x000fc600007fe4ff */
[----:B------:R-:W4:Y:S01]  /*dc40*/  LDC R22, c[0x0][0x8c0] ;  /* 0x00023000ff167b82 */ /* 0x000f220000000800 */
[----:B--2---:R-:W-:-:S07]  /*dc50*/  IADD3 R15, -R14, RZ, RZ ;  /* 0x000000ff0e0f7210 */ /* 0x004fce0007ffe1ff */
[----:B------:R-:W2:Y:S01]  /*dc60*/  LDC R26, c[0x0][0x8f0] ;  /* 0x00023c00ff1a7b82 */ /* 0x000ea20000000800 */
[----:B-1----:R-:W-:-:S07]  /*dc70*/  @P2 IMAD R18, R7, R15, R20 ;  /* 0x0000000f07122224 */ /* 0x002fce00078e0214 */
[----:B------:R-:W1:Y:S01]  /*dc80*/  LDC.64 R14, c[0x0][0x8e8] ;  /* 0x00023a00ff0e7b82 */ /* 0x000e620000000a00 */
[----:B---3--:R-:W-:-:S04]  /*dc90*/  IMAD R6, R21, R4, RZ ;  /* 0x0000000415067224 */ /* 0x008fc800078e02ff */
[C---:B------:R-:W-:Y:S02]  /*dca0*/  IMAD R7, R23.reuse, R5, R6 ;  /* 0x0000000517077224 */ /* 0x040fe400078e0206 */
[----:B------:R-:W-:Y:S01]  /*dcb0*/  IMAD.WIDE.U32 R4, R23, R4, R16 ;  /* 0x0000000417047225 */ /* 0x000fe200078e0010 */
[----:B------:R-:W3:Y:S03]  /*dcc0*/  LDC R21, c[0x0][0x8b0] ;  /* 0x00022c00ff157b82 */ /* 0x000ee60000000800 */
[----:B------:R-:W-:-:S05]  /*dcd0*/  IMAD.IADD R5, R5, 0x1, R7 ;  /* 0x0000000105057824 */ /* 0x000fca00078e0207 */
[----:B------:R-:W5:Y:S01]  /*dce0*/  LDC R6, c[0x0][0x900] ;  /* 0x00024000ff067b82 */ /* 0x000f620000000800 */
[-CC-:B----4-:R-:W-:Y:S02]  /*dcf0*/  SHF.R.U64 R25, R4, R22.reuse, R5.reuse ;  /* 0x0000001604197219 */ /* 0x190fe40000001205 */
[----:B------:R-:W-:-:S05]  /*dd00*/  SHF.R.U32.HI R4, RZ, R22, R5 ;  /* 0x00000016ff047219 */ /* 0x000fca0000011605 */
[----:B------:R-:W4:Y:S01]  /*dd10*/  LDC R22, c[0x0][0x8e0] ;  /* 0x00023800ff167b82 */ /* 0x000f220000000800 */
[----:B-1----:R-:W-:-:S04]  /*dd20*/  ISETP.NE.U32.AND P0, PT, R14, RZ, PT ;  /* 0x000000ff0e00720c */ /* 0x002fc80003f05070 */
[----:B------:R-:W-:-:S03]  /*dd30*/  ISETP.NE.AND.EX P0, PT, R15, RZ, PT, P0 ;  /* 0x000000ff0f00720c */ /* 0x000fc60003f05300 */
[----:B------:R-:W1:Y:S01]  /*dd40*/  LDC R23, c[0x0][0x8b8] ;  /* 0x00022e00ff177b82 */ /* 0x000e620000000800 */
[-CC-:B---3--:R-:W-:Y:S02]  /*dd50*/  SHF.R.U64 R24, R25, R21.reuse, R4.reuse ;  /* 0x0000001519187219 */ /* 0x188fe40000001204 */
[----:B------:R-:W-:-:S05]  /*dd60*/  SHF.R.U32.HI R5, RZ, R21, R4 ;  /* 0x00000015ff057219 */ /* 0x000fca0000011604 */
[----:B------:R-:W3:Y:S01]  /*dd70*/  LDC R20, c[0x0][0x8a8] ;  /* 0x00022a00ff147b82 */ /* 0x000ee20000000800 */
[-CC-:B-----5:R-:W-:Y:S02]  /*dd80*/  SHF.R.U64 R21, R24, R6.reuse, R5.reuse ;  /* 0x0000000618157219 */ /* 0x1a0fe40000001205 */
[----:B------:R-:W-:Y:S02]  /*dd90*/  SHF.R.U32.HI R27, RZ, R6, R5 ;  /* 0x00000006ff1b7219 */ /* 0x000fe40000011605 */
[----:B------:R-:W-:Y:S02]  /*dda0*/  MOV R4, R21 ;  /* 0x0000001500047202 */ /* 0x000fe40000000f00 */
[----:B------:R-:W-:Y:S01]  /*ddb0*/  MOV R5, R27 ;  /* 0x0000001b00057202 */ /* 0x000fe20000000f00 */
[----:B--2---:R-:W-:Y:S06]  /*ddc0*/  @!P0 BRA `(.L_x_332) ;  /* 0x0000000000288947 */ /* 0x004fec0003800000 */
[----:B------:R-:W2:Y:S02]  /*ddd0*/  LDC R4, c[0x0][0x8f4] ;  /* 0x00023d00ff047b82 */ /* 0x000ea40000000800 */
[----:B--2---:R-:W-:-:S04]  /*dde0*/  IADD3 R5, P0, R21, R4, RZ ;  /* 0x0000000415057210 */ /* 0x004fc80007f1e0ff */
[----:B------:R-:W-:-:S05]  /*ddf0*/  IADD3.X R27, RZ, R27, RZ, P0, !PT ;  /* 0x0000001bff1b7210 */ /* 0x000fca00007fe4ff */
[----:B------:R-:W-:-:S04]  /*de00*/  IMAD.WIDE.U32 R6, R27, R14, RZ ;  /* 0x0000000e1b067225 */ /* 0x000fc800078e00ff */
[----:B------:R-:W-:-:S04]  /*de10*/  IMAD.WIDE.U32 R6, P0, R5, R15, R6 ;  /* 0x0000000f05067225 */ /* 0x000fc80007800006 */
[----:B------:R-:W-:Y:S01]  /*de20*/  IMAD.WIDE.U32 R4, R5, R14, RZ ;  /* 0x0000000e05047225 */ /* 0x000fe200078e00ff */
[----:B------:R-:W-:-:S04]  /*de30*/  MOV R4, R7 ;  /* 0x0000000700047202 */ /* 0x000fc80000000f00 */
[----:B------:R-:W-:Y:S01]  /*de40*/  IADD3 RZ, P1, R5, R6, RZ ;  /* 0x0000000605ff7210 */ /* 0x000fe20007f3e0ff */
[----:B------:R-:W-:-:S04]  /*de50*/  IMAD.X R5, RZ, RZ, RZ, P0 ;  /* 0x000000ffff057224 */ /* 0x000fc800000e06ff */
[----:B------:R-:W-:-:S08]  /*de60*/  IMAD.WIDE.U32.X R4, R27, R15, R4, P1 ;  /* 0x0000000f1b047225 */ /* 0x000fd000008e0404 */
.L_x_332:
[----:B------:R-:W-:Y:S01]  /*de70*/  SHF.R.U64 R26, R4, R26, R5 ;  /* 0x0000001a041a7219 */ /* 0x000fe20000001205 */
[----:B------:R-:W-:Y:S01]  /*de80*/  IMAD.MOV.U32 R6, RZ, RZ, R19 ;  /* 0x000000ffff067224 */ /* 0x000fe200078e0013 */
[----:B------:R-:W-:Y:S02]  /*de90*/  LOP3.LUT R5, R24, R13, RZ, 0xc0, !PT ;  /* 0x0000000d18057212 */ /* 0x000fe400078ec0ff */
[----:B------:R-:W-:Y:S02]  /*dea0*/  IADD3 R4, -R26, RZ, RZ ;  /* 0x000000ff1a047210 */ /* 0x000fe40007ffe1ff */
[----:B------:R-:W-:Y:S01]  /*deb0*/  LOP3.LUT R25, R25, R12, RZ, 0xc0, !PT ;  /* 0x0000000c19197212 */ /* 0x000fe200078ec0ff */
[----:B------:R-:W-:Y:S02]  /*dec0*/  IMAD R5, R10, R26, R5 ;  /* 0x0000001a0a057224 */ /* 0x000fe400078e0205 */
[----:B----4-:R-:W-:Y:S01]  /*ded0*/  IMAD R21, R4, R22, R21 ;  /* 0x0000001604157224 */ /* 0x010fe200078e0215 */
[----:B------:R-:W-:Y:S01]  /*dee0*/  MOV R4, 0x1 ;  /* 0x0000000100047802 */ /* 0x000fe20000000f00 */
[----:B-1----:R-:W-:-:S02]  /*def0*/  IMAD R18, R5, R23, R18 ;  /* 0x0000001705127224 */ /* 0x002fc400078e0212 */
[----:B---3--:R-:W-:-:S05]  /*df00*/  IMAD R21, R21, R20, R25 ;  /* 0x0000001415157224 */ /* 0x008fca00078e0219 */
[----:B------:R-:W-:Y:S02]  /*df10*/  SEL R7, R21, R18, !P2 ;  /* 0x0000001215077207 */ /* 0x000fe40005000000 */
[----:B------:R-:W-:-:S07]  /*df20*/  SEL R20, R18, R21, !P2 ;  /* 0x0000001512147207 */ /* 0x000fce0005000000 */
.L_x_330:
[----:B------:R-:W-:-:S13]  /*df30*/  LOP3.LUT P0, RZ, R4, 0xff, RZ, 0xc0, !PT ;  /* 0x000000ff04ff7812 */ /* 0x000fda000780c0ff */
[----:B------:R-:W-:Y:S05]  /*df40*/  @P0 BRA `(.L_x_333) ;  /* 0xfffffff0005c0947 */ /* 0x000fea000383ffff */
.L_x_301:
[----:B------:R-:W-:Y:S01]  /*df50*/  ELECT P0, URZ, PT ;  /* 0x00000000003f782f */ /* 0x000fe20003800000 */
[----:B------:R-:W-:-:S12]  /*df60*/  BSSY B0, `(.L_x_334) ;  /* 0x000001b000007945 */ /* 0x000fd80003800000 */
[----:B------:R-:W-:Y:S05]  /*df70*/  @!P0 BRA `(.L_x_335) ;  /* 0x0000000000648947 */ /* 0x000fea0003800000 */
[----:B------:R-:W-:-:S04]  /*df80*/  LOP3.LUT R0, R0, 0x2, RZ, 0xfc, !PT ;  /* 0x0000000200007812 */ /* 0x000fc800078efcff */
[----:B------:R-:W-:-:S13]  /*df90*/  ISETP.NE.AND P1, PT, R0, 0x3, PT ;  /* 0x000000030000780c */ /* 0x000fda0003f25270 */
[----:B------:R-:W-:Y:S05]  /*dfa0*/  @!P1 BRA `(.L_x_336) ;  /* 0x0000000000049947 */ /* 0x000fea0003800000 */
[----:B------:R-:W-:Y:S01]  /*dfb0*/  BPT.TRAP 0x1 ;  /* 0x000000040000795c */ /* 0x000fe20000300000 */
.L_x_336:
[----:B------:R-:W-:Y:S02]  /*dfc0*/  MOV R2, 0x400 ;  /* 0x0000040000027802 */ /* 0x000fe40000000f00 */
[----:B------:R-:W-:Y:S02]  /*dfd0*/  MOV R3, UR36 ;  /* 0x0000002400037c02 */ /* 0x000fe40008000f00 */
[----:B------:R-:W-:Y:S02]  /*dfe0*/  SHF.L.U32 R0, R9, 0x1f, RZ ;  /* 0x0000001f09007819 */ /* 0x000fe400000006ff */
[----:B------:R-:W-:-:S04]  /*dff0*/  LEA R3, R3, R2, 0x18 ;  /* 0x0000000203037211 */ /* 0x000fc800078ec0ff */
[----:B------:R-:W1:Y:S02]  /*e000*/  SYNCS.PHASECHK.TRANS64.TRYWAIT P0, [R3+URZ+0xc0], R0 ;  /* 0x0000c000030075a7 */ /* 0x000e64000800017f */
[----:B-1----:R-:W-:Y:S05]  /*e010*/  @!P0 BRA `(.L_x_337) ;  /* 0x0000001800048947 */ /* 0x002fea0003800000 */
.L_x_378:
[----:B------:R-:W-:Y:S05]  /*e020*/  @!P1 BRA `(.L_x_338) ;  /* 0x0000000000049947 */ /* 0x000fea0003800000 */
[----:B------:R-:W-:Y:S01]  /*e030*/  BPT.TRAP 0x1 ;  /* 0x000000040000795c */ /* 0x000fe20000300000 */
.L_x_338:
[----:B------:R-:W1:Y:S02]  /*e040*/  SYNCS.PHASECHK.TRANS64.TRYWAIT P0, [R3+URZ+0xc8], R0 ;  /* 0x0000c800030075a7 */ /* 0x000e64000800017f */
[----:B-1----:R-:W-:Y:S05]  /*e050*/  @!P0 BRA `(.L_x_339) ;  /* 0x0000001800088947 */ /* 0x002fea0003800000 */
.L_x_379:
[----:B------:R-:W-:Y:S05]  /*e060*/  @!P1 BRA `(.L_x_340) ;  /* 0x0000000000049947 */ /* 0x000fea0003800000 */
[----:B------:R-:W-:Y:S01]  /*e070*/  BPT.TRAP 0x1 ;  /* 0x000000040000795c */ /* 0x000fe20000300000 */
.L_x_340:
[----:B------:R-:W1:Y:S02]  /*e080*/  SYNCS.PHASECHK.TRANS64.TRYWAIT P0, [R3+URZ+0xd0], R0 ;  /* 0x0000d000030075a7 */ /* 0x000e64000800017f */
[----:B-1----:R-:W-:Y:S05]  /*e090*/  @!P0 BRA `(.L_x_341) ;  /* 0x00000018000c8947 */ /* 0x002fea0003800000 */
.L_x_380:
[----:B------:R-:W-:Y:S05]  /*e0a0*/  @!P1 BRA `(.L_x_342) ;  /* 0x0000000000049947 */ /* 0x000fea0003800000 */
[----:B------:R-:W-:Y:S01]  /*e0b0*/  BPT.TRAP 0x1 ;  /* 0x000000040000795c */ /* 0x000fe20000300000 */
.L_x_342:
[----:B------:R-:W-:-:S07]  /*e0c0*/  SHF.L.U32 R0, R9, 0x1f, RZ ;  /* 0x0000001f09007819 */ /* 0x000fce00000006ff */
.L_x_343:
[----:B------:R1:W1:Y:S02]  /*e0d0*/  SYNCS.PHASECHK.TRANS64.TRYWAIT P0, [R3+URZ+0xd8], R0 ;  /* 0x0000d800030075a7 */ /* 0x000264000800017f */
[----:B-1----:R-:W-:Y:S05]  /*e0e0*/  @!P0 NANOSLEEP.SYNCS 0x989680 ;  /* 0x009896800000895d */ /* 0x002fea0003900000 */
[----:B------:R-:W1:Y:S02]  /*e0f0*/  @!P0 SYNCS.PHASECHK.TRANS64 P0, [R3+URZ+0xd8], R0 ;  /* 0x0000d800030085a7 */ /* 0x000e64000800007f */
[----:B-1----:R-:W-:Y:S05]  /*e100*/  @!P0 BRA `(.L_x_343) ;  /* 0xfffffffc00f08947 */ /* 0x002fea000383ffff */
.L_x_335:
[----:B------:R-:W-:Y:S05]  /*e110*/  BSYNC B0 ;  /* 0x0000000000007941 */ /* 0x000fea0003800000 */
.L_x_334:
[----:B------:R-:W-:Y:S05]  /*e120*/  EXIT ;  /* 0x000000000000794d */ /* 0x000fea0003800000 */
.L_x_296:
[----:B------:R-:W-:Y:S02]  /*e130*/  LOP3.LUT P0, RZ, R12, 0xff, RZ, 0xc0, !PT ;  /* 0x000000ff0cff7812 */ /* 0x000fe4000780c0ff */
[----:B------:R-:W-:Y:S02]  /*e140*/  MOV R0, 0x1 ;  /* 0x0000000100007802 */ /* 0x000fe40000000f00 */
[----:B------:R-:W-:-:S09]  /*e150*/  MOV R12, RZ ;  /* 0x000000ff000c7202 */ /* 0x000fd20000000f00 */
[----:B------:R-:W-:Y:S05]  /*e160*/  @!P0 BRA `(.L_x_344) ;  /* 0x0000000c00208947 */ /* 0x000fea0003800000 */
[----:B------:R-:W1:Y:S01]  /*e170*/  LDC R0, c[0x0][0x28c] ;  /* 0x0000a300ff007b82 */ /* 0x000e620000000800 */
[----:B------:R-:W-:Y:S01]  /*e180*/  ULDC UR7, c[0x0][0x900] ;  /* 0x0002400000077ab9 */ /* 0x000fe20000000800 */
[----:B------:R-:W-:Y:S01]  /*e190*/  UMOV UR8, 0xffffffff ;  /* 0xffffffff00087882 */ /* 0x000fe20000000000 */
[----:B------:R-:W-:Y:S01]  /*e1a0*/  BSSY B0, `(.L_x_344) ;  /* 0x00000c4000007945 */ /* 0x000fe20003800000 */
[----:B------:R-:W-:Y:S01]  /*e1b0*/  USHF.L.U32 UR4, UR36, 0x5, URZ ;  /* 0x0000000524047899 */ /* 0x000fe2000800063f */
[----:B------:R-:W-:Y:S01]  /*e1c0*/  MOV R10, 0x1 ;  /* 0x00000001000a7802 */ /* 0x000fe20000000f00 */
[----:B------:R-:W-:Y:S01]  /*e1d0*/  USHF.L.U32 UR5, UR36, 0xb, URZ ;  /* 0x0000000b24057899 */ /* 0x000fe2000800063f */
[----:B------:R-:W-:Y:S01]  /*e1e0*/  LOP3.LUT R9, R19, 0x2, RZ, 0xfc, !PT ;  /* 0x0000000213097812 */ /* 0x000fe200078efcff */
[----:B------:R-:W-:Y:S01]  /*e1f0*/  USHF.L.U32 UR8, UR8, UR7, URZ ;  /* 0x0000000708087299 */ /* 0x000fe2000800063f */
[----:B------:R-:W-:Y:S01]  /*e200*/  MOV R12, RZ ;  /* 0x000000ff000c7202 */ /* 0x000fe20000000f00 */
[----:B------:R-:W-:Y:S01]  /*e210*/  ULDC UR6, c[0x0][0x8a8] ;  /* 0x00022a0000067ab9 */ /* 0x000fe20000000800 */
[----:B------:R-:W-:Y:S01]  /*e220*/  UMOV UR9, 0x1 ;  /* 0x0000000100097882 */ /* 0x000fe20000000000 */
[----:B------:R-:W-:-:S02]  /*e230*/  ULOP3.LUT UR4, UR4, 0x20, URZ, 0xc0, !UPT ;  /* 0x0000002004047892 */ /* 0x000fc4000f8ec03f */
[----:B------:R-:W-:Y:S02]  /*e240*/  ULOP3.LUT UR5, UR5, 0x800, URZ, 0xc0, !UPT ;  /* 0x0000080005057892 */ /* 0x000fe4000f8ec03f */
[----:B------:R-:W-:Y:S02]  /*e250*/  UIADD3 UR6, UR6, -0x1, URZ ;  /* 0xffffffff06067890 */ /* 0x000fe4000fffe03f */
[----:B------:R-:W-:Y:S02]  /*e260*/  USHF.L.U32 UR19, UR9, UR7, URZ ;  /* 0x0000000709137299 */ /* 0x000fe4000800063f */
[----:B------:R-:W-:Y:S01]  /*e270*/  ULOP3.LUT UR18, URZ, UR8, URZ, 0x33, !UPT ;  /* 0x000000083f127292 */ /* 0x000fe2000f8e333f */
[----:B------:R-:W-:Y:S01]  /*e280*/  ULDC.64 UR22, c[0x0][0x198] ;  /* 0x0000660000167ab9 */ /* 0x000fe20000000a00 */
[----:B-1----:R-:W-:-:S05]  /*e290*/  VIADD R0, R0, 0x3f ;  /* 0x0000003f00007836 */ /* 0x002fca0000000000 */
[----:B------:R-:W-:-:S04]  /*e2a0*/  SHF.R.S32.HI R3, RZ, 0x1f, R0 ;  /* 0x0000001fff037819 */ /* 0x000fc80000011400 */
[----:B------:R-:W-:Y:S02]  /*e2b0*/  LEA.HI R3, R3, R0, RZ, 0x6 ;  /* 0x0000000003037211 */ /* 0x000fe400078f30ff */
[----:B------:R-:W-:Y:S02]  /*e2c0*/  MOV R0, 0x1 ;  /* 0x0000000100007802 */ /* 0x000fe40000000f00 */
[----:B------:R-:W-:-:S05]  /*e2d0*/  SHF.R.S32.HI R3, RZ, 0x6, R3 ;  /* 0x00000006ff037819 */ /* 0x000fca0000011403 */
[----:B------:R-:W-:-:S07]  /*e2e0*/  VIADD R8, R3, 0x1 ;  /* 0x0000000103087836 */ /* 0x000fce0000000000 */
.L_x_355:
[----:B------:R-:W-:-:S03]  /*e2f0*/  UMOV UR7, 0xffffffff ;  /* 0xffffffff00077882 */ /* 0x000fc60000000000 */
[----:B------:R-:W-:Y:S05]  /*e300*/  BRA.DIV UR7, `(.L_x_345) ;  /* 0x0000001607847947 */ /* 0x000fea000b800000 */
[----:B------:R-:W-:-:S13]  /*e310*/  ELECT P6, URZ, PT ;  /* 0x00000000003f782f */ /* 0x000fda00038c0000 */
.L_x_383:
[----:B------:R-:W1:Y:S01]  /*e320*/  LDC R4, c[0x0][0x28c] ;  /* 0x0000a300ff047b82 */ /* 0x000e620000000800 */
[----:B------:R-:W-:Y:S01]  /*e330*/  BSSY B1, `(.L_x_346) ;  /* 0x0000038000017945 */ /* 0x000fe20003800000 */
[----:B-1----:R-:W-:-:S13]  /*e340*/  ISETP.LT.OR P6, PT, R4, 0x1, !P6 ;  /* 0x000000010400780c */ /* 0x002fda00077c1670 */
[----:B------:R-:W-:Y:S05]  /*e350*/  @P6 BRA `(.L_x_347) ;  /* 0x0000000000d46947 */ /* 0x000fea0003800000 */
[----:B------:R-:W-:Y:S01]  /*e360*/  LEA R15, R7, UR4, 0x6 ;  /* 0x00000004070f7c11 */ /* 0x000fe2000f8e30ff */
[----:B------:R-:W-:Y:S01]  /*e370*/  IMAD.MOV.U32 R5, RZ, RZ, R0 ;  /* 0x000000ffff057224 */ /* 0x000fe200078e0000 */
[----:B------:R-:W-:Y:S02]  /*e380*/  SHF.L.U32 R20, R20, 0x8, RZ ;  /* 0x0000000814147819 */ /* 0x000fe400000006ff */
[----:B------:R-:W-:Y:S02]  /*e390*/  MOV R21, RZ ;  /* 0x000000ff00157202 */ /* 0x000fe40000000f00 */
[----:B------:R-:W-:Y:S02]  /*e3a0*/  MOV R4, R8 ;  /* 0x0000000800047202 */ /* 0x000fe40000000f00 */
[----:B------:R-:W-:-:S07]  /*e3b0*/  MOV R7, R12 ;  /* 0x0000000c00077202 */ /* 0x000fce0000000f00 */
.L_x_350:
[----:B------:R-:W1:Y:S01]  /*e3c0*/  S2R R14, SR_CgaCtaId ;  /* 0x00000000000e7919 */ /* 0x000e620000008800 */
[----:B------:R-:W-:Y:S02]  /*e3d0*/  MOV R11, 0x400 ;  /* 0x00000400000b7802 */ /* 0x000fe40000000f00 */
[----:B------:R-:W-:-:S13]  /*e3e0*/  LOP3.LUT P1, RZ, R18, 0x7f, RZ, 0xc0, !PT ;  /* 0x0000007f12ff7812 */ /* 0x000fda000782c0ff */
[----:B------:R-:W2:Y:S01]  /*e3f0*/  @!P1 LDC R13, c[0x0][0x500] ;  /* 0x00014000ff0d9b82 */ /* 0x000ea20000000800 */
[----:B-1----:R-:W-:Y:S02]  /*e400*/  LEA R22, R14, R11, 0x18 ;  /* 0x0000000b0e167211 */ /* 0x002fe400078ec0ff */
[----:B------:R-:W-:Y:S02]  /*e410*/  SHF.L.U32 R11, R5, 0x1f, RZ ;  /* 0x0000001f050b7819 */ /* 0x000fe400000006ff */
[----:B------:R-:W-:-:S04]  /*e420*/  LEA R14, R7, R22, 0x3 ;  /* 0x00000016070e7211 */ /* 0x000fc800078e18ff */
[----:B------:R-:W1:Y:S02]  /*e430*/  SYNCS.PHASECHK.TRANS64.TRYWAIT P0, [R14+URZ+0x50], R11 ;  /* 0x0000500b0e0075a7 */ /* 0x000e64000800017f */
[----:B-12---:R-:W-:Y:S05]  /*e440*/  @!P0 BRA `(.L_x_348) ;  /* 0x0000001400548947 */ /* 0x006fea0003800000 */
.L_x_384:
[----:B-1----:R-:W-:Y:S01]  /*e450*/  PRMT R11, R9, 0x9910, RZ ;  /* 0x00009910090b7816 */ /* 0x002fe200000000ff */
[----:B------:R1:W-:Y:S03]  /*e460*/  @!P1 SYNCS.ARRIVE.TRANS64 RZ, [R14+URZ], R13 ;  /* 0x0000000d0eff99a7 */ /* 0x0003e6000800003f */
[----:B------:R-:W-:-:S13]  /*e470*/  ISETP.NE.AND P0, PT, R11, 0x2, PT ;  /* 0x000000020b00780c */ /* 0x000fda0003f05270 */
[----:B-1----:R-:W-:Y:S05]  /*e480*/  @P0 BRA `(.L_x_349) ;  /* 0x0000000000040947 */ /* 0x002fea0003800000 */
[----:B------:R-:W-:Y:S01]  /*e490*/  BPT.TRAP 0x1 ;  /* 0x000000040000795c */ /* 0x000fe20000300000 */
.L_x_349:
[C---:B------:R-:W-:Y:S01]  /*e4a0*/  LEA R11, R7.reuse, R22, 0xe ;  /* 0x00000016070b7211 */ /* 0x040fe200078e70ff */
[----:B------:R-:W-:Y:S01]  /*e4b0*/  UIADD3 UR14, UP0, UR22, 0xf0, URZ ;  /* 0x000000f0160e7890 */ /* 0x000fe2000ff1e03f */
[----:B------:R-:W-:Y:S01]  /*e4c0*/  R2UR UR8, R7 ;  /* 0x00000000070872ca */ /* 0x000fe200000e0000 */
[----:B------:R-:W-:Y:S01]  /*e4d0*/  UIADD3 UR24, UP1, UR22, 0x1f0, URZ ;  /* 0x000001f016187890 */ /* 0x000fe2000ff3e03f */
[----:B------:R-:W-:Y:S01]  /*e4e0*/  R2UR UR7, R11 ;  /* 0x000000000b0772ca */ /* 0x000fe200000e0000 */
[----:B------:R-:W-:Y:S01]  /*e4f0*/  UIADD3.X UR15, URZ, UR23, URZ, UP0, !UPT ;  /* 0x000000173f0f7290 */ /* 0x000fe200087fe43f */
[----:B------:R-:W-:Y:S01]  /*e500*/  R2UR UR13, R22 ;  /* 0x00000000160d72ca */ /* 0x000fe200000e0000 */
[----:B------:R-:W-:Y:S01]  /*e510*/  VIADD R7, R7, 0x1 ;  /* 0x0000000107077836 */ /* 0x000fe20000000000 */
[----:B------:R-:W-:Y:S01]  /*e520*/  R2UR UR9, R14 ;  /* 0x000000000e0972ca */ /* 0x000fe200000e0000 */
[----:B------:R-:W-:Y:S01]  /*e530*/  UIADD3.X UR25, URZ, UR23, URZ, UP1, !UPT ;  /* 0x000000173f197290 */ /* 0x000fe20008ffe43f */
[----:B------:R-:W-:Y:S01]  /*e540*/  R2UR UR11, R20 ;  /* 0x00000000140b72ca */ /* 0x000fe200000e0000 */
[----:B------:R-:W-:Y:S01]  /*e550*/  UMOV UR16, 0x0 ;  /* 0x0000000000107882 */ /* 0x000fe20000000000 */
[----:B------:R-:W-:Y:S01]  /*e560*/  R2UR UR10, R21 ;  /* 0x00000000150a72ca */ /* 0x000fe200000e0000 */
[----:B------:R-:W-:Y:S01]  /*e570*/  UMOV UR17, 0x10000000 ;  /* 0x1000000000117882 */ /* 0x000fe20000000000 */
[----:B------:R-:W-:Y:S01]  /*e580*/  R2UR UR12, R6 ;  /* 0x00000000060c72ca */ /* 0x000fe200000e0000 */
[----:B------:R-:W-:Y:S01]  /*e590*/  ULEA UR8, UR8, UR5, 0xc ;  /* 0x0000000508087291 */ /* 0x000fe2000f8e603f */
[----:B------:R-:W-:Y:S01]  /*e5a0*/  IADD3 R4, R4, -0x1, RZ ;  /* 0xffffffff04047810 */ /* 0x000fe20007ffe0ff */
[----:B------:R-:W-:Y:S01]  /*e5b0*/  UIADD3 UR7, UR7, 0x6200, URZ ;  /* 0x0000620007077890 */ /* 0x000fe2000fffe03f */
[----:B------:R-:W-:Y:S01]  /*e5c0*/  R2UR UR20, R15 ;  /* 0x000000000f1472ca */ /* 0x000fe200000e0000 */
[----:B------:R-:W-:Y:S01]  /*e5d0*/  UIADD3 UR13, UR13, 0x2e200, UR8 ;  /* 0x0002e2000d0d7890 */ /* 0x000fe2000fffe008 */
[----:B------:R-:W-:Y:S01]  /*e5e0*/  ISETP.GT.AND P1, PT, R4, 0x1, PT ;  /* 0x000000010400780c */ /* 0x000fe20003f24270 */
[----:B------:R-:W-:Y:S01]  /*e5f0*/  UMOV UR21, 0x30000 ;  /* 0x0003000000157882 */ /* 0x000fe20000000000 */
[----:B------:R-:W-:-:S02]  /*e600*/  ISETP.NE.AND P0, PT, R7, 0xa, PT ;  /* 0x0000000a0700780c */ /* 0x000fc40003f05270 */
[----:B------:R-:W-:Y:S01]  /*e610*/  UMOV UR8, UR7 ;  /* 0x0000000700087c82 */ /* 0x000fe20008000000 */
[----:B------:R-:W-:Y:S02]  /*e620*/  IADD3 R21, R21, 0x40, RZ ;  /* 0x0000004015157810 */ /* 0x000fe40007ffe0ff */
[----:B------:R1:W-:Y:S01]  /*e630*/  UTMALDG.3D [UR8], [UR14], desc[UR16] ;  /* 0x000010080e0075b4 */ /* 0x0003e20008011000 */
[----:B------:R-:W-:Y:S02]  /*e640*/  SEL R14, RZ, 0x1, P0 ;  /* 0x00000001ff0e7807 */ /* 0x000fe40000000000 */
[----:B------:R-:W-:Y:S02]  /*e650*/  SEL R7, R7, RZ, P0 ;  /* 0x000000ff07077207 */ /* 0x000fe40000000000 */
[----:B------:R-:W-:Y:S01]  /*e660*/  LOP3.LUT R5, R5, R14, RZ, 0x3c, !PT ;  /* 0x0000000e05057212 */ /* 0x000fe200078e3cff */
[----:B-1----:R-:W-:Y:S01]  /*e670*/  UMOV UR8, UR13 ;  /* 0x0000000d00087c82 */ /* 0x002fe20008000000 */
[----:B------:R-:W-:-:S02]  /*e680*/  UMOV UR11, UR20 ;  /* 0x00000014000b7c82 */ /* 0x000fc40008000000 */
[----:B------:R1:W-:Y:S02]  /*e690*/  UTMALDG.3D.MULTICAST [UR8], [UR24], UR21, desc[UR16] ;  /* 0x00001008180073b4 */ /* 0x0003e40008011815 */
[----:B-1----:R-:W-:Y:S05]  /*e6a0*/  @P1 BRA `(.L_x_350) ;  /* 0xfffffffc00441947 */ /* 0x002fea000383ffff */
.L_x_347:
[----:B------:R-:W-:Y:S05]  /*e6b0*/  BSYNC B1 ;  /* 0x0000000000017941 */ /* 0x000fea0003800000 */
.L_x_346:
[----:B------:R-:W-:Y:S01]  /*e6c0*/  LOP3.LUT P1, RZ, R10, 0xff, RZ, 0xc0, !PT ;  /* 0x000000ff0aff7812 */ /* 0x000fe2000782c0ff */
[----:B------:R-:W-:Y:S01]  /*e6d0*/  ULDC.64 UR8, c[0x0][0x8f8] ;  /* 0x00023e0000087ab9 */ /* 0x000fe20000000a00 */
[C---:B------:R-:W-:Y:S01]  /*e6e0*/  IADD3 R12, R3.reuse, R12, RZ ;  /* 0x0000000c030c7210 */ /* 0x040fe20007ffe0ff */
[----:B------:R-:W-:Y:S01]  /*e6f0*/  BSSY B1, `(.L_x_351) ;  /* 0x000006c000017945 */ /* 0x000fe20003800000 */
[C---:B------:R-:W-:Y:S01]  /*e700*/  ISETP.GE.U32.AND P2, PT, R3.reuse, 0xa, PT ;  /* 0x0000000a0300780c */ /* 0x040fe20003f46070 */
[----:B------:R-:W-:Y:S01]  /*e710*/  IMAD.MOV.U32 R20, RZ, RZ, -0x1 ;  /* 0xffffffffff147424 */ /* 0x000fe200078e00ff */
[----:B------:R-:W-:Y:S02]  /*e720*/  ISETP.GT.U32.AND P0, PT, R12, 0x9, PT ;  /* 0x000000090c00780c */ /* 0x000fe40003f04070 */
[----:B------:R-:W-:Y:S02]  /*e730*/  PRMT R10, RZ, 0x7610, R10 ;  /* 0x00007610ff0a7816 */ /* 0x000fe4000000000a */
[----:B------:R-:W-:-:S03]  /*e740*/  ISETP.LT.U32.AND P0, PT, R3, 0xa, P0 ;  /* 0x0000000a0300780c */ /* 0x000fc60000701070 */
[----:B------:R-:W1:Y:S01]  /*e750*/  @P1 S2R R5, SR_CgaCtaId ;  /* 0x0000000000051919 */ /* 0x000e620000008800 */
[----:B------:R-:W-:-:S04]  /*e760*/  @P1 MOV R4, 0x400 ;  /* 0x0000040000041802 */ /* 0x000fc80000000f00 */
[----:B-1----:R-:W-:Y:S01]  /*e770*/  @P1 LEA R6, R5, R4, 0x18 ;  /* 0x0000000405061211 */ /* 0x002fe200078ec0ff */
[----:B------:R-:W-:-:S03]  /*e780*/  IMAD.WIDE.U32 R4, R12, -0x33333333, RZ ;  /* 0xcccccccd0c047825 */ /* 0x000fc600078e00ff */
[----:B------:R1:W-:Y:S01]  /*e790*/  @P1 SYNCS.ARRIVE.TRANS64.A1T0 RZ, [R6+URZ+0xe8], RZ ;  /* 0x0000e8ff06ff19a7 */ /* 0x0003e2000810003f */
[----:B------:R-:W-:Y:S02]  /*e7a0*/  IADD3 R16, P1, R16, UR38, RZ ;  /* 0x0000002610107c10 */ /* 0x000fe4000ff3e0ff */
[----:B------:R-:W-:Y:S02]  /*e7b0*/  SHF.R.U32.HI R7, RZ, 0x3, R5 ;  /* 0x00000003ff077819 */ /* 0x000fe40000011605 */
[----:B------:R-:W-:Y:S02]  /*e7c0*/  SEL R5, RZ, 0x1, !P0 ;  /* 0x00000001ff057807 */ /* 0x000fe40004000000 */
[----:B------:R-:W-:Y:S01]  /*e7d0*/  IADD3.X R17, R17, UR37, RZ, P1, !PT ;  /* 0x0000002511117c10 */ /* 0x000fe20008ffe4ff */
[----:B------:R-:W-:Y:S01]  /*e7e0*/  IMAD R12, R7, -0xa, R12 ;  /* 0xfffffff6070c7824 */ /* 0x000fe200078e020c */
[----:B------:R-:W-:Y:S02]  /*e7f0*/  ISETP.GE.U32.AND P0, PT, R16, UR8, PT ;  /* 0x0000000810007c0c */ /* 0x000fe4000bf06070 */
[----:B------:R-:W-:-:S02]  /*e800*/  LOP3.LUT R0, R0, R5, RZ, 0x3c, !PT ;  /* 0x0000000500007212 */ /* 0x000fc400078e3cff */
[----:B------:R-:W-:Y:S02]  /*e810*/  ISETP.GE.U32.AND.EX P0, PT, R17, UR9, PT, P0 ;  /* 0x0000000911007c0c */ /* 0x000fe4000bf06100 */
[----:B------:R-:W-:Y:S02]  /*e820*/  @P2 LOP3.LUT R0, R0, 0x1, R7, 0x78, !PT ;  /* 0x0000000100002812 */ /* 0x000fe400078e7807 */
[----:B------:R-:W-:Y:S02]  /*e830*/  MOV R7, 0xffffffff ;  /* 0xffffffff00077802 */ /* 0x000fe40000000f00 */
[----:B-1----:R-:W-:Y:S02]  /*e840*/  MOV R6, 0xffffffff ;  /* 0xffffffff00067802 */ /* 0x002fe40000000f00 */
[----:B------:R-:W-:-:S05]  /*e850*/  PRMT R4, RZ, 0x7610, R4 ;  /* 0x00007610ff047816 */ /* 0x000fca0000000004 */
[----:B------:R-:W-:Y:S05]  /*e860*/  @P0 BRA `(.L_x_352) ;  /* 0x0000000400500947 */ /* 0x000fea0003800000 */
[----:B------:R-:W1:Y:S01]  /*e870*/  S2R R14, SR_CTAID.X ;  /* 0x00000000000e7919 */ /* 0x000e620000002500 */
[----:B------:R-:W-:Y:S01]  /*e880*/  ULDC.64 UR8, c[0x0][0x8d0] ;  /* 0x0002340000087ab9 */ /* 0x000fe20000000a00 */
[----:B------:R-:W2:Y:S01]  /*e890*/  LDC R15, c[0x0][0x144] ;  /* 0x00005100ff0f7b82 */ /* 0x000ea20000000800 */
[----:B------:R-:W-:Y:S01]  /*e8a0*/  ISETP.NE.U32.AND P0, PT, RZ, UR8, PT ;  /* 0x00000008ff007c0c */ /* 0x000fe2000bf05070 */
[----:B------:R-:W3:Y:S01]  /*e8b0*/  S2R R11, SR_CTAID.Y ;  /* 0x00000000000b7919 */ /* 0x000ee20000002600 */
[----:B------:R-:W-:Y:S01]  /*e8c0*/  ULDC UR7, c[0x0][0x150] ;  /* 0x0000540000077ab9 */ /* 0x000fe20000000800 */
[----:B------:R-:W-:Y:S01]  /*e8d0*/  ULDC UR10, c[0x0][0x8d8] ;  /* 0x00023600000a7ab9 */ /* 0x000fe20000000800 */
[----:B------:R-:W-:Y:S02]  /*e8e0*/  ISETP.NE.AND.EX P0, PT, RZ, UR9, PT, P0 ;  /* 0x00000009ff007c0c */ /* 0x000fe4000bf05300 */
[----:B------:R-:W-:Y:S02]  /*e8f0*/  MOV R4, R16 ;  /* 0x0000001000047202 */ /* 0x000fe40000000f00 */
[----:B-1----:R-:W-:-:S05]  /*e900*/  I2FP.F32.U32 R5, R14 ;  /* 0x0000000e00057245 */ /* 0x002fca0000201000 */
[----:B------:R-:W-:Y:S01]  /*e910*/  FMUL R20, R5, UR7 ;  /* 0x0000000705147c20 */ /* 0x000fe20008400000 */
[----:B------:R-:W-:-:S03]  /*e920*/  IMAD.MOV.U32 R5, RZ, RZ, R17 ;  /* 0x000000ffff057224 */ /* 0x000fc600078e0011 */
[----:B---3--:R-:W-:Y:S05]  /*e930*/  @!P0 BRA `(.L_x_353) ;  /* 0x0000000000288947 */ /* 0x008fea0003800000 */
[----:B------:R-:W-:Y:S02]  /*e940*/  ULDC UR7, c[0x0][0x8dc] ;  /* 0x0002370000077ab9 */ /* 0x000fe40000000800 */
[----:B------:R-:W-:-:S04]  /*e950*/  IADD3 R5, P0, R16, UR7, RZ ;  /* 0x0000000710057c10 */ /* 0x000fc8000ff1e0ff */
[----:B------:R-:W-:-:S05]  /*e960*/  IADD3.X R13, RZ, R17, RZ, P0, !PT ;  /* 0x00000011ff0d7210 */ /* 0x000fca00007fe4ff */
[----:B------:R-:W-:-:S04]  /*e970*/  IMAD.WIDE.U32 R6, R13, UR8, RZ ;  /* 0x000000080d067c25 */ /* 0x000fc8000f8e00ff */
[----:B------:R-:W-:-:S04]  /*e980*/  IMAD.WIDE.U32 R6, P0, R5, UR9, R6 ;  /* 0x0000000905067c25 */ /* 0x000fc8000f800006 */
[----:B------:R-:W-:Y:S01]  /*e990*/  IMAD.WIDE.U32 R4, R5, UR8, RZ ;  /* 0x0000000805047c25 */ /* 0x000fe2000f8e00ff */
[----:B------:R-:W-:-:S04]  /*e9a0*/  MOV R4, R7 ;  /* 0x0000000700047202 */ /* 0x000fc80000000f00 */
[----:B------:R-:W-:Y:S02]  /*e9b0*/  IADD3 RZ, P1, R5, R6, RZ ;  /* 0x0000000605ff7210 */ /* 0x000fe40007f3e0ff */
[----:B------:R-:W-:-:S03]  /*e9c0*/  IADD3.X R5, RZ, RZ, RZ, P0, !PT ;  /* 0x000000ffff057210 */ /* 0x000fc600007fe4ff */
[----:B------:R-:W-:-:S08]  /*e9d0*/  IMAD.WIDE.U32.X R4, R13, UR9, R4, P1 ;  /* 0x000000090d047c25 */ /* 0x000fd000088e0404 */
.L_x_353:
[--C-:B------:R-:W-:Y:S01]  /*e9e0*/  SHF.R.U64 R13, R4, UR10, R5.reuse ;  /* 0x0000000a040d7c19 */ /* 0x100fe20008001205 */
[----:B------:R-:W1:Y:S01]  /*e9f0*/  F2I.U32.TRUNC.NTZ R20, R20 ;  /* 0x0000001400147305 */ /* 0x000e62000020f000 */
[----:B------:R-:W-:Y:S01]  /*ea00*/  SHF.R.U32.HI R4, RZ, UR10, R5 ;  /* 0x0000000aff047c19 */ /* 0x000fe20008011605 */
[----:B------:R-:W-:Y:S01]  /*ea10*/  ULDC.64 UR8, c[0x0][0x8c8] ;  /* 0x0002320000087ab9 */ /* 0x000fe20000000a00 */
[----:B------:R-:W-:Y:S01]  /*ea20*/  IADD3 R7, P0, RZ, -R13, RZ ;  /* 0x8000000dff077210 */ /* 0x000fe20007f1e0ff */
[----:B------:R-:W-:Y:S01]  /*ea30*/  ULDC.64 UR10, c[0x0][0x8e8] ;  /* 0x00023a00000a7ab9 */ /* 0x000fe20000000a00 */
[----:B------:R-:W3:Y:S01]  /*ea40*/  LDC R22, c[0x0][0x148] ;  /* 0x00005200ff167b82 */ /* 0x000ee20000000800 */
[----:B------:R-:W-:Y:S02]  /*ea50*/  ULDC UR7, c[0x0][0x8c0] ;  /* 0x0002300000077ab9 */ /* 0x000fe40000000800 */
[----:B------:R-:W-:Y:S01]  /*ea60*/  IMAD.X R4, RZ, RZ, ~R4, P0 ;  /* 0x000000ffff047224 */ /* 0x000fe200000e0e04 */
[----:B------:R-:W-:-:S03]  /*ea70*/  ISETP.NE.U32.AND P0, PT, RZ, UR10, PT ;  /* 0x0000000aff007c0c */ /* 0x000fc6000bf05070 */
[----:B------:R-:W-:Y:S01]  /*ea80*/  IMAD R6, R4, UR8, RZ ;  /* 0x0000000804067c24 */ /* 0x000fe2000f8e02ff */
[----:B------:R-:W-:Y:S01]  /*ea90*/  ISETP.NE.AND.EX P0, PT, RZ, UR11, PT, P0 ;  /* 0x0000000bff007c0c */ /* 0x000fe2000bf05300 */
[----:B------:R-:W-:Y:S01]  /*eaa0*/  IMAD.WIDE.U32 R4, R7, UR8, R16 ;  /* 0x0000000807047c25 */ /* 0x000fe2000f8e0010 */
[----:B------:R-:W-:-:S03]  /*eab0*/  ULDC UR8, c[0x0][0x154] ;  /* 0x0000550000087ab9 */ /* 0x000fc60000000800 */
[----:B------:R-:W-:Y:S01]  /*eac0*/  IMAD R7, R7, UR9, R6 ;  /* 0x0000000907077c24 */ /* 0x000fe2000f8e0206 */
[----:B-1----:R-:W-:-:S04]  /*ead0*/  IADD3 R6, -R20, RZ, RZ ;  /* 0x000000ff14067210 */ /* 0x002fc80007ffe1ff */
[----:B------:R-:W-:Y:S01]  /*eae0*/  IADD3 R5, R5, R7, RZ ;  /* 0x0000000705057210 */ /* 0x000fe20007ffe0ff */
[----:B--2---:R-:W-:Y:S01]  /*eaf0*/  IMAD R14, R15, R6, R14 ;  /* 0x000000060f0e7224 */ /* 0x004fe200078e020e */
[----:B------:R-:W-:Y:S02]  /*eb00*/  I2FP.F32.U32 R6, R11 ;  /* 0x0000000b00067245 */ /* 0x000fe40000201000 */
[--C-:B------:R-:W-:Y:S02]  /*eb10*/  SHF.R.U64 R15, R4, UR7, R5.reuse ;  /* 0x00000007040f7c19 */ /* 0x100fe40008001205 */
[----:B------:R-:W-:Y:S01]  /*eb20*/  SHF.R.U32.HI R4, RZ, UR7, R5 ;  /* 0x00000007ff047c19 */ /* 0x000fe20008011605 */
[----:B------:R-:W-:Y:S01]  /*eb30*/  FMUL R6, R6, UR8 ;  /* 0x0000000806067c20 */ /* 0x000fe20008400000 */
[----:B------:R-:W-:Y:S02]  /*eb40*/  ULDC UR7, c[0x0][0x8b0] ;  /* 0x00022c0000077ab9 */ /* 0x000fe40000000800 */
[--C-:B------:R-:W-:Y:S01]  /*eb50*/  SHF.R.U64 R21, R15, UR7, R4.reuse ;  /* 0x000000070f157c19 */ /* 0x100fe20008001204 */
[----:B------:R1:W2:Y:S01]  /*eb60*/  F2I.U32.TRUNC.NTZ R24, R6 ;  /* 0x0000000600187305 */ /* 0x0002a2000020f000 */
[----:B------:R-:W-:Y:S01]  /*eb70*/  SHF.R.U32.HI R4, RZ, UR7, R4 ;  /* 0x00000007ff047c19 */ /* 0x000fe20008011604 */
[----:B------:R-:W-:-:S03]  /*eb80*/  ULDC UR7, c[0x0][0x900] ;  /* 0x0002400000077ab9 */ /* 0x000fc60000000800 */
[--C-:B------:R-:W-:Y:S02]  /*eb90*/  SHF.R.U32.HI R23, RZ, UR7, R4.reuse ;  /* 0x00000007ff177c19 */ /* 0x100fe40008011604 */
[----:B------:R-:W-:-:S03]  /*eba0*/  SHF.R.U64 R20, R21, UR7, R4 ;  /* 0x0000000715147c19 */ /* 0x000fc60008001204 */
[----:B------:R-:W-:Y:S01]  /*ebb0*/  IMAD.MOV.U32 R5, RZ, RZ, R23 ;  /* 0x000000ffff057224 */ /* 0x000fe200078e0017 */
[----:B------:R-:W-:Y:S01]  /*ebc0*/  MOV R4, R20 ;  /* 0x0000001400047202 */ /* 0x000fe20000000f00 */
[----:B-1----:R-:W-:Y:S06]  /*ebd0*/  @!P0 BRA `(.L_x_354) ;  /* 0x0000000000288947 */ /* 0x002fec0003800000 */
        /* <DEDUP_REMOVED lines=10> */
.L_x_354:
[----:B------:R-:W-:Y:S01]  /*ec80*/  ISETP.NE.AND P0, PT, R2, 0x1, PT ;  /* 0x000000010200780c */ /* 0x000fe20003f05270 */
[----:B------:R-:W-:Y:S01]  /*ec90*/  ULDC UR7, c[0x0][0x8f0] ;  /* 0x00023c0000077ab9 */ /* 0x000fe20000000800 */
[----:B------:R-:W-:Y:S01]  /*eca0*/  LOP3.LUT R21, R21, UR18, RZ, 0xc0, !PT ;  /* 0x0000001215157c12 */ /* 0x000fe2000f8ec0ff */
[----:B--2---:R-:W-:Y:S01]  /*ecb0*/  IMAD.MOV R24, RZ, RZ, -R24 ;  /* 0x000000ffff187224 */ /* 0x004fe200078e0a18 */
[----:B------:R-:W-:Y:S01]  /*ecc0*/  SHF.R.U64 R4, R4, UR7, R5 ;  /* 0x0000000704047c19 */ /* 0x000fe20008001205 */
[----:B------:R-:W-:Y:S01]  /*ecd0*/  ULDC UR7, c[0x0][0x8e0] ;  /* 0x0002380000077ab9 */ /* 0x000fe20000000800 */
[----:B------:R-:W-:Y:S01]  /*ece0*/  LOP3.LUT R15, R15, UR6, RZ, 0xc0, !PT ;  /* 0x000000060f0f7c12 */ /* 0x000fe2000f8ec0ff */
[----:B------:R-:W-:Y:S01]  /*ecf0*/  ULDC UR8, c[0x0][0x8b8] ;  /* 0x00022e0000087ab9 */ /* 0x000fe20000000800 */
[C---:B------:R-:W-:Y:S01]  /*ed00*/  IADD3 R5, -R4.reuse, RZ, RZ ;  /* 0x000000ff04057210 */ /* 0x040fe20007ffe1ff */
[----:B------:R-:W-:Y:S01]  /*ed10*/  IMAD R21, R4, UR19, R21 ;  /* 0x0000001304157c24 */ /* 0x000fe2000f8e0215 */
[----:B------:R-:W-:-:S02]  /*ed20*/  MOV R4, 0x1 ;  /* 0x0000000100047802 */ /* 0x000fc40000000f00 */
[----:B------:R-:W-:Y:S01]  /*ed30*/  MOV R6, R13 ;  /* 0x0000000d00067202 */ /* 0x000fe20000000f00 */
[----:B---3--:R-:W-:Y:S02]  /*ed40*/  @P0 IMAD R14, R22, R24, R11 ;  /* 0x00000018160e0224 */ /* 0x008fe400078e020b */
[----:B------:R-:W-:Y:S01]  /*ed50*/  IMAD R20, R5, UR7, R20 ;  /* 0x0000000705147c24 */ /* 0x000fe2000f8e0214 */
[----:B------:R-:W-:Y:S01]  /*ed60*/  ULDC UR7, c[0x0][0x8a8] ;  /* 0x00022a0000077ab9 */ /* 0x000fe20000000800 */
[----:B------:R-:W-:Y:S02]  /*ed70*/  IMAD R14, R21, UR8, R14 ;  /* 0x00000008150e7c24 */ /* 0x000fe4000f8e020e */
[----:B------:R-:W-:-:S05]  /*ed80*/  IMAD R5, R20, UR7, R15 ;  /* 0x0000000714057c24 */ /* 0x000fca000f8e020f */
[----:B------:R-:W-:Y:S02]  /*ed90*/  SEL R7, R5, R14, !P0 ;  /* 0x0000000e05077207 */ /* 0x000fe40004000000 */
[----:B------:R-:W-:-:S07]  /*eda0*/  SEL R20, R14, R5, !P0 ;  /* 0x000000050e147207 */ /* 0x000fce0004000000 */
.L_x_352:
[----:B------:R-:W-:Y:S05]  /*edb0*/  BSYNC B1 ;  /* 0x0000000000017941 */ /* 0x000fea0003800000 */
.L_x_351:
[----:B------:R-:W-:-:S13]  /*edc0*/  LOP3.LUT P0, RZ, R4, 0xff, RZ, 0xc0, !PT ;  /* 0x000000ff04ff7812 */ /* 0x000fda000780c0ff */
[----:B------:R-:W-:Y:S05]  /*edd0*/  @P0 BRA `(.L_x_355) ;  /* 0xfffffff400440947 */ /* 0x000fea000383ffff */
[----:B------:R-:W-:Y:S05]  /*ede0*/  BSYNC B0 ;  /* 0x0000000000007941 */ /* 0x000fea0003800000 */
.L_x_344:
[----:B------:R-:W-:-:S03]  /*edf0*/  UMOV UR7, 0xffffffff ;  /* 0xffffffff00077882 */ /* 0x000fc60000000000 */
[----:B------:R-:W-:Y:S05]  /*ee00*/  BRA.DIV UR7, `(.L_x_356) ;  /* 0x0000000a07f87947 */ /* 0x000fea000b800000 */
[----:B------:R-:W-:-:S13]  /*ee10*/  ELECT P6, URZ, PT ;  /* 0x00000000003f782f */ /* 0x000fda00038c0000 */
.L_x_387:
[----:B------:R-:W-:Y:S04]  /*ee20*/  BSSY B0, `(.L_x_357) ;  /* 0x0000061000007945 */ /* 0x000fe80003800000 */
[----:B------:R-:W-:Y:S05]  /*ee30*/  @!P6 BRA `(.L_x_358) ;  /* 0x00000004007ce947 */ /* 0x000fea0003800000 */
[----:B------:R-:W-:-:S04]  /*ee40*/  LOP3.LUT R19, R19, 0x2, RZ, 0xfc, !PT ;  /* 0x0000000213137812 */ /* 0x000fc800078efcff */
[----:B------:R-:W-:-:S13]  /*ee50*/  ISETP.NE.AND P0, PT, R19, 0x3, PT ;  /* 0x000000031300780c */ /* 0x000fda0003f05270 */
[----:B------:R-:W-:Y:S05]  /*ee60*/  @!P0 BRA `(.L_x_359) ;  /* 0x0000000000048947 */ /* 0x000fea0003800000 */
[----:B------:R-:W-:Y:S01]  /*ee70*/  BPT.TRAP 0x1 ;  /* 0x000000040000795c */ /* 0x000fe20000300000 */
.L_x_359:
[----:B------:R-:W1:Y:S01]  /*ee80*/  S2R R3, SR_CgaCtaId ;  /* 0x0000000000037919 */ /* 0x000e620000008800 */
[----:B------:R-:W-:-:S04]  /*ee90*/  MOV R2, 0x400 ;  /* 0x0000040000027802 */ /* 0x000fc80000000f00 */
[----:B-1----:R-:W-:Y:S02]  /*eea0*/  LEA R3, R3, R2, 0x18 ;  /* 0x0000000203037211 */ /* 0x002fe400078ec0ff */
[----:B------:R-:W-:-:S03]  /*eeb0*/  SHF.L.U32 R2, R0, 0x1f, RZ ;  /* 0x0000001f00027819 */ /* 0x000fc600000006ff */
[----:B------:R-:W-:-:S05]  /*eec0*/  VIADD R3, R3, 0x50 ;  /* 0x0000005003037836 */ /* 0x000fca0000000000 */
[C---:B------:R-:W-:Y:S02]  /*eed0*/  LEA R7, R12.reuse, R3, 0x3 ;  /* 0x000000030c077211 */ /* 0x040fe400078e18ff */
[----:B------:R-:W-:Y:S02]  /*eee0*/  IADD3 R12, R12, 0x1, RZ ;  /* 0x000000010c0c7810 */ /* 0x000fe40007ffe0ff */
[----:B------:R-:W1:Y:S02]  /*eef0*/  SYNCS.PHASECHK.TRANS64.TRYWAIT P0, [R7+URZ], R2 ;  /* 0x00000002070075a7 */ /* 0x000e64000800017f */
[----:B------:R-:W-:-:S04]  /*ef00*/  ISETP.NE.AND P1, PT, R12, 0xa, PT ;  /* 0x0000000a0c00780c */ /* 0x000fc80003f25270 */
[----:B------:R-:W-:Y:S02]  /*ef10*/  SEL R5, RZ, 0x1, P1 ;  /* 0x00000001ff057807 */ /* 0x000fe40000800000 */
[----:B------:R-:W-:Y:S02]  /*ef20*/  SEL R12, R12, RZ, P1 ;  /* 0x000000ff0c0c7207 */ /* 0x000fe40000800000 */
[----:B------:R-:W-:Y:S02]  /*ef30*/  LOP3.LUT R5, R0, R5, RZ, 0x3c, !PT ;  /* 0x0000000500057212 */ /* 0x000fe400078e3cff */
[----:B------:R-:W-:Y:S02]  /*ef40*/  LEA R9, R12, R3, 0x3 ;  /* 0x000000030c097211 */ /* 0x000fe400078e18ff */
[----:B------:R-:W-:Y:S01]  /*ef50*/  SHF.L.U32 R4, R5, 0x1f, RZ ;  /* 0x0000001f05047819 */ /* 0x000fe200000006ff */
[----:B-1----:R-:W-:Y:S06]  /*ef60*/  @!P0 BRA `(.L_x_360) ;  /* 0x0000000800c08947 */ /* 0x002fec0003800000 */
.L_x_388:
[----:B------:R-:W2:Y:S01]  /*ef70*/  SYNCS.PHASECHK.TRANS64.TRYWAIT P0, [R9+URZ], R4 ;  /* 0x00000004090075a7 */ /* 0x000ea2000800017f */
[----:B------:R-:W-:-:S05]  /*ef80*/  VIADD R0, R12, 0x1 ;  /* 0x000000010c007836 */ /* 0x000fca0000000000 */
[----:B------:R-:W-:-:S04]  /*ef90*/  ISETP.NE.AND P1, PT, R0, 0xa, PT ;  /* 0x0000000a0000780c */ /* 0x000fc80003f25270 */
[----:B-1----:R-:W-:Y:S02]  /*efa0*/  SEL R2, RZ, 0x1, P1 ;  /* 0x00000001ff027807 */ /* 0x002fe40000800000 */
[----:B------:R-:W-:Y:S02]  /*efb0*/  SEL R0, R0, RZ, P1 ;  /* 0x000000ff00007207 */ /* 0x000fe40000800000 */
[----:B------:R-:W-:Y:S02]  /*efc0*/  LOP3.LUT R7, R5, R2, RZ, 0x3c, !PT ;  /* 0x0000000205077212 */ /* 0x000fe400078e3cff */
[----:B------:R-:W-:Y:S02]  /*efd0*/  LEA R6, R0, R3, 0x3 ;  /* 0x0000000300067211 */ /* 0x000fe400078e18ff */
[----:B------:R-:W-:Y:S01]  /*efe0*/  SHF.L.U32 R5, R7, 0x1f, RZ ;  /* 0x0000001f07057819 */ /* 0x000fe200000006ff */
[----:B--2---:R-:W-:Y:S06]  /*eff0*/  @!P0 BRA `(.L_x_361) ;  /* 0x0000000800b08947 */ /* 0x004fec0003800000 */
.L_x_389:
[----:B------:R-:W2:Y:S01]  /*f000*/  SYNCS.PHASECHK.TRANS64.TRYWAIT P0, [R6+URZ], R5 ;  /* 0x00000005060075a7 */ /* 0x000ea2000800017f */
[----:B------:R-:W-:-:S04]  /*f010*/  IADD3 R0, R0, 0x1, RZ ;  /* 0x0000000100007810 */ /* 0x000fc80007ffe0ff */
[----:B------:R-:W-:-:S04]  /*f020*/  ISETP.NE.AND P1, PT, R0, 0xa, PT ;  /* 0x0000000a0000780c */ /* 0x000fc80003f25270 */
[----:B------:R-:W-:Y:S02]  /*f030*/  SEL R2, RZ, 0x1, P1 ;  /* 0x00000001ff027807 */ /* 0x000fe40000800000 */
[----:B------:R-:W-:Y:S02]  /*f040*/  SEL R0, R0, RZ, P1 ;  /* 0x000000ff00007207 */ /* 0x000fe40000800000 */
[----:B------:R-:W-:Y:S02]  /*f050*/  LOP3.LUT R7, R7, R2, RZ, 0x3c, !PT ;  /* 0x0000000207077212 */ /* 0x000fe400078e3cff */
[----:B-1----:R-:W-:Y:S02]  /*f060*/  LEA R9, R0, R3, 0x3 ;  /* 0x0000000300097211 */ /* 0x002fe400078e18ff */
[----:B------:R-:W-:Y:S01]  /*f070*/  SHF.L.U32 R4, R7, 0x1f, RZ ;  /* 0x0000001f07047819 */ /* 0x000fe200000006ff */
[----:B--2---:R-:W-:Y:S06]  /*f080*/  @!P0 BRA `(.L_x_362) ;  /* 0x0000000800a08947 */ /* 0x004fec0003800000 */
.L_x_390:
[----:B------:R-:W2:Y:S01]  /*f090*/  SYNCS.PHASECHK.TRANS64.TRYWAIT P0, [R9+URZ], R4 ;  /* 0x00000004090075a7 */ /* 0x000ea2000800017f */
[----:B------:R-:W-:-:S05]  /*f0a0*/  VIADD R0, R0, 0x1 ;  /* 0x0000000100007836 */ /* 0x000fca0000000000 */
[----:B------:R-:W-:-:S04]  /*f0b0*/  ISETP.NE.AND P1, PT, R0, 0xa, PT ;  /* 0x0000000a0000780c */ /* 0x000fc80003f25270 */
[----:B------:R-:W-:Y:S02]  /*f0c0*/  SEL R2, RZ, 0x1, P1 ;  /* 0x00000001ff027807 */ /* 0x000fe40000800000 */
[----:B------:R-:W-:Y:S02]  /*f0d0*/  SEL R0, R0, RZ, P1 ;  /* 0x000000ff00007207 */ /* 0x000fe40000800000 */
[----:B------:R-:W-:Y:S02]  /*f0e0*/  LOP3.LUT R7, R7, R2, RZ, 0x3c, !PT ;  /* 0x0000000207077212 */ /* 0x000fe400078e3cff */
[----:B-1----:R-:W-:Y:S02]  /*f0f0*/  LEA R6, R0, R3, 0x3 ;  /* 0x0000000300067211 */ /* 0x002fe400078e18ff */
[----:B------:R-:W-:Y:S01]  /*f100*/  SHF.L.U32 R5, R7, 0x1f, RZ ;  /* 0x0000001f07057819 */ /* 0x000fe200000006ff */
[----:B--2---:R-:W-:Y:S06]  /*f110*/  @!P0 BRA `(.L_x_363) ;  /* 0x0000000800908947 */ /* 0x004fec0003800000 */
.L_x_391:
        /* <DEDUP_REMOVED lines=9> */
.L_x_392:
        /* <DEDUP_REMOVED lines=9> */
.L_x_393:
        /* <DEDUP_REMOVED lines=9> */
.L_x_394:
        /* <DEDUP_REMOVED lines=9> */
.L_x_395:
[----:B------:R-:W2:Y:S01]  /*f360*/  SYNCS.PHASECHK.TRANS64.TRYWAIT P0, [R6+URZ], R5 ;  /* 0x00000005060075a7 */ /* 0x000ea2000800017f */
[----:B------:R-:W-:-:S04]  /*f370*/  IADD3 R0, R0, 0x1, RZ ;  /* 0x0000000100007810 */ /* 0x000fc80007ffe0ff */
[----:B------:R-:W-:-:S04]  /*f380*/  ISETP.NE.AND P1, PT, R0, 0xa, PT ;  /* 0x0000000a0000780c */ /* 0x000fc80003f25270 */
[----:B------:R-:W-:Y:S02]  /*f390*/  SEL R2, RZ, 0x1, P1 ;  /* 0x00000001ff027807 */ /* 0x000fe40000800000 */
[----:B------:R-:W-:Y:S02]  /*f3a0*/  SEL R0, R0, RZ, P1 ;  /* 0x000000ff00007207 */ /* 0x000fe40000800000 */
[----:B------:R-:W-:Y:S01]  /*f3b0*/  LOP3.LUT R2, R7, R2, RZ, 0x3c, !PT ;  /* 0x0000000207027212 */ /* 0x000fe200078e3cff */
[----:B--2---:R-:W-:Y:S06]  /*f3c0*/  @!P0 BRA `(.L_x_368) ;  /* 0x0000000800488947 */ /* 0x004fec0003800000 */
.L_x_396:
[----:B------:R-:W-:Y:S02]  /*f3d0*/  LEA R3, R0, R3, 0x3 ;  /* 0x0000000300037211 */ /* 0x000fe400078e18ff */
[----:B------:R-:W-:-:S07]  /*f3e0*/  SHF.L.U32 R0, R2, 0x1f, RZ ;  /* 0x0000001f02007819 */ /* 0x000fce00000006ff */
.L_x_369:
[----:B---3--:R3:W4:Y:S02]  /*f3f0*/  SYNCS.PHASECHK.TRANS64.TRYWAIT P0, [R3+URZ], R0 ;  /* 0x00000000030075a7 */ /* 0x008724000800017f */
[----:B----4-:R-:W-:Y:S05]  /*f400*/  @!P0 NANOSLEEP.SYNCS 0x989680 ;  /* 0x009896800000895d */ /* 0x010fea0003900000 */
[----:B------:R-:W4:Y:S02]  /*f410*/  @!P0 SYNCS.PHASECHK.TRANS64 P0, [R3+URZ], R0 ;  /* 0x00000000030085a7 */ /* 0x000f24000800007f */
[----:B----4-:R-:W-:Y:S05]  /*f420*/  @!P0 BRA `(.L_x_369) ;  /* 0xfffffffc00f08947 */ /* 0x010fea000383ffff */
.L_x_358:
[----:B------:R-:W-:Y:S05]  /*f430*/  BSYNC B0 ;  /* 0x0000000000007941 */ /* 0x000fea0003800000 */
.L_x_357:
[----:B------:R-:W-:Y:S05]  /*f440*/  EXIT ;  /* 0x000000000000794d */ /* 0x000fea0003800000 */
.L_x_25:
[----:B--2---:R-:W-:-:S04]  /*f450*/  IMAD.U32 R5, RZ, RZ, UR5 ;  /* 0x00000005ff057e24 */ /* 0x004fc8000f8e00ff */
[----:B------:R2:W3:Y:S03]  /*f460*/  SYNCS.PHASECHK.TRANS64.TRYWAIT P0, [R5+URZ], R0 ;  /* 0x00000000050075a7 */ /* 0x0004e6000800017f */
[----:B---3--:R-:W-:Y:S05]  /*f470*/  @!P0 NANOSLEEP.SYNCS 0x989680 ;  /* 0x009896800000895d */ /* 0x008fea0003900000 */
[----:B------:R-:W3:Y:S02]  /*f480*/  @!P0 SYNCS.PHASECHK.TRANS64 P0, [R5+URZ], R0 ;  /* 0x00000000050085a7 */ /* 0x000ee4000800007f */
[----:B---3--:R-:W-:Y:S05]  /*f490*/  @!P0 BRA `(.L_x_25) ;  /* 0xfffffffc00ec8947 */ /* 0x008fea000383ffff */
[----:B------:R-:W-:Y:S05]  /*f4a0*/  BRA `(.L_x_24) ;  /* 0xffffff28003c7947 */ /* 0x000fea000383ffff */
.L_x_31:
[----:B--2---:R-:W-:-:S04]  /*f4b0*/  MOV R6, UR8 ;  /* 0x0000000800067c02 */ /* 0x004fc80008000f00 */
[----:B------:R2:W3:Y:S03]  /*f4c0*/  SYNCS.PHASECHK.TRANS64.TRYWAIT P0, [R6+URZ], R5 ;  /* 0x00000005060075a7 */ /* 0x0004e6000800017f */
[----:B---3--:R-:W-:Y:S05]  /*f4d0*/  @!P0 NANOSLEEP.SYNCS 0x989680 ;  /* 0x009896800000895d */ /* 0x008fea0003900000 */
[----:B------:R-:W3:Y:S02]  /*f4e0*/  @!P0 SYNCS.PHASECHK.TRANS64 P0, [R6+URZ], R5 ;  /* 0x00000005060085a7 */ /* 0x000ee4000800007f */
[----:B---3--:R-:W-:Y:S05]  /*f4f0*/  @!P0 BRA `(.L_x_31) ;  /* 0xfffffffc00ec8947 */ /* 0x008fea000383ffff */
[----:B------:R-:W-:Y:S05]  /*f500*/  BRA `(.L_x_30) ;  /* 0xffffff3000b87947 */ /* 0x000fea000383ffff */
.L_x_57:
[----:B-1----:R1:W4:Y:S02]  /*f510*/  SYNCS.PHASECHK.TRANS64.TRYWAIT P2, [R13+URZ+0xa0], R0 ;  /* 0x0000a0000d0075a7 */ /* 0x002324000804017f */
[----:B----4-:R-:W-:Y:S05]  /*f520*/  @!P2 NANOSLEEP.SYNCS 0x989680 ;  /* 0x009896800000a95d */ /* 0x010fea0003900000 */
[----:B------:R-:W4:Y:S02]  /*f530*/  @!P2 SYNCS.PHASECHK.TRANS64 P2, [R13+URZ+0xa0], R0 ;  /* 0x0000a0000d00a5a7 */ /* 0x000f24000804007f */
[----:B----4-:R-:W-:Y:S05]  /*f540*/  @!P2 BRA `(.L_x_57) ;  /* 0xfffffffc00f0a947 */ /* 0x010fea000383ffff */
[----:B------:R-:W-:Y:S05]  /*f550*/  BRA `(.L_x_370) ;  /* 0xffffff48000c7947 */ /* 0x000fea000383ffff */
.L_x_116:
[----:B-1----:R1:W2:Y:S02]  /*f560*/  SYNCS.PHASECHK.TRANS64.TRYWAIT P2, [R14+URZ+0xa0], R3 ;  /* 0x0000a0030e0075a7 */ /* 0x0022a4000804017f */
[----:B--2---:R-:W-:Y:S05]  /*f570*/  @!P2 NANOSLEEP.SYNCS 0x989680 ;  /* 0x009896800000a95d */ /* 0x004fea0003900000 */
[----:B------:R-:W2:Y:S02]  /*f580*/  @!P2 SYNCS.PHASECHK.TRANS64 P2, [R14+URZ+0xa0], R3 ;  /* 0x0000a0030e00a5a7 */ /* 0x000ea4000804007f */
[----:B--2---:R-:W-:Y:S05]  /*f590*/  @!P2 BRA `(.L_x_116) ;  /* 0xfffffffc00f0a947 */ /* 0x004fea000383ffff */
[----:B------:R-:W-:Y:S05]  /*f5a0*/  BRA `(.L_x_371) ;  /* 0xffffff6800a47947 */ /* 0x000fea000383ffff */
.L_x_175:
[----:B-1----:R1:W2:Y:S02]  /*f5b0*/  SYNCS.PHASECHK.TRANS64.TRYWAIT P2, [R13+URZ+0xa0], R0 ;  /* 0x0000a0000d0075a7 */ /* 0x0022a4000804017f */
[----:B--2---:R-:W-:Y:S05]  /*f5c0*/  @!P2 NANOSLEEP.SYNCS 0x989680 ;  /* 0x009896800000a95d */ /* 0x004fea0003900000 */
[----:B------:R-:W2:Y:S02]  /*f5d0*/  @!P2 SYNCS.PHASECHK.TRANS64 P2, [R13+URZ+0xa0], R0 ;  /* 0x0000a0000d00a5a7 */ /* 0x000ea4000804007f */
[----:B--2---:R-:W-:Y:S05]  /*f5e0*/  @!P2 BRA `(.L_x_175) ;  /* 0xfffffffc00f0a947 */ /* 0x004fea000383ffff */
[----:B------:R-:W-:Y:S05]  /*f5f0*/  BRA `(.L_x_372) ;  /* 0xffffff8800c87947 */ /* 0x000fea000383ffff */
.L_x_234:
[----:B-1----:R1:W2:Y:S02]  /*f600*/  SYNCS.PHASECHK.TRANS64.TRYWAIT P0, [R3+URZ+0xa0], R0 ;  /* 0x0000a000030075a7 */ /* 0x0022a4000800017f */
[----:B--2---:R-:W-:Y:S05]  /*f610*/  @!P0 NANOSLEEP.SYNCS 0x989680 ;  /* 0x009896800000895d */ /* 0x004fea0003900000 */
[----:B------:R-:W2:Y:S02]  /*f620*/  @!P0 SYNCS.PHASECHK.TRANS64 P0, [R3+URZ+0xa0], R0 ;  /* 0x0000a000030085a7 */ /* 0x000ea4000800007f */
[----:B--2---:R-:W-:Y:S05]  /*f630*/  @!P0 BRA `(.L_x_234) ;  /* 0xfffffffc00f08947 */ /* 0x004fea000383ffff */
[----:B------:R-:W-:Y:S05]  /*f640*/  BRA `(.L_x_373) ;  /* 0xffffffa800ec7947 */ /* 0x000fea000383ffff */
.L_x_298:
[----:B-1----:R-:W-:-:S04]  /*f650*/  MOV R4, UR4 ;  /* 0x0000000400047c02 */ /* 0x002fc80008000f00 */
[----:B------:R1:W2:Y:S03]  /*f660*/  SYNCS.PHASECHK.TRANS64.TRYWAIT P0, [R4+URZ+0xe8], R3 ;  /* 0x0000e803040075a7 */ /* 0x0002a6000800017f */
[----:B--2---:R-:W-:Y:S05]  /*f670*/  @!P0 NANOSLEEP.SYNCS 0x989680 ;  /* 0x009896800000895d */ /* 0x004fea0003900000 */
[----:B------:R-:W2:Y:S02]  /*f680*/  @!P0 SYNCS.PHASECHK.TRANS64 P0, [R4+URZ+0xe8], R3 ;  /* 0x0000e803040085a7 */ /* 0x000ea4000800007f */
[----:B--2---:R-:W-:Y:S05]  /*f690*/  @!P0 BRA `(.L_x_298) ;  /* 0xfffffffc00ec8947 */ /* 0x004fea000383ffff */
[----:B------:R-:W-:Y:S05]  /*f6a0*/  BRA `(.L_x_297) ;  /* 0xffffffd800187947 */ /* 0x000fea000383ffff */
.L_x_307:
[----:B-1----:R-:W-:-:S04]  /*f6b0*/  MOV R5, UR5 ;  /* 0x0000000500057c02 */ /* 0x002fc80008000f00 */
[----:B------:R1:W2:Y:S03]  /*f6c0*/  SYNCS.PHASECHK.TRANS64.TRYWAIT P1, [R5+URZ+0xc0], R4 ;  /* 0x0000c004050075a7 */ /* 0x0002a6000802017f */
[----:B--2---:R-:W-:Y:S05]  /*f6d0*/  @!P1 NANOSLEEP.SYNCS 0x989680 ;  /* 0x009896800000995d */ /* 0x004fea0003900000 */
[----:B------:R-:W2:Y:S02]  /*f6e0*/  @!P1 SYNCS.PHASECHK.TRANS64 P1, [R5+URZ+0xc0], R4 ;  /* 0x0000c004050095a7 */ /* 0x000ea4000802007f */
[----:B--2---:R-:W-:Y:S05]  /*f6f0*/  @!P1 BRA `(.L_x_307) ;  /* 0xfffffffc00ec9947 */ /* 0x004fea000383ffff */
[----:B------:R-:W-:Y:S05]  /*f700*/  BRA `(.L_x_374) ;  /* 0xffffffdc00047947 */ /* 0x000fea000383ffff */
.L_x_313:
[----:B-12---:R-:W-:-:S04]  /*f710*/  IMAD.U32 R5, RZ, RZ, UR5 ;  /* 0x00000005ff057e24 */ /* 0x006fc8000f8e00ff */
[----:B------:R1:W2:Y:S03]  /*f720*/  SYNCS.PHASECHK.TRANS64.TRYWAIT P1, [R5+URZ+0xc8], R4 ;  /* 0x0000c804050075a7 */ /* 0x0002a6000802017f */
[----:B--2---:R-:W-:Y:S05]  /*f730*/  @!P1 NANOSLEEP.SYNCS 0x989680 ;  /* 0x009896800000995d */ /* 0x004fea0003900000 */
[----:B------:R-:W2:Y:S02]  /*f740*/  @!P1 SYNCS.PHASECHK.TRANS64 P1, [R5+URZ+0xc8], R4 ;  /* 0x0000c804050095a7 */ /* 0x000ea4000802007f */
[----:B--2---:R-:W-:Y:S05]  /*f750*/  @!P1 BRA `(.L_x_313) ;  /* 0xfffffffc00ec9947 */ /* 0x004fea000383ffff */
[----:B------:R-:W-:Y:S05]  /*f760*/  BRA `(.L_x_375) ;  /* 0xffffffdc004c7947 */ /* 0x000fea000383ffff */
.L_x_319:
[----:B-123--:R-:W-:-:S04]  /*f770*/  MOV R5, UR5 ;  /* 0x0000000500057c02 */ /* 0x00efc80008000f00 */
[----:B------:R1:W2:Y:S03]  /*f780*/  SYNCS.PHASECHK.TRANS64.TRYWAIT P1, [R5+URZ+0xd0], R4 ;  /* 0x0000d004050075a7 */ /* 0x0002a6000802017f */
[----:B--2---:R-:W-:Y:S05]  /*f790*/  @!P1 NANOSLEEP.SYNCS 0x989680 ;  /* 0x009896800000995d */ /* 0x004fea0003900000 */
[----:B------:R-:W2:Y:S02]  /*f7a0*/  @!P1 SYNCS.PHASECHK.TRANS64 P1, [R5+URZ+0xd0], R4 ;  /* 0x0000d004050095a7 */ /* 0x000ea4000802007f */
[----:B--2---:R-:W-:Y:S05]  /*f7b0*/  @!P1 BRA `(.L_x_319) ;  /* 0xfffffffc00ec9947 */ /* 0x004fea000383ffff */
[----:B------:R-:W-:Y:S05]  /*f7c0*/  BRA `(.L_x_376) ;  /* 0xffffffdc00a07947 */ /* 0x000fea000383ffff */
.L_x_325:
[----:B-1234-:R-:W-:-:S04]  /*f7d0*/  MOV R5, UR5 ;  /* 0x0000000500057c02 */ /* 0x01efc80008000f00 */
[----:B------:R1:W2:Y:S03]  /*f7e0*/  SYNCS.PHASECHK.TRANS64.TRYWAIT P1, [R5+URZ+0xd8], R4 ;  /* 0x0000d804050075a7 */ /* 0x0002a6000802017f */
[----:B--2---:R-:W-:Y:S05]  /*f7f0*/  @!P1 NANOSLEEP.SYNCS 0x989680 ;  /* 0x009896800000995d */ /* 0x004fea0003900000 */
[----:B------:R-:W2:Y:S02]  /*f800*/  @!P1 SYNCS.PHASECHK.TRANS64 P1, [R5+URZ+0xd8], R4 ;  /* 0x0000d804050095a7 */ /* 0x000ea4000802007f */
[----:B--2---:R-:W-:Y:S05]  /*f810*/  @!P1 BRA `(.L_x_325) ;  /* 0xfffffffc00ec9947 */ /* 0x004fea000383ffff */
[----:B------:R-:W-:Y:S05]  /*f820*/  BRA `(.L_x_377) ;  /* 0xffffffdc00e87947 */ /* 0x000fea000383ffff */
.L_x_337:
[----:B------:R1:W1:Y:S02]  /*f830*/  SYNCS.PHASECHK.TRANS64.TRYWAIT P0, [R3+URZ+0xc0], R0 ;  /* 0x0000c000030075a7 */ /* 0x000264000800017f */
[----:B-1----:R-:W-:Y:S05]  /*f840*/  @!P0 NANOSLEEP.SYNCS 0x989680 ;  /* 0x009896800000895d */ /* 0x002fea0003900000 */
[----:B------:R-:W1:Y:S02]  /*f850*/  @!P0 SYNCS.PHASECHK.TRANS64 P0, [R3+URZ+0xc0], R0 ;  /* 0x0000c000030085a7 */ /* 0x000e64000800007f */
[----:B-1----:R-:W-:Y:S05]  /*f860*/  @!P0 BRA `(.L_x_337) ;  /* 0xfffffffc00f08947 */ /* 0x002fea000383ffff */
[----:B------:R-:W-:Y:S05]  /*f870*/  BRA `(.L_x_378) ;  /* 0xffffffe400e87947 */ /* 0x000fea000383ffff */
.L_x_339:
[----:B------:R1:W1:Y:S02]  /*f880*/  SYNCS.PHASECHK.TRANS64.TRYWAIT P0, [R3+URZ+0xc8], R0 ;  /* 0x0000c800030075a7 */ /* 0x000264000800017f */
[----:B-1----:R-:W-:Y:S05]  /*f890*/  @!P0 NANOSLEEP.SYNCS 0x989680 ;  /* 0x009896800000895d */ /* 0x002fea0003900000 */
[----:B------:R-:W1:Y:S02]  /*f8a0*/  @!P0 SYNCS.PHASECHK.TRANS64 P0, [R3+URZ+0xc8], R0 ;  /* 0x0000c800030085a7 */ /* 0x000e64000800007f */
[----:B-1----:R-:W-:Y:S05]  /*f8b0*/  @!P0 BRA `(.L_x_339) ;  /* 0xfffffffc00f08947 */ /* 0x002fea000383ffff */
[----:B------:R-:W-:Y:S05]  /*f8c0*/  BRA `(.L_x_379) ;  /* 0xffffffe400e47947 */ /* 0x000fea000383ffff */
.L_x_341:
[----:B------:R1:W1:Y:S02]  /*f8d0*/  SYNCS.PHASECHK.TRANS64.TRYWAIT P0, [R3+URZ+0xd0], R0 ;  /* 0x0000d000030075a7 */ /* 0x000264000800017f */
[----:B-1----:R-:W-:Y:S05]  /*f8e0*/  @!P0 NANOSLEEP.SYNCS 0x989680 ;  /* 0x009896800000895d */ /* 0x002fea0003900000 */
[----:B------:R-:W1:Y:S02]  /*f8f0*/  @!P0 SYNCS.PHASECHK.TRANS64 P0, [R3+URZ+0xd0], R0 ;  /* 0x0000d000030085a7 */ /* 0x000e64000800007f */
[----:B-1----:R-:W-:Y:S05]  /*f900*/  @!P0 BRA `(.L_x_341) ;  /* 0xfffffffc00f08947 */ /* 0x002fea000383ffff */
[----:B------:R-:W-:Y:S05]  /*f910*/  BRA `(.L_x_380) ;  /* 0xffffffe400e07947 */ /* 0x000fea000383ffff */
.L_x_345:
[----:B------:R-:W-:Y:S01]  /*f920*/  BSSY B1, `(.L_x_381) ;  /* 0x0000006000017945 */ /* 0x000fe20003800000 */
[----:B------:R-:W-:-:S07]  /*f930*/  MOV R15, 0xffffffff ;  /* 0xffffffff000f7802 */ /* 0x000fce0000000f00 */
[----:B------:R-:W-:Y:S05]  /*f940*/  WARPSYNC.COLLECTIVE R15, `(.L_x_382) ;  /* 0x000000000f0c7348 */ /* 0x000fea0003c00000 */
[----:B------:R-:W-:Y:S02]  /*f950*/  ELECT P6, UR62, PT ;  /* 0x00000000003e782f */ /* 0x000fe400038c0000 */
[----:B------:R-:W-:Y:S01]  /*f960*/  MOV R14, UR62 ;  /* 0x0000003e000e7c02 */ /* 0x000fe20008000f00 */
[----:B------:R-:W-:Y:S10]  /*f970*/  ENDCOLLECTIVE ;  /* 0x000000000000791b */ /* 0x000ff40003800000 */
.L_x_382:
[----:B------:R-:W-:Y:S05]  /*f980*/  BSYNC B1 ;  /* 0x0000000000017941 */ /* 0x000fea0003800000 */
.L_x_381:
[----:B------:R-:W-:Y:S05]  /*f990*/  BRA `(.L_x_383) ;  /* 0xffffffe800607947 */ /* 0x000fea000383ffff */
.L_x_348:
[----:B-1----:R1:W2:Y:S02]  /*f9a0*/  SYNCS.PHASECHK.TRANS64.TRYWAIT P0, [R14+URZ+0x50], R11 ;  /* 0x0000500b0e0075a7 */ /* 0x0022a4000800017f */
[----:B--2---:R-:W-:Y:S05]  /*f9b0*/  @!P0 NANOSLEEP.SYNCS 0x989680 ;  /* 0x009896800000895d */ /* 0x004fea0003900000 */
[----:B------:R-:W2:Y:S02]  /*f9c0*/  @!P0 SYNCS.PHASECHK.TRANS64 P0, [R14+URZ+0x50], R11 ;  /* 0x0000500b0e0085a7 */ /* 0x000ea4000800007f */
[----:B--2---:R-:W-:Y:S05]  /*f9d0*/  @!P0 BRA `(.L_x_348) ;  /* 0xfffffffc00f08947 */ /* 0x004fea000383ffff */
[----:B------:R-:W-:Y:S05]  /*f9e0*/  BRA `(.L_x_384) ;  /* 0xffffffe800987947 */ /* 0x000fea000383ffff */
.L_x_356:
[----:B------:R-:W-:Y:S01]  /*f9f0*/  BSSY B0, `(.L_x_385) ;  /* 0x0000006000007945 */ /* 0x000fe20003800000 */
[----:B------:R-:W-:-:S07]  /*fa00*/  IMAD.MOV.U32 R15, RZ, RZ, -0x1 ;  /* 0xffffffffff0f7424 */ /* 0x000fce00078e00ff */
[----:B------:R-:W-:Y:S05]  /*fa10*/  WARPSYNC.COLLECTIVE R15, `(.L_x_386) ;  /* 0x000000000f0c7348 */ /* 0x000fea0003c00000 */
[----:B------:R-:W-:Y:S02]  /*fa20*/  ELECT P6, UR62, PT ;  /* 0x00000000003e782f */ /* 0x000fe400038c0000 */
[----:B------:R-:W-:Y:S01]  /*fa30*/  MOV R14, UR62 ;  /* 0x0000003e000e7c02 */ /* 0x000fe20008000f00 */
[----:B------:R-:W-:Y:S10]  /*fa40*/  ENDCOLLECTIVE ;  /* 0x000000000000791b */ /* 0x000ff40003800000 */
.L_x_386:
[----:B------:R-:W-:Y:S05]  /*fa50*/  BSYNC B0 ;  /* 0x0000000000007941 */ /* 0x000fea0003800000 */
.L_x_385:
[----:B------:R-:W-:Y:S05]  /*fa60*/  BRA `(.L_x_387) ;  /* 0xfffffff000ec7947 */ /* 0x000fea000383ffff */
.L_x_360:
[----:B-1----:R1:W2:Y:S02]  /*fa70*/  SYNCS.PHASECHK.TRANS64.TRYWAIT P0, [R7+URZ], R2 ;  /* 0x00000002070075a7 */ /* 0x0022a4000800017f */
[----:B--2---:R-:W-:Y:S05]  /*fa80*/  @!P0 NANOSLEEP.SYNCS 0x989680 ;  /* 0x009896800000895d */ /* 0x004fea0003900000 */
[----:B------:R-:W2:Y:S02]  /*fa90*/  @!P0 SYNCS.PHASECHK.TRANS64 P0, [R7+URZ], R2 ;  /* 0x00000002070085a7 */ /* 0x000ea4000800007f */
[----:B--2---:R-:W-:Y:S05]  /*faa0*/  @!P0 BRA `(.L_x_360) ;  /* 0xfffffffc00f08947 */ /* 0x004fea000383ffff */
[----:B------:R-:W-:Y:S05]  /*fab0*/  BRA `(.L_x_388) ;  /* 0xfffffff4002c7947 */ /* 0x000fea000383ffff */
.L_x_361:
[----:B-1----:R1:W2:Y:S02]  /*fac0*/  SYNCS.PHASECHK.TRANS64.TRYWAIT P0, [R9+URZ], R4 ;  /* 0x00000004090075a7 */ /* 0x0022a4000800017f */
[----:B--2---:R-:W-:Y:S05]  /*fad0*/  @!P0 NANOSLEEP.SYNCS 0x989680 ;  /* 0x009896800000895d */ /* 0x004fea0003900000 */
[----:B------:R-:W2:Y:S02]  /*fae0*/  @!P0 SYNCS.PHASECHK.TRANS64 P0, [R9+URZ], R4 ;  /* 0x00000004090085a7 */ /* 0x000ea4000800007f */
[----:B--2---:R-:W-:Y:S05]  /*faf0*/  @!P0 BRA `(.L_x_361) ;  /* 0xfffffffc00f08947 */ /* 0x004fea000383ffff */
[----:B------:R-:W-:Y:S05]  /*fb00*/  BRA `(.L_x_389) ;  /* 0xfffffff4003c7947 */ /* 0x000fea000383ffff */
.L_x_362:
[----:B-1----:R1:W2:Y:S02]  /*fb10*/  SYNCS.PHASECHK.TRANS64.TRYWAIT P0, [R6+URZ], R5 ;  /* 0x00000005060075a7 */ /* 0x0022a4000800017f */
[----:B--2---:R-:W-:Y:S05]  /*fb20*/  @!P0 NANOSLEEP.SYNCS 0x989680 ;  /* 0x009896800000895d */ /* 0x004fea0003900000 */
[----:B------:R-:W2:Y:S02]  /*fb30*/  @!P0 SYNCS.PHASECHK.TRANS64 P0, [R6+URZ], R5 ;  /* 0x00000005060085a7 */ /* 0x000ea4000800007f */
[----:B--2---:R-:W-:Y:S05]  /*fb40*/  @!P0 BRA `(.L_x_362) ;  /* 0xfffffffc00f08947 */ /* 0x004fea000383ffff */
[----:B------:R-:W-:Y:S05]  /*fb50*/  BRA `(.L_x_390) ;  /* 0xfffffff4004c7947 */ /* 0x000fea000383ffff */
.L_x_363:
[----:B-1----:R1:W2:Y:S02]  /*fb60*/  SYNCS.PHASECHK.TRANS64.TRYWAIT P0, [R9+URZ], R4 ;  /* 0x00000004090075a7 */ /* 0x0022a4000800017f */
[----:B--2---:R-:W-:Y:S05]  /*fb70*/  @!P0 NANOSLEEP.SYNCS 0x989680 ;  /* 0x009896800000895d */ /* 0x004fea0003900000 */
[----:B------:R-:W2:Y:S02]  /*fb80*/  @!P0 SYNCS.PHASECHK.TRANS64 P0, [R9+URZ], R4 ;  /* 0x00000004090085a7 */ /* 0x000ea4000800007f */
[----:B--2---:R-:W-:Y:S05]  /*fb90*/  @!P0 BRA `(.L_x_363) ;  /* 0xfffffffc00f08947 */ /* 0x004fea000383ffff */
[----:B------:R-:W-:Y:S05]  /*fba0*/  BRA `(.L_x_391) ;  /* 0xfffffff4005c7947 */ /* 0x000fea000383ffff */
.L_x_364:
[----:B-1----:R1:W2:Y:S02]  /*fbb0*/  SYNCS.PHASECHK.TRANS64.TRYWAIT P0, [R6+URZ], R5 ;  /* 0x00000005060075a7 */ /* 0x0022a4000800017f */
[----:B--2---:R-:W-:Y:S05]  /*fbc0*/  @!P0 NANOSLEEP.SYNCS 0x989680 ;  /* 0x009896800000895d */ /* 0x004fea0003900000 */
[----:B------:R-:W2:Y:S02]  /*fbd0*/  @!P0 SYNCS.PHASECHK.TRANS64 P0, [R6+URZ], R5 ;  /* 0x00000005060085a7 */ /* 0x000ea4000800007f */
[----:B--2---:R-:W-:Y:S05]  /*fbe0*/  @!P0 BRA `(.L_x_364) ;  /* 0xfffffffc00f08947 */ /* 0x004fea000383ffff */
[----:B------:R-:W-:Y:S05]  /*fbf0*/  BRA `(.L_x_392) ;  /* 0xfffffff4006c7947 */ /* 0x000fea000383ffff */
.L_x_365:
[----:B-1----:R1:W2:Y:S02]  /*fc00*/  SYNCS.PHASECHK.TRANS64.TRYWAIT P0, [R9+URZ], R4 ;  /* 0x00000004090075a7 */ /* 0x0022a4000800017f */
[----:B--2---:R-:W-:Y:S05]  /*fc10*/  @!P0 NANOSLEEP.SYNCS 0x989680 ;  /* 0x009896800000895d */ /* 0x004fea0003900000 */
[----:B------:R-:W2:Y:S02]  /*fc20*/  @!P0 SYNCS.PHASECHK.TRANS64 P0, [R9+URZ], R4 ;  /* 0x00000004090085a7 */ /* 0x000ea4000800007f */
[----:B--2---:R-:W-:Y:S05]  /*fc30*/  @!P0 BRA `(.L_x_365) ;  /* 0xfffffffc00f08947 */ /* 0x004fea000383ffff */
[----:B------:R-:W-:Y:S05]  /*fc40*/  BRA `(.L_x_393) ;  /* 0xfffffff4007c7947 */ /* 0x000fea000383ffff */
.L_x_366:
[----:B-1----:R1:W2:Y:S02]  /*fc50*/  SYNCS.PHASECHK.TRANS64.TRYWAIT P0, [R6+URZ], R5 ;  /* 0x00000005060075a7 */ /* 0x0022a4000800017f */
[----:B--2---:R-:W-:Y:S05]  /*fc60*/  @!P0 NANOSLEEP.SYNCS 0x989680 ;  /* 0x009896800000895d */ /* 0x004fea0003900000 */
[----:B------:R-:W2:Y:S02]  /*fc70*/  @!P0 SYNCS.PHASECHK.TRANS64 P0, [R6+URZ], R5 ;  /* 0x00000005060085a7 */ /* 0x000ea4000800007f */
[----:B--2---:R-:W-:Y:S05]  /*fc80*/  @!P0 BRA `(.L_x_366) ;  /* 0xfffffffc00f08947 */ /* 0x004fea000383ffff */
[----:B------:R-:W-:Y:S05]  /*fc90*/  BRA `(.L_x_394) ;  /* 0xfffffff4008c7947 */ /* 0x000fea000383ffff */
.L_x_367:
[----:B-1----:R1:W2:Y:S02]  /*fca0*/  SYNCS.PHASECHK.TRANS64.TRYWAIT P0, [R9+URZ], R4 ;  /* 0x00000004090075a7 */ /* 0x0022a4000800017f */
[----:B--2---:R-:W-:Y:S05]  /*fcb0*/  @!P0 NANOSLEEP.SYNCS 0x989680 ;  /* 0x009896800000895d */ /* 0x004fea0003900000 */
[----:B------:R-:W2:Y:S02]  /*fcc0*/  @!P0 SYNCS.PHASECHK.TRANS64 P0, [R9+URZ], R4 ;  /* 0x00000004090085a7 */ /* 0x000ea4000800007f */
[----:B--2---:R-:W-:Y:S05]  /*fcd0*/  @!P0 BRA `(.L_x_367) ;  /* 0xfffffffc00f08947 */ /* 0x004fea000383ffff */
[----:B------:R-:W-:Y:S05]  /*fce0*/  BRA `(.L_x_395) ;  /* 0xfffffff4009c7947 */ /* 0x000fea000383ffff */
.L_x_368:
[----:B--2---:R2:W3:Y:S02]  /*fcf0*/  SYNCS.PHASECHK.TRANS64.TRYWAIT P0, [R6+URZ], R5 ;  /* 0x00000005060075a7 */ /* 0x0044e4000800017f */
[----:B---3--:R-:W-:Y:S05]  /*fd00*/  @!P0 NANOSLEEP.SYNCS 0x989680 ;  /* 0x009896800000895d */ /* 0x008fea0003900000 */
[----:B------:R-:W3:Y:S02]  /*fd10*/  @!P0 SYNCS.PHASECHK.TRANS64 P0, [R6+URZ], R5 ;  /* 0x00000005060085a7 */ /* 0x000ee4000800007f */
[----:B---3--:R-:W-:Y:S05]  /*fd20*/  @!P0 BRA `(.L_x_368) ;  /* 0xfffffffc00f08947 */ /* 0x008fea000383ffff */
[----:B------:R-:W-:Y:S05]  /*fd30*/  BRA `(.L_x_396) ;  /* 0xfffffff400a47947 */ /* 0x000fea000383ffff */
        .weak           $__internal_0_$__cuda_sm20_rcp_rn_f32_slowpath
        .type           $__internal_0_$__cuda_sm20_rcp_rn_f32_slowpath,@function
        .size           $__internal_0_$__cuda_sm20_rcp_rn_f32_slowpath,(.L_x_402 - $__internal_0_$__cuda_sm20_rcp_rn_f32_slowpath)
$__internal_0_$__cuda_sm20_rcp_rn_f32_slowpath:
[----:B------:R-:W-:Y:S01]  /*fd40*/  SHF.L.U32 R3, R0, 0x1, RZ ;  /* 0x0000000100037819 */ /* 0x000fe200000006ff */
[----:B------:R-:W-:Y:S03]  /*fd50*/  BSSY B0, `(.L_x_397) ;  /* 0x0000030000007945 */ /* 0x000fe60003800000 */
[----:B------:R-:W-:-:S04]  /*fd60*/  SHF.R.U32.HI R3, RZ, 0x18, R3 ;  /* 0x00000018ff037819 */ /* 0x000fc80000011603 */
[----:B------:R-:W-:-:S13]  /*fd70*/  ISETP.NE.U32.AND P2, PT, R3, RZ, PT ;  /* 0x000000ff0300720c */ /* 0x000fda0003f45070 */
[----:B------:R-:W-:Y:S05]  /*fd80*/  @P2 BRA `(.L_x_398) ;  /* 0x0000000000282947 */ /* 0x000fea0003800000 */
[----:B------:R-:W-:-:S04]  /*fd90*/  SHF.L.U32 R3, R0, 0x1, RZ ;  /* 0x0000000100037819 */ /* 0x000fc800000006ff */
[----:B------:R-:W-:-:S13]  /*fda0*/  ISETP.NE.AND P2, PT, R3, RZ, PT ;  /* 0x000000ff0300720c */ /* 0x000fda0003f45270 */
[----:B------:R-:W-:Y:S01]  /*fdb0*/  @P2 FFMA R36, R0, 1.84467440737095516160e+19, RZ ;  /* 0x5f80000000242823 */ /* 0x000fe200000000ff */
[----:B------:R-:W-:Y:S08]  /*fdc0*/  @!P2 MUFU.RCP R5, R0 ;  /* 0x000000000005a308 */ /* 0x000ff00000001000 */
[----:B------:R-:W1:Y:S02]  /*fdd0*/  @P2 MUFU.RCP R3, R36 ;  /* 0x0000002400032308 */ /* 0x000e640000001000 */
[----:B-1----:R-:W-:-:S04]  /*fde0*/  @P2 FFMA R35, R36, R3, -1 ;  /* 0xbf80000024232423 */ /* 0x002fc80000000003 */
[----:B------:R-:W-:-:S04]  /*fdf0*/  @P2 FADD.FTZ R38, -R35, -RZ ;  /* 0x800000ff23262221 */ /* 0x000fc80000010100 */
[----:B------:R-:W-:-:S04]  /*fe00*/  @P2 FFMA R3, R3, R38, R3 ;  /* 0x0000002603032223 */ /* 0x000fc80000000003 */
[----:B------:R-:W-:Y:S01]  /*fe10*/  @P2 FFMA R5, R3, 1.84467440737095516160e+19, RZ ;  /* 0x5f80000003052823 */ /* 0x000fe200000000ff */
[----:B------:R-:W-:Y:S06]  /*fe20*/  BRA `(.L_x_399) ;  /* 0x0000000000887947 */ /* 0x000fec0003800000 */
.L_x_398:
[----:B------:R-:W-:-:S04]  /*fe30*/  IADD3 R5, R3, -0xfd, RZ ;  /* 0xffffff0303057810 */ /* 0x000fc80007ffe0ff */
[----:B------:R-:W-:-:S13]  /*fe40*/  ISETP.GT.U32.AND P2, PT, R5, 0x1, PT ;  /* 0x000000010500780c */ /* 0x000fda0003f44070 */
[----:B------:R-:W-:Y:S05]  /*fe50*/  @P2 BRA `(.L_x_400) ;  /* 0x0000000000782947 */ /* 0x000fea0003800000 */
[----:B------:R-:W-:Y:S01]  /*fe60*/  LOP3.LUT R41, R0, 0x7fffff, RZ, 0xc0, !PT ;  /* 0x007fffff00297812 */ /* 0x000fe200078ec0ff */
[----:B------:R-:W-:Y:S01]  /*fe70*/  IMAD.MOV.U32 R38, RZ, RZ, 0x3 ;  /* 0x00000003ff267424 */ /* 0x000fe200078e00ff */
[----:B------:R-:W-:Y:S02]  /*fe80*/  IADD3 R3, R3, -0xfc, RZ ;  /* 0xffffff0403037810 */ /* 0x000fe40007ffe0ff */
[----:B------:R-:W-:-:S04]  /*fe90*/  LOP3.LUT R41, R41, 0x3f800000, RZ, 0xfc, !PT ;  /* 0x3f80000029297812 */ /* 0x000fc800078efcff */
[----:B------:R-:W1:Y:S02]  /*fea0*/  MUFU.RCP R36, R41 ;  /* 0x0000002900247308 */ /* 0x000e640000001000 */
[----:B-1----:R-:W-:-:S04]  /*feb0*/  FFMA R37, R41, R36, -1 ;  /* 0xbf80000029257423 */ /* 0x002fc80000000024 */
[----:B------:R-:W-:-:S04]  /*fec0*/  FADD.FTZ R37, -R37, -RZ ;  /* 0x800000ff25257221 */ /* 0x000fc80000010100 */
[CCC-:B------:R-:W-:Y:S01]  /*fed0*/  FFMA.RM R35, R36.reuse, R37.reuse, R36.reuse ;  /* 0x0000002524237223 */ /* 0x1c0fe20000004024 */
[----:B------:R-:W-:Y:S01]  /*fee0*/  FFMA.RP R36, R36, R37, R36 ;  /* 0x0000002524247223 */ /* 0x000fe20000008024 */
[----:B------:R-:W-:-:S03]  /*fef0*/  SHF.L.U32 R37, R38, R5, RZ ;  /* 0x0000000526257219 */ /* 0x000fc600000006ff */
[C---:B------:R-:W-:Y:S02]  /*ff00*/  LOP3.LUT R39, R35.reuse, 0x7fffff, RZ, 0xc0, !PT ;  /* 0x007fffff23277812 */ /* 0x040fe400078ec0ff */
[----:B------:R-:W-:Y:S02]  /*ff10*/  FSETP.NEU.FTZ.AND P2, PT, R35, R36, PT ;  /* 0x000000242300720b */ /* 0x000fe40003f5d000 */
[----:B------:R-:W-:Y:S02]  /*ff20*/  LOP3.LUT R36, R39, 0x800000, RZ, 0xfc, !PT ;  /* 0x0080000027247812 */ /* 0x000fe400078efcff */
[----:B------:R-:W-:Y:S02]  /*ff30*/  SEL R35, RZ, 0xffffffff, !P2 ;  /* 0xffffffffff237807 */ /* 0x000fe40005000000 */
[----:B------:R-:W-:Y:S02]  /*ff40*/  LOP3.LUT R38, R37, R36, RZ, 0xc0, !PT ;  /* 0x0000002425267212 */ /* 0x000fe400078ec0ff */
[----:B------:R-:W-:-:S02]  /*ff50*/  IADD3 R35, -R35, RZ, RZ ;  /* 0x000000ff23237210 */ /* 0x000fc40007ffe1ff */
[-C--:B------:R-:W-:Y:S02]  /*ff60*/  SHF.R.U32.HI R38, RZ, R5.reuse, R38 ;  /* 0x00000005ff267219 */ /* 0x080fe40000011626 */
[--C-:B------:R-:W-:Y:S02]  /*ff70*/  LOP3.LUT P3, RZ, R35, R5, R36.reuse, 0xf8, !PT ;  /* 0x0000000523ff7212 */ /* 0x100fe4000786f824 */
[C---:B------:R-:W-:Y:S02]  /*ff80*/  LOP3.LUT P2, RZ, R38.reuse, 0x1, RZ, 0xc0, !PT ;  /* 0x0000000126ff7812 */ /* 0x040fe4000784c0ff */
[----:B------:R-:W-:Y:S02]  /*ff90*/  LOP3.LUT P4, RZ, R38, 0x2, RZ, 0xc0, !PT ;  /* 0x0000000226ff7812 */ /* 0x000fe4000788c0ff */
[----:B------:R-:W-:Y:S02]  /*ffa0*/  SHF.R.U32.HI R3, RZ, R3, R36 ;  /* 0x00000003ff037219 */ /* 0x000fe40000011624 */
[----:B------:R-:W-:-:S02]  /*ffb0*/  PLOP3.LUT P2, PT, P2, P3, P4, 0xe0, 0x0 ;  /* 0x000000000000781c */ /* 0x000fc40001747c40 */
[----:B------:R-:W-:Y:S02]  /*ffc0*/  LOP3.LUT P3, RZ, R0, 0x7fffff, RZ, 0xc0, !PT ;  /* 0x007fffff00ff7812 */ /* 0x000fe4000786c0ff */
[----:B------:R-:W-:-:S04]  /*ffd0*/  SEL R5, RZ, 0x1, !P2 ;  /* 0x00000001ff057807 */ /* 0x000fc80005000000 */
[----:B------:R-:W-:-:S04]  /*ffe0*/  IADD3 R5, -R5, RZ, RZ ;  /* 0x000000ff05057210 */ /* 0x000fc80007ffe1ff */
[----:B------:R-:W-:-:S13]  /*fff0*/  ISETP.GE.AND P2, PT, R5, RZ, PT ;  /* 0x000000ff0500720c */ /* 0x000fda0003f46270 */
[----:B------:R-:W-:-:S05]  /*10000*/  @!P2 VIADD R3, R3, 0x1 ;  /* 0x000000010303a836 */ /* 0x000fca0000000000 */
[----:B------:R-:W-:-:S04]  /*10010*/  @!P3 SHF.L.U32 R3, R3, 0x1, RZ ;  /* 0x000000010303b819 */ /* 0x000fc800000006ff */
[----:B------:R-:W-:Y:S01]  /*10020*/  LOP3.LUT R5, R3, 0x80000000, R0, 0xf8, !PT ;  /* 0x8000000003057812 */ /* 0x000fe200078ef800 */
[----:B------:R-:W-:Y:S06]  /*10030*/  BRA `(.L_x_399) ;  /* 0x0000000000047947 */ /* 0x000fec0003800000 */
.L_x_400:
[----:B------:R1:W2:Y:S02]  /*10040*/  MUFU.RCP R5, R0 ;  /* 0x0000000000057308 */ /* 0x0002a40000001000 */
.L_x_399:
[----:B------:R-:W-:Y:S05]  /*10050*/  BSYNC B0 ;  /* 0x0000000000007941 */ /* 0x000fea0003800000 */
.L_x_397:
[----:B-12---:R-:W-:Y:S02]  /*10060*/  MOV R0, R5 ;  /* 0x0000000500007202 */ /* 0x006fe40000000f00 */
[----:B------:R-:W-:-:S04]  /*10070*/  MOV R5, 0x0 ;  /* 0x0000000000057802 */ /* 0x000fc80000000f00 */
[----:B------:R-:W-:Y:S05]  /*10080*/  RET.REL.NODEC R4 `(_ZN7cutlass13device_kernelINS_4gemm6kernel13GemmUniversalIN4cute5tupleIJiiiiEEENS1_10collective13CollectiveMmaINS1_37MainloopSm90TmaGmmaWarpSpecializedFP8ILi10ENS5_IJNS4_1CILi2EEENSA_ILi1EEESC_EEENS1_35KernelTmaWarpSpecializedCooperativeEEENS5_IJNSA_ILi256EEENSA_ILi64EEESH_EEENS_12float_e4m3_tENS5_IJlSC_lEEESJ_SK_NS4_8TiledMMAINS4_8MMA_AtomIJNS4_4SM904GMMA30MMA_64x64x32_F32E4M3E4M3_SS_TNILNSO_7ScaleInE1ELSQ_1EEEEEENS4_6LayoutISD_NS5_IJSC_NSA_ILi0EEESU_EEEEENS5_IJNS4_10UnderscoreESX_SX_EEEEENS4_13SM90_TMA_LOADENS4_14ComposedLayoutINS4_7SwizzleILi2ELi4ELi3EEENS4_18smem_ptr_flag_bitsILi8EEENST_INS5_IJNSA_ILi8EEESH_EEENS5_IJSH_SC_EEEEEEEvNS4_8identityENS4_23SM90_TMA_LOAD_MULTICASTES1A_vS1B_EENS_8epilogue10collective18CollectiveEpilogueINS1E_22Sm90TmaWarpSpecializedILi4ELi2ELi16ELb0ELb0EEEJSI_NS5_IJNSA_ILi128EEENSA_ILi32EEEEEESJ_SK_SJ_SK_NS1E_6fusion15FusionCallbacksIS1I_NS1M_13LinCombEltActINS1E_6thread4SiLuESJ_fSJ_fLNS_15FloatRoundStyleE2EEESI_S1L_JEEES10_NS11_INS12_ILi1ELi4ELi3EEES15_NST_INS5_IJS16_S1K_EEENS5_IJS1K_SC_EEEEEEENS4_39AutoVectorizingCopyWithAssumedAlignmentILi128EEENS4_14SM90_TMA_STOREES1Y_S20_NS4_9Copy_AtomIJNS4_17SM90_U32x4_STSM_NENS_6half_tEEEEvEEEvvEEEEvNT_6ParamsE) ;  /* 0xfffffefc04dc7950 */ /* 0x000fea0003c3ffff */
.L_x_401:
[----:B------:R-:W-:-:S00]  /*10090*/  BRA `(.L_x_401) ;  /* 0xfffffffc00fc7947 */ /* 0x000fc0000383ffff */
[----:B------:R-:W-:-:S00]  /*100a0*/  NOP ;  /* 0x0000000000007918 */ /* 0x000fc00000000000 */
        /* <DEDUP_REMOVED lines=13> */
.L_x_402:


//--------------------- .nv.global.init           --------------------------
	.section	.nv.global.init,"aw",@progbits
.nv.global.init:
	.type		$str$24,@object
	.size		$str$24,($str$25 - $str$24)
$str$24:
        /*0000*/ 	.byte	0x28, 0x61, 0x64, 0x64, 0x72, 0x65, 0x73, 0x73, 0x20, 0x26, 0x20, 0x6d, 0x61, 0x73, 0x6b, 0x29
        /*0010*/ 	.byte	0x20, 0x3d, 0x3d, 0x20, 0x30, 0x00
	.type		$str$25,@object
	.size		$str$25,(__unnamed_1 - $str$25)
$str$25:
        /*0016*/ 	.byte	0x2f, 0x74, 0x6d, 0x70, 0x2f, 0x63, 0x75, 0x74, 0x6c, 0x61, 0x73, 0x73, 0x5f, 0x73, 0x77, 0x65
        /*0026*/ 	.byte	0x65, 0x70, 0x5f, 0x73, 0x72, 0x63, 0x2f, 0x69, 0x6e, 0x63, 0x6c, 0x75, 0x64, 0x65, 0x2f, 0x63
        /*0036*/ 	.byte	0x75, 0x74, 0x65, 0x2f, 0x70, 0x6f, 0x69, 0x6e, 0x74, 0x65, 0x72, 0x5f, 0x66, 0x6c, 0x61, 0x67
        /*0046*/ 	.byte	0x67, 0x65, 0x64, 0x2e, 0x68, 0x70, 0x70, 0x00
	.type		__unnamed_1,@object
	.size		__unnamed_1,(__unnamed_2 - __unnamed_1)
__unnamed_1:
        /*004e*/ 	.byte	0x61, 0x75, 0x74, 0x6f, 0x20, 0x63, 0x75, 0x74, 0x65, 0x3a, 0x3a, 0x61, 0x73, 0x5f, 0x70, 0x6f
        /* <DEDUP_REMOVED lines=27> */
        /*020e*/ 	.byte	0x3a, 0x43, 0x3c, 0x34, 0x30, 0x39, 0x36, 0x3e, 0x3e, 0x3e, 0x3e, 0x3e, 0x5d, 0x00
	.type		__unnamed_2,@object
	.size		__unnamed_2,(.L_1 - __unnamed_2)
__unnamed_2:
        /* <DEDUP_REMOVED lines=29> */
.L_1:


//--------------------- .nv.shared._ZN7cutlass13device_kernelINS_4gemm6kernel13GemmUniversalIN4cute5tupleIJiiiiEEENS1_10collective13CollectiveMmaINS1_37MainloopSm90TmaGmmaWarpSpecializedFP8ILi10ENS5_IJNS4_1CILi2EEENSA_ILi1EEESC_EEENS1_35KernelTmaWarpSpecializedCooperativeEEENS5_IJNSA_ILi256EEENSA_ILi64EEESH_EEENS_12float_e4m3_tENS5_IJlSC_lEEESJ_SK_NS4_8TiledMMAINS4_8MMA_AtomIJNS4_4SM904GMMA30MMA_64x64x32_F32E4M3E4M3_SS_TNILNSO_7ScaleInE1ELSQ_1EEEEEENS4_6LayoutISD_NS5_IJSC_NSA_ILi0EEESU_EEEEENS5_IJNS4_10UnderscoreESX_SX_EEEEENS4_13SM90_TMA_LOADENS4_14ComposedLayoutINS4_7SwizzleILi2ELi4ELi3EEENS4_18smem_ptr_flag_bitsILi8EEENST_INS5_IJNSA_ILi8EEESH_EEENS5_IJSH_SC_EEEEEEEvNS4_8identityENS4_23SM90_TMA_LOAD_MULTICASTES1A_vS1B_EENS_8epilogue10collective18CollectiveEpilogueINS1E_22Sm90TmaWarpSpecializedILi4ELi2ELi16ELb0ELb0EEEJSI_NS5_IJNSA_ILi128EEENSA_ILi32EEEEEESJ_SK_SJ_SK_NS1E_6fusion15FusionCallbacksIS1I_NS1M_13LinCombEltActINS1E_6thread4SiLuESJ_fSJ_fLNS_15FloatRoundStyleE2EEESI_S1L_JEEES10_NS11_INS12_ILi1ELi4ELi3EEES15_NST_INS5_IJS16_S1K_EEENS5_IJS1K_SC_EEEEEEENS4_39AutoVectorizingCopyWithAssumedAlignmentILi128EEENS4_14SM90_TMA_STOREES1Y_S20_NS4_9Copy_AtomIJNS4_17SM90_U32x4_STSM_NENS_6half_tEEEEvEEEvvEEEEvNT_6ParamsE --------------------------
	.section	.nv.shared._ZN7cutlass13device_kernelINS_4gemm6kernel13GemmUniversalIN4cute5tupleIJiiiiEEENS1_10collective13CollectiveMmaINS1_37MainloopSm90TmaGmmaWarpSpecializedFP8ILi10ENS5_IJNS4_1CILi2EEENSA_ILi1EEESC_EEENS1_35KernelTmaWarpSpecializedCooperativeEEENS5_IJNSA_ILi256EEENSA_ILi64EEESH_EEENS_12float_e4m3_tENS5_IJlSC_lEEESJ_SK_NS4_8TiledMMAINS4_8MMA_AtomIJNS4_4SM904GMMA30MMA_64x64x32_F32E4M3E4M3_SS_TNILNSO_7ScaleInE1ELSQ_1EEEEEENS4_6LayoutISD_NS5_IJSC_NSA_ILi0EEESU_EEEEENS5_IJNS4_10UnderscoreESX_SX_EEEEENS4_13SM90_TMA_LOADENS4_14ComposedLayoutINS4_7SwizzleILi2ELi4ELi3EEENS4_18smem_ptr_flag_bitsILi8EEENST_INS5_IJNSA_ILi8EEESH_EEENS5_IJSH_SC_EEEEEEEvNS4_8identityENS4_23SM90_TMA_LOAD_MULTICASTES1A_vS1B_EENS_8epilogue10collective18CollectiveEpilogueINS1E_22Sm90TmaWarpSpecializedILi4ELi2ELi16ELb0ELb0EEEJSI_NS5_IJNSA_ILi128EEENSA_ILi32EEEEEESJ_SK_SJ_SK_NS1E_6fusion15FusionCallbacksIS1I_NS1M_13LinCombEltActINS1E_6thread4SiLuESJ_fSJ_fLNS_15FloatRoundStyleE2EEESI_S1L_JEEES10_NS11_INS12_ILi1ELi4ELi3EEES15_NST_INS5_IJS16_S1K_EEENS5_IJS1K_SC_EEEEEEENS4_39AutoVectorizingCopyWithAssumedAlignmentILi128EEENS4_14SM90_TMA_STOREES1Y_S20_NS4_9Copy_AtomIJNS4_17SM90_U32x4_STSM_NENS_6half_tEEEEvEEEvvEEEEvNT_6ParamsE,"aw",@nobits
	.sectionflags	@""
	.align	16
	.zero		1024


//--------------------- .nv.shared.reserved.0     --------------------------
	.section	.nv.shared.reserved.0,"aw",@nobits
	.weak		__nv_reservedSMEM_offset_0_alias
	.size		__nv_reservedSMEM_offset_0_alias, 0, 0
	.other		__nv_reservedSMEM_offset_0_alias,@"STO_CUDA_RESERVED_SHARED STV_DEFAULT"
__nv_reservedSMEM_offset_0_alias:
	.zero		0


//--------------------- .nv.global                --------------------------
	.section	.nv.global,"aw",@nobits
.nv.global:
	.type		_ZN39_INTERNAL_ce260471_4_k_cu_c767ad7f_31514cute1_E,@object
	.size		_ZN39_INTERNAL_ce260471_4_k_cu_c767ad7f_31514cute1_E,(_ZN39_INTERNAL_ce260471_4_k_cu_c767ad7f_31514cuda3std3__45__cpo6cbeginE - _ZN39_INTERNAL_ce260471_4_k_cu_c767ad7f_31514cute1_E)
_ZN39_INTERNAL_ce260471_4_k_cu_c767ad7f_31514cute1_E:
	.zero		1
	.type		_ZN39_INTERNAL_ce260471_4_k_cu_c767ad7f_31514cuda3std3__45__cpo6cbeginE,@object
	.size		_ZN39_INTERNAL_ce260471_4_k_cu_c767ad7f_31514cuda3std3__45__cpo6cbeginE,(_ZN39_INTERNAL_ce260471_4_k_cu_c767ad7f_31514cuda3std3__48in_placeE - _ZN39_INTERNAL_ce260471_4_k_cu_c767ad7f_31514cuda3std3__45__cpo6cbeginE)
_ZN39_INTERNAL_ce260471_4_k_cu_c767ad7f_31514cuda3std3__45__cpo6cbeginE:
	.zero		1
	.type		_ZN39_INTERNAL_ce260471_4_k_cu_c767ad7f_31514cuda3std3__48in_placeE,@object
	.size		_ZN39_INTERNAL_ce260471_4_k_cu_c767ad7f_31514cuda3std3__48in_placeE,(_ZN39_INTERNAL_ce260471_4_k_cu_c767ad7f_31514cuda3std6ranges3__45__cpo9iter_moveE - _ZN39_INTERNAL_ce260471_4_k_cu_c767ad7f_31514cuda3std3__48in_placeE)
_ZN39_INTERNAL_ce260471_4_k_cu_c767ad7f_31514cuda3std3__48in_placeE:
	.zero		1
	.type		_ZN39_INTERNAL_ce260471_4_k_cu_c767ad7f_31514cuda3std6ranges3__45__cpo9iter_moveE,@object
	.size		_ZN39_INTERNAL_ce260471_4_k_cu_c767ad7f_31514cuda3std6ranges3__45__cpo9iter_moveE,(_ZN39_INTERNAL_ce260471_4_k_cu_c767ad7f_31514cuda3std3__45__cpo5beginE - _ZN39_INTERNAL_ce260471_4_k_cu_c767ad7f_31514cuda3std6ranges3__45__cpo9iter_moveE)
_ZN39_INTERNAL_ce260471_4_k_cu_c767ad7f_31514cuda3std6ranges3__45__cpo9iter_moveE:
	.zero		1
	.type		_ZN39_INTERNAL_ce260471_4_k_cu_c767ad7f_31514cuda3std3__45__cpo5beginE,@object
	.size		_ZN39_INTERNAL_ce260471_4_k_cu_c767ad7f_31514cuda3std3__45__cpo5beginE,(_ZN39_INTERNAL_ce260471_4_k_cu_c767ad7f_31514cuda3std3__441_GLOBAL__N__ce260471_4_k_cu_c767ad7f_31516ignoreE - _ZN39_INTERNAL_ce260471_4_k_cu_c767ad7f_31514cuda3std3__45__cpo5beginE)
_ZN39_INTERNAL_ce260471_4_k_cu_c767ad7f_31514cuda3std3__45__cpo5beginE:
	.zero		1
	.type		_ZN39_INTERNAL_ce260471_4_k_cu_c767ad7f_31514cuda3std3__441_GLOBAL__N__ce260471_4_k_cu_c767ad7f_31516ignoreE,@object
	.size		_ZN39_INTERNAL_ce260471_4_k_cu_c767ad7f_31514cuda3std3__441_GLOBAL__N__ce260471_4_k_cu_c767ad7f_31516ignoreE,(_ZN39_INTERNAL_ce260471_4_k_cu_c767ad7f_31514cute7productE - _ZN39_INTERNAL_ce260471_4_k_cu_c767ad7f_31514cuda3std3__441_GLOBAL__N__ce260471_4_k_cu_c767ad7f_31516ignoreE)
_ZN39_INTERNAL_ce260471_4_k_cu_c767ad7f_31514cuda3std3__441_GLOBAL__N__ce260471_4_k_cu_c767ad7f_31516ignoreE:
	.zero		1
	.type		_ZN39_INTERNAL_ce260471_4_k_cu_c767ad7f_31514cute7productE,@object
	.size		_ZN39_INTERNAL_ce260471_4_k_cu_c767ad7f_31514cute7productE,(_ZN39_INTERNAL_ce260471_4_k_cu_c767ad7f_31514cuda3std3__45__cpo3endE - _ZN39_INTERNAL_ce260471_4_k_cu_c767ad7f_31514cute7productE)
_ZN39_INTERNAL_ce260471_4_k_cu_c767ad7f_31514cute7productE:
	.zero		1
	.type		_ZN39_INTERNAL_ce260471_4_k_cu_c767ad7f_31514cuda3std3__45__cpo3endE,@object
	.size		_ZN39_INTERNAL_ce260471_4_k_cu_c767ad7f_31514cuda3std3__45__cpo3endE,(_ZN39_INTERNAL_ce260471_4_k_cu_c767ad7f_31514cuda3std3__419piecewise_constructE - _ZN39_INTERNAL_ce260471_4_k_cu_c767ad7f_31514cuda3std3__45__cpo3endE)
_ZN39_INTERNAL_ce260471_4_k_cu_c767ad7f_31514cuda3std3__45__cpo3endE:
	.zero		1
	.type		_ZN39_INTERNAL_ce260471_4_k_cu_c767ad7f_31514cuda3std3__419piecewise_constructE,@object
	.size		_ZN39_INTERNAL_ce260471_4_k_cu_c767ad7f_31514cuda3std3__419piecewise_constructE,(_ZN39_INTERNAL_ce260471_4_k_cu_c767ad7f_31514cuda3std3__45__cpo4cendE - _ZN39_INTERNAL_ce260471_4_k_cu_c767ad7f_31514cuda3std3__419piecewise_constructE)
_ZN39_INTERNAL_ce260471_4_k_cu_c767ad7f_31514cuda3std3__419piecewise_constructE:
	.zero		1
	.type		_ZN39_INTERNAL_ce260471_4_k_cu_c767ad7f_31514cuda3std3__45__cpo4cendE,@object
	.size		_ZN39_INTERNAL_ce260471_4_k_cu_c767ad7f_31514cuda3std3__45__cpo4cendE,(_ZN39_INTERNAL_ce260471_4_k_cu_c767ad7f_31514cuda3std6ranges3__45__cpo4swapE - _ZN39_INTERNAL_ce260471_4_k_cu_c767ad7f_31514cuda3std3__45__cpo4cendE)
_ZN39_INTERNAL_ce260471_4_k_cu_c767ad7f_31514cuda3std3__45__cpo4cendE:
	.zero		1
	.type		_ZN39_INTERNAL_ce260471_4_k_cu_c767ad7f_31514cuda3std6ranges3__45__cpo4swapE,@object
	.size		_ZN39_INTERNAL_ce260471_4_k_cu_c767ad7f_31514cuda3std6ranges3__45__cpo4swapE,(.L_9 - _ZN39_INTERNAL_ce260471_4_k_cu_c767ad7f_31514cuda3std6ranges3__45__cpo4swapE)
_ZN39_INTERNAL_ce260471_4_k_cu_c767ad7f_31514cuda3std6ranges3__45__cpo4swapE:
	.zero		1
.L_9:


//--------------------- .nv.constant0._ZN7cutlass13device_kernelINS_4gemm6kernel13GemmUniversalIN4cute5tupleIJiiiiEEENS1_10collective13CollectiveMmaINS1_37MainloopSm90TmaGmmaWarpSpecializedFP8ILi10ENS5_IJNS4_1CILi2EEENSA_ILi1EEESC_EEENS1_35KernelTmaWarpSpecializedCooperativeEEENS5_IJNSA_ILi256EEENSA_ILi64EEESH_EEENS_12float_e4m3_tENS5_IJlSC_lEEESJ_SK_NS4_8TiledMMAINS4_8MMA_AtomIJNS4_4SM904GMMA30MMA_64x64x32_F32E4M3E4M3_SS_TNILNSO_7ScaleInE1ELSQ_1EEEEEENS4_6LayoutISD_NS5_IJSC_NSA_ILi0EEESU_EEEEENS5_IJNS4_10UnderscoreESX_SX_EEEEENS4_13SM90_TMA_LOADENS4_14ComposedLayoutINS4_7SwizzleILi2ELi4ELi3EEENS4_18smem_ptr_flag_bitsILi8EEENST_INS5_IJNSA_ILi8EEESH_EEENS5_IJSH_SC_EEEEEEEvNS4_8identityENS4_23SM90_TMA_LOAD_MULTICASTES1A_vS1B_EENS_8epilogue10collective18CollectiveEpilogueINS1E_22Sm90TmaWarpSpecializedILi4ELi2ELi16ELb0ELb0EEEJSI_NS5_IJNSA_ILi128EEENSA_ILi32EEEEEESJ_SK_SJ_SK_NS1E_6fusion15FusionCallbacksIS1I_NS1M_13LinCombEltActINS1E_6thread4SiLuESJ_fSJ_fLNS_15FloatRoundStyleE2EEESI_S1L_JEEES10_NS11_INS12_ILi1ELi4ELi3EEES15_NST_INS5_IJS16_S1K_EEENS5_IJS1K_SC_EEEEEEENS4_39AutoVectorizingCopyWithAssumedAlignmentILi128EEENS4_14SM90_TMA_STOREES1Y_S20_NS4_9Copy_AtomIJNS4_17SM90_U32x4_STSM_NENS_6half_tEEEEvEEEvvEEEEvNT_6ParamsE --------------------------
	.section	.nv.constant0._ZN7cutlass13device_kernelINS_4gemm6kernel13GemmUniversalIN4cute5tupleIJiiiiEEENS1_10collective13CollectiveMmaINS1_37MainloopSm90TmaGmmaWarpSpecializedFP8ILi10ENS5_IJNS4_1CILi2EEENSA_ILi1EEESC_EEENS1_35KernelTmaWarpSpecializedCooperativeEEENS5_IJNSA_ILi256EEENSA_ILi64EEESH_EEENS_12float_e4m3_tENS5_IJlSC_lEEESJ_SK_NS4_8TiledMMAINS4_8MMA_AtomIJNS4_4SM904GMMA30MMA_64x64x32_F32E4M3E4M3_SS_TNILNSO_7ScaleInE1ELSQ_1EEEEEENS4_6LayoutISD_NS5_IJSC_NSA_ILi0EEESU_EEEEENS5_IJNS4_10UnderscoreESX_SX_EEEEENS4_13SM90_TMA_LOADENS4_14ComposedLayoutINS4_7SwizzleILi2ELi4ELi3EEENS4_18smem_ptr_flag_bitsILi8EEENST_INS5_IJNSA_ILi8EEESH_EEENS5_IJSH_SC_EEEEEEEvNS4_8identityENS4_23SM90_TMA_LOAD_MULTICASTES1A_vS1B_EENS_8epilogue10collective18CollectiveEpilogueINS1E_22Sm90TmaWarpSpecializedILi4ELi2ELi16ELb0ELb0EEEJSI_NS5_IJNSA_ILi128EEENSA_ILi32EEEEEESJ_SK_SJ_SK_NS1E_6fusion15FusionCallbacksIS1I_NS1M_13LinCombEltActINS1E_6thread4SiLuESJ_fSJ_fLNS_15FloatRoundStyleE2EEESI_S1L_JEEES10_NS11_INS12_ILi1ELi4ELi3EEES15_NST_INS5_IJS16_S1K_EEENS5_IJS1K_SC_EEEEEEENS4_39AutoVectorizingCopyWithAssumedAlignmentILi128EEENS4_14SM90_TMA_STOREES1Y_S20_NS4_9Copy_AtomIJNS4_17SM90_U32x4_STSM_NENS_6half_tEEEEvEEEvvEEEEvNT_6ParamsE,"a",@progbits
	.sectionflags	@""
	.align	4
.nv.constant0._ZN7cutlass13device_kernelINS_4gemm6kernel13GemmUniversalIN4cute5tupleIJiiiiEEENS1_10collective13CollectiveMmaINS1_37MainloopSm90TmaGmmaWarpSpecializedFP8ILi10ENS5_IJNS4_1CILi2EEENSA_ILi1EEESC_EEENS1_35KernelTmaWarpSpecializedCooperativeEEENS5_IJNSA_ILi256EEENSA_ILi64EEESH_EEENS_12float_e4m3_tENS5_IJlSC_lEEESJ_SK_NS4_8TiledMMAINS4_8MMA_AtomIJNS4_4SM904GMMA30MMA_64x64x32_F32E4M3E4M3_SS_TNILNSO_7ScaleInE1ELSQ_1EEEEEENS4_6LayoutISD_NS5_IJSC_NSA_ILi0EEESU_EEEEENS5_IJNS4_10UnderscoreESX_SX_EEEEENS4_13SM90_TMA_LOADENS4_14ComposedLayoutINS4_7SwizzleILi2ELi4ELi3EEENS4_18smem_ptr_flag_bitsILi8EEENST_INS5_IJNSA_ILi8EEESH_EEENS5_IJSH_SC_EEEEEEEvNS4_8identityENS4_23SM90_TMA_LOAD_MULTICASTES1A_vS1B_EENS_8epilogue10collective18CollectiveEpilogueINS1E_22Sm90TmaWarpSpecializedILi4ELi2ELi16ELb0ELb0EEEJSI_NS5_IJNSA_ILi128EEENSA_ILi32EEEEEESJ_SK_SJ_SK_NS1E_6fusion15FusionCallbacksIS1I_NS1M_13LinCombEltActINS1E_6thread4SiLuESJ_fSJ_fLNS_15FloatRoundStyleE2EEESI_S1L_JEEES10_NS11_INS12_ILi1ELi4ELi3EEES15_NST_INS5_IJS16_S1K_EEENS5_IJS1K_SC_EEEEEEENS4_39AutoVectorizingCopyWithAssumedAlignmentILi128EEENS4_14SM90_TMA_STOREES1Y_S20_NS4_9Copy_AtomIJNS4_17SM90_U32x4_STSM_NENS_6half_tEEEEvEEEvvEEEEvNT_6ParamsE:
	.zero		2432


//--------------------- SYMBOLS --------------------------

	.type		.nv.reservedSmem.offset0,@object
	.size		.nv.reservedSmem.offset0,0x4
	.type		__assertfail,@function
